// auto-generated by cutlass_sweep.conv — config: {"arch": "sm_100", "cluster_m": 2, "cluster_n": 1, "conv_kind": "fprop", "dtype": "bf16", "ndim": 2, "tile_k": 32, "tile_m": 128, "tile_n": 128}
#include "cutlass/cutlass.h"
#include "cute/tensor.hpp"
#include "cutlass/kernel_hardware_info.hpp"
#include "cutlass/conv/convolution.h"
#include "cutlass/conv/dispatch_policy.hpp"
#include "cutlass/conv/collective/collective_builder.hpp"
#include "cutlass/conv/kernel/conv_universal.hpp"
#include "cutlass/conv/device/conv_universal_adapter.hpp"
#include "cutlass/epilogue/collective/collective_builder.hpp"

using namespace cute;
using Elem = cutlass::bfloat16_t;
using Acc  = float;
using LayoutAB = cutlass::layout::TensorNHWC;
using LayoutC  = cutlass::layout::TensorNHWC;
constexpr auto ConvOp = cutlass::conv::Operator::kFprop;
using TileShape    = Shape<_128, _128, Shape<_32>>;
using ClusterShape = Shape<_2, _1, _1>;

using CollectiveEpilogue = typename cutlass::epilogue::collective::CollectiveBuilder<
    cutlass::arch::Sm100, cutlass::arch::OpClassTensorOp,
    TileShape, ClusterShape,
    cutlass::epilogue::collective::EpilogueTileAuto,
    Acc, Acc,
    Elem, LayoutC, 128 / cutlass::sizeof_bits<Elem>::value,
    Elem, LayoutC, 128 / cutlass::sizeof_bits<Elem>::value,
    cutlass::epilogue::collective::EpilogueScheduleAuto
  >::CollectiveOp;

using CollectiveMainloop = typename cutlass::conv::collective::CollectiveBuilder<
    cutlass::arch::Sm100, cutlass::arch::OpClassTensorOp, ConvOp,
    Elem, LayoutAB, 128 / cutlass::sizeof_bits<Elem>::value,
    Elem, LayoutAB, 128 / cutlass::sizeof_bits<Elem>::value,
    Acc,
    TileShape, ClusterShape,
    cutlass::conv::collective::StageCountAutoCarveout<
        static_cast<int>(sizeof(typename CollectiveEpilogue::SharedStorage))>,
    cutlass::conv::collective::KernelScheduleAuto
  >::CollectiveOp;

using ProblemShape = cutlass::conv::ConvProblemShape<
    ConvOp, CollectiveMainloop::DispatchPolicy::NumSpatialDimensions>;
using ConvKernel = cutlass::conv::kernel::ConvUniversal<
    ProblemShape, CollectiveMainloop, CollectiveEpilogue>;
using Conv = cutlass::conv::device::ConvUniversalAdapter<ConvKernel>;

auto* _anchor = &cutlass::device_kernel<ConvKernel>;


// ===== COMPILED SASS (sm_100a) =====

	.target	sm_100a

	.elftype	@"ET_EXEC"


//--------------------- .note.nv.tkinfo           --------------------------
	.section	.note.nv.tkinfo,"",@"SHT_NOTE"
	.sectionflags	@"SHF_NOTE_NV_TKINFO"
	.tkinfo
        /*0018*/ 	.word	0x00000002
        /*0030*/ 	.string	""
        /*0030*/ 	.string	"ptxas"
        /*0030*/ 	.string	"Cuda compilation tools, release 13.0, V13.0.88"
        /*0030*/ 	.string	"Build cuda_13.0.r13.0/compiler.36424714_0"
        /*0030*/ 	.string	"-arch sm_100a -m 64 "



//--------------------- .note.nv.cuinfo           --------------------------
	.section	.note.nv.cuinfo,"",@"SHT_NOTE"
	.sectionflags	@"SHF_NOTE_NV_CUINFO"
        /*0018*/ 	.short	0x0002
        /*001a*/ 	.short	0x0064
        /*001c*/ 	.short	0x0082
	.zero		2


//--------------------- .nv.info                  --------------------------
	.section	.nv.info,"",@"SHT_CUDA_INFO"
	.align	4


	//----- nvinfo : EIATTR_REGCOUNT
	.align		4
        /*0000*/ 	.byte	0x04, 0x2f
        /*0002*/ 	.short	(.L_19 - .L_18)
	.align		4
.L_18:
        /*0004*/ 	.word	index@(_ZN7cutlass13device_kernelINS_4conv6kernel13ConvUniversalINS1_16ConvProblemShapeILNS1_8OperatorE0ELi2EEENS1_10collective14CollectiveConvINS1_47MainloopSm100TmaUmmaWarpSpecializedImplicitGemmILS5_0ELi26ELi2ELi1ELi2EN4cute5tupleIJNSA_1CILi2EEENSC_ILi1EEESE_EEEEENSB_IJNSC_ILi128EEESH_NSB_IJNSC_ILi32EEEEEEEEENS_10bfloat16_tESL_NSA_8TiledMMAINSA_8MMA_AtomIJNSA_26SM100_MMA_F16BF16_2x1SM_SSISL_SL_fLi128ELi128ELNSA_4UMMA5MajorE0ELSQ_0ELNSP_7ScaleInE0ELSR_0EEEEEENSA_6LayoutINSB_IJSE_SE_SE_EEENSB_IJNSC_ILi0EEESW_SW_EEEEENSB_IJNSA_10UnderscoreESZ_SZ_EEEEENS7_6detail27Sm100ImplicitGemmTileTraitsINSA_25SM100_TMA_2SM_LOAD_IM2COLENSA_14ComposedLayoutINSA_7SwizzleILi2ELi4ELi3EEENSA_18smem_ptr_flag_bitsILi16EEENSU_INSB_IJNSC_ILi8EEESI_EEENSB_IJSI_SE_EEEEEEEvEENS13_INSA_18SM100_TMA_2SM_LOADES1E_vEEEENS_8epilogue10collective18CollectiveEpilogueINS1J_23Sm100TmaWarpSpecializedILi4ELi2ELi16ELb1ELb0EEEJNSB_IJNSC_ILi64EEESH_SJ_EEENSB_IJNSU_IS1O_SE_EENSU_INSB_IJNSC_ILi16EEESD_EEENSB_IJSE_S1O_EEEEEEEESL_NSB_IJNSB_IJlllEEESE_SW_EEESL_S1X_NS1J_6fusion15FusionCallbacksIS1N_NS1Y_17LinearCombinationISL_fSL_fLNS_15FloatRoundStyleE2EEES1P_S1V_JEEENSA_5SM1004TMEM4LOAD26SM100_TMEM_LOAD_32dp32b16xENSA_20SM90_TMA_LOAD_IM2COLENS15_INS16_ILi1ELi4ELi3EEES19_NSU_INSB_IJS1A_S1R_EEENSB_IJS1R_SE_EEEEEEENSA_39AutoVectorizingCopyWithAssumedAlignmentILi128EEENSA_21SM90_TMA_STORE_IM2COLES2D_S2F_S2F_EEEvvEEEEvNT_6ParamsE)
        /*0008*/ 	.word	0x0000004a


	//----- nvinfo : EIATTR_FRAME_SIZE
	.align		4
.L_19:
        /*000c*/ 	.byte	0x04, 0x11
        /*000e*/ 	.short	(.L_21 - .L_20)
	.align		4
.L_20:
        /*0010*/ 	.word	index@($__internal_2_$__cuda_sm10x_tcgen05_guardrail_trap_unallocated_columns_being_dealloced)
        /*0014*/ 	.word	0x00000008


	//----- nvinfo : EIATTR_FRAME_SIZE
	.align		4
.L_21:
        /*0018*/ 	.byte	0x04, 0x11
        /*001a*/ 	.short	(.L_23 - .L_22)
	.align		4
.L_22:
        /*001c*/ 	.word	index@($__internal_1_$__cuda_sm10x_tcgen05_guardrail_trap_phase_invalid_during_alloc)
        /*0020*/ 	.word	0x00000008


	//----- nvinfo : EIATTR_FRAME_SIZE
	.align		4
.L_23:
        /*0024*/ 	.byte	0x04, 0x11
        /*0026*/ 	.short	(.L_25 - .L_24)
	.align		4
.L_24:
        /*0028*/ 	.word	index@($__internal_0_$__cuda_sm10x_tcgen05_guardrail_trap_col_being_dealloced_not_returned_by_alloc)
        /*002c*/ 	.word	0x00000008


	//----- nvinfo : EIATTR_FRAME_SIZE
	.align		4
.L_25:
        /*0030*/ 	.byte	0x04, 0x11
        /*0032*/ 	.short	(.L_27 - .L_26)
	.align		4
.L_26:
        /*0034*/ 	.word	index@(_ZN7cutlass13device_kernelINS_4conv6kernel13ConvUniversalINS1_16ConvProblemShapeILNS1_8OperatorE0ELi2EEENS1_10collective14CollectiveConvINS1_47MainloopSm100TmaUmmaWarpSpecializedImplicitGemmILS5_0ELi26ELi2ELi1ELi2EN4cute5tupleIJNSA_1CILi2EEENSC_ILi1EEESE_EEEEENSB_IJNSC_ILi128EEESH_NSB_IJNSC_ILi32EEEEEEEEENS_10bfloat16_tESL_NSA_8TiledMMAINSA_8MMA_AtomIJNSA_26SM100_MMA_F16BF16_2x1SM_SSISL_SL_fLi128ELi128ELNSA_4UMMA5MajorE0ELSQ_0ELNSP_7ScaleInE0ELSR_0EEEEEENSA_6LayoutINSB_IJSE_SE_SE_EEENSB_IJNSC_ILi0EEESW_SW_EEEEENSB_IJNSA_10UnderscoreESZ_SZ_EEEEENS7_6detail27Sm100ImplicitGemmTileTraitsINSA_25SM100_TMA_2SM_LOAD_IM2COLENSA_14ComposedLayoutINSA_7SwizzleILi2ELi4ELi3EEENSA_18smem_ptr_flag_bitsILi16EEENSU_INSB_IJNSC_ILi8EEESI_EEENSB_IJSI_SE_EEEEEEEvEENS13_INSA_18SM100_TMA_2SM_LOADES1E_vEEEENS_8epilogue10collective18CollectiveEpilogueINS1J_23Sm100TmaWarpSpecializedILi4ELi2ELi16ELb1ELb0EEEJNSB_IJNSC_ILi64EEESH_SJ_EEENSB_IJNSU_IS1O_SE_EENSU_INSB_IJNSC_ILi16EEESD_EEENSB_IJSE_S1O_EEEEEEEESL_NSB_IJNSB_IJlllEEESE_SW_EEESL_S1X_NS1J_6fusion15FusionCallbacksIS1N_NS1Y_17LinearCombinationISL_fSL_fLNS_15FloatRoundStyleE2EEES1P_S1V_JEEENSA_5SM1004TMEM4LOAD26SM100_TMEM_LOAD_32dp32b16xENSA_20SM90_TMA_LOAD_IM2COLENS15_INS16_ILi1ELi4ELi3EEES19_NSU_INSB_IJS1A_S1R_EEENSB_IJS1R_SE_EEEEEEENSA_39AutoVectorizingCopyWithAssumedAlignmentILi128EEENSA_21SM90_TMA_STORE_IM2COLES2D_S2F_S2F_EEEvvEEEEvNT_6ParamsE)
        /*0038*/ 	.word	0x00000008


	//----- nvinfo : EIATTR_MIN_STACK_SIZE
	.align		4
.L_27:
        /*003c*/ 	.byte	0x04, 0x12
        /*003e*/ 	.short	(.L_29 - .L_28)
	.align		4
.L_28:
        /*0040*/ 	.word	index@(_ZN7cutlass13device_kernelINS_4conv6kernel13ConvUniversalINS1_16ConvProblemShapeILNS1_8OperatorE0ELi2EEENS1_10collective14CollectiveConvINS1_47MainloopSm100TmaUmmaWarpSpecializedImplicitGemmILS5_0ELi26ELi2ELi1ELi2EN4cute5tupleIJNSA_1CILi2EEENSC_ILi1EEESE_EEEEENSB_IJNSC_ILi128EEESH_NSB_IJNSC_ILi32EEEEEEEEENS_10bfloat16_tESL_NSA_8TiledMMAINSA_8MMA_AtomIJNSA_26SM100_MMA_F16BF16_2x1SM_SSISL_SL_fLi128ELi128ELNSA_4UMMA5MajorE0ELSQ_0ELNSP_7ScaleInE0ELSR_0EEEEEENSA_6LayoutINSB_IJSE_SE_SE_EEENSB_IJNSC_ILi0EEESW_SW_EEEEENSB_IJNSA_10UnderscoreESZ_SZ_EEEEENS7_6detail27Sm100ImplicitGemmTileTraitsINSA_25SM100_TMA_2SM_LOAD_IM2COLENSA_14ComposedLayoutINSA_7SwizzleILi2ELi4ELi3EEENSA_18smem_ptr_flag_bitsILi16EEENSU_INSB_IJNSC_ILi8EEESI_EEENSB_IJSI_SE_EEEEEEEvEENS13_INSA_18SM100_TMA_2SM_LOADES1E_vEEEENS_8epilogue10collective18CollectiveEpilogueINS1J_23Sm100TmaWarpSpecializedILi4ELi2ELi16ELb1ELb0EEEJNSB_IJNSC_ILi64EEESH_SJ_EEENSB_IJNSU_IS1O_SE_EENSU_INSB_IJNSC_ILi16EEESD_EEENSB_IJSE_S1O_EEEEEEEESL_NSB_IJNSB_IJlllEEESE_SW_EEESL_S1X_NS1J_6fusion15FusionCallbacksIS1N_NS1Y_17LinearCombinationISL_fSL_fLNS_15FloatRoundStyleE2EEES1P_S1V_JEEENSA_5SM1004TMEM4LOAD26SM100_TMEM_LOAD_32dp32b16xENSA_20SM90_TMA_LOAD_IM2COLENS15_INS16_ILi1ELi4ELi3EEES19_NSU_INSB_IJS1A_S1R_EEENSB_IJS1R_SE_EEEEEEENSA_39AutoVectorizingCopyWithAssumedAlignmentILi128EEENSA_21SM90_TMA_STORE_IM2COLES2D_S2F_S2F_EEEvvEEEEvNT_6ParamsE)
        /*0044*/ 	.word	0x00000008
.L_29:


//--------------------- .nv.compat                --------------------------
	.section	.nv.compat,"",@"SHT_CUDA_COMPAT_INFO"
	.align	4
        /*0000*/ 	.byte	0x02, 0x09, 0x01, 0x00, 0x02, 0x02, 0x02, 0x00, 0x02, 0x05, 0x05, 0x00, 0x03, 0x07, 0x01, 0x01
        /*0010*/ 	.byte	0x02, 0x03, 0x01, 0x00, 0x02, 0x06, 0x01, 0x00, 0x04, 0x0b, 0x08, 0x00, 0x09, 0x00, 0x00, 0x00
        /*0020*/ 	.byte	0x00, 0x00, 0x00, 0x00


//--------------------- .nv.info._ZN7cutlass13device_kernelINS_4conv6kernel13ConvUniversalINS1_16ConvProblemShapeILNS1_8OperatorE0ELi2EEENS1_10collective14CollectiveConvINS1_47MainloopSm100TmaUmmaWarpSpecializedImplicitGemmILS5_0ELi26ELi2ELi1ELi2EN4cute5tupleIJNSA_1CILi2EEENSC_ILi1EEESE_EEEEENSB_IJNSC_ILi128EEESH_NSB_IJNSC_ILi32EEEEEEEEENS_10bfloat16_tESL_NSA_8TiledMMAINSA_8MMA_AtomIJNSA_26SM100_MMA_F16BF16_2x1SM_SSISL_SL_fLi128ELi128ELNSA_4UMMA5MajorE0ELSQ_0ELNSP_7ScaleInE0ELSR_0EEEEEENSA_6LayoutINSB_IJSE_SE_SE_EEENSB_IJNSC_ILi0EEESW_SW_EEEEENSB_IJNSA_10UnderscoreESZ_SZ_EEEEENS7_6detail27Sm100ImplicitGemmTileTraitsINSA_25SM100_TMA_2SM_LOAD_IM2COLENSA_14ComposedLayoutINSA_7SwizzleILi2ELi4ELi3EEENSA_18smem_ptr_flag_bitsILi16EEENSU_INSB_IJNSC_ILi8EEESI_EEENSB_IJSI_SE_EEEEEEEvEENS13_INSA_18SM100_TMA_2SM_LOADES1E_vEEEENS_8epilogue10collective18CollectiveEpilogueINS1J_23Sm100TmaWarpSpecializedILi4ELi2ELi16ELb1ELb0EEEJNSB_IJNSC_ILi64EEESH_SJ_EEENSB_IJNSU_IS1O_SE_EENSU_INSB_IJNSC_ILi16EEESD_EEENSB_IJSE_S1O_EEEEEEEESL_NSB_IJNSB_IJlllEEESE_SW_EEESL_S1X_NS1J_6fusion15FusionCallbacksIS1N_NS1Y_17LinearCombinationISL_fSL_fLNS_15FloatRoundStyleE2EEES1P_S1V_JEEENSA_5SM1004TMEM4LOAD26SM100_TMEM_LOAD_32dp32b16xENSA_20SM90_TMA_LOAD_IM2COLENS15_INS16_ILi1ELi4ELi3EEES19_NSU_INSB_IJS1A_S1R_EEENSB_IJS1R_SE_EEEEEEENSA_39AutoVectorizingCopyWithAssumedAlignmentILi128EEENSA_21SM90_TMA_STORE_IM2COLES2D_S2F_S2F_EEEvvEEEEvNT_6ParamsE --------------------------
	.section	.nv.info._ZN7cutlass13device_kernelINS_4conv6kernel13ConvUniversalINS1_16ConvProblemShapeILNS1_8OperatorE0ELi2EEENS1_10collective14CollectiveConvINS1_47MainloopSm100TmaUmmaWarpSpecializedImplicitGemmILS5_0ELi26ELi2ELi1ELi2EN4cute5tupleIJNSA_1CILi2EEENSC_ILi1EEESE_EEEEENSB_IJNSC_ILi128EEESH_NSB_IJNSC_ILi32EEEEEEEEENS_10bfloat16_tESL_NSA_8TiledMMAINSA_8MMA_AtomIJNSA_26SM100_MMA_F16BF16_2x1SM_SSISL_SL_fLi128ELi128ELNSA_4UMMA5MajorE0ELSQ_0ELNSP_7ScaleInE0ELSR_0EEEEEENSA_6LayoutINSB_IJSE_SE_SE_EEENSB_IJNSC_ILi0EEESW_SW_EEEEENSB_IJNSA_10UnderscoreESZ_SZ_EEEEENS7_6detail27Sm100ImplicitGemmTileTraitsINSA_25SM100_TMA_2SM_LOAD_IM2COLENSA_14ComposedLayoutINSA_7SwizzleILi2ELi4ELi3EEENSA_18smem_ptr_flag_bitsILi16EEENSU_INSB_IJNSC_ILi8EEESI_EEENSB_IJSI_SE_EEEEEEEvEENS13_INSA_18SM100_TMA_2SM_LOADES1E_vEEEENS_8epilogue10collective18CollectiveEpilogueINS1J_23Sm100TmaWarpSpecializedILi4ELi2ELi16ELb1ELb0EEEJNSB_IJNSC_ILi64EEESH_SJ_EEENSB_IJNSU_IS1O_SE_EENSU_INSB_IJNSC_ILi16EEESD_EEENSB_IJSE_S1O_EEEEEEEESL_NSB_IJNSB_IJlllEEESE_SW_EEESL_S1X_NS1J_6fusion15FusionCallbacksIS1N_NS1Y_17LinearCombinationISL_fSL_fLNS_15FloatRoundStyleE2EEES1P_S1V_JEEENSA_5SM1004TMEM4LOAD26SM100_TMEM_LOAD_32dp32b16xENSA_20SM90_TMA_LOAD_IM2COLENS15_INS16_ILi1ELi4ELi3EEES19_NSU_INSB_IJS1A_S1R_EEENSB_IJS1R_SE_EEEEEEENSA_39AutoVectorizingCopyWithAssumedAlignmentILi128EEENSA_21SM90_TMA_STORE_IM2COLES2D_S2F_S2F_EEEvvEEEEvNT_6ParamsE,"",@"SHT_CUDA_INFO"
	.sectionflags	@""
	.align	4


	//----- nvinfo : EIATTR_CUDA_API_VERSION
	.align		4
        /*0000*/ 	.byte	0x04, 0x37
        /*0002*/ 	.short	(.L_31 - .L_30)
.L_30:
        /*0004*/ 	.word	0x00000082


	//----- nvinfo : EIATTR_KPARAM_INFO
	.align		4
.L_31:
        /*0008*/ 	.byte	0x04, 0x17
        /*000a*/ 	.short	(.L_33 - .L_32)
.L_32:
        /*000c*/ 	.word	0x00000000
        /*0010*/ 	.short	0x0000
        /*0012*/ 	.short	0x0000
        /*0014*/ 	.byte	0x00, 0xf0, 0x01, 0x20


	//----- nvinfo : EIATTR_AT_ENTRY_FRAGMENTS
	.align		4
.L_33:
        /*0018*/ 	.byte	0x04, 0x4f
        /*001a*/ 	.short	(.L_35 - .L_34)


	//   ....[0]....
.L_34:
        /*001c*/ 	.word	0x00000007


	//----- nvinfo : EIATTR_RESERVED_SMEM_USED
	.align		4
.L_35:
        /*0020*/ 	.byte	0x01, 0x41
	.zero		2


	//----- nvinfo : EIATTR_SPARSE_MMA_MASK
	.align		4
        /*0024*/ 	.byte	0x03, 0x50
        /*0026*/ 	.short	0x0000


	//----- nvinfo : EIATTR_TCGEN05_2CTA_USED
	.align		4
        /*0028*/ 	.byte	0x01, 0x52
	.zero		2


	//----- nvinfo : EIATTR_MAXREG_COUNT
	.align		4
        /*002c*/ 	.byte	0x03, 0x1b
        /*002e*/ 	.short	0x00ff


	//----- nvinfo : EIATTR_NUM_BARRIERS
	.align		4
        /*0030*/ 	.byte	0x02, 0x4c
        /*0032*/ 	.byte	0x07
	.zero		1


	//----- nvinfo : EIATTR_EXTERNS
	.align		4
        /*0034*/ 	.byte	0x04, 0x0f
        /*0036*/ 	.short	(.L_37 - .L_36)


	//   ....[0]....
	.align		4
.L_36:
        /*0038*/ 	.word	index@(__assertfail)


	//----- nvinfo : EIATTR_MERCURY_ISA_VERSION
	.align		4
.L_37:
        /*003c*/ 	.byte	0x03, 0x5f
        /*003e*/ 	.short	0x0101


	//----- nvinfo : EIATTR_INT_WARP_WIDE_INSTR_OFFSETS
	.align		4
        /*0040*/ 	.byte	0x04, 0x31
        /*0042*/ 	.short	(.L_39 - .L_38)


	//   ....[0]....
.L_38:
        /*0044*/ 	.word	0x00000f40


	//   ....[1]....
        /*0048*/ 	.word	0x00000ff0


	//   ....[2]....
        /*004c*/ 	.word	0x00005120


	//   ....[3]....
        /*0050*/ 	.word	0x00005140


	//   ....[4]....
        /*0054*/ 	.word	0x00005170


	//   ....[5]....
        /*0058*/ 	.word	0x00005e30


	//   ....[6]....
        /*005c*/ 	.word	0x00005ef0


	//   ....[7]....
        /*0060*/ 	.word	0x00005f80


	//   ....[8]....
        /*0064*/ 	.word	0x00005ff0


	//   ....[9]....
        /*0068*/ 	.word	0x000060c0


	//   ....[10]....
        /*006c*/ 	.word	0x00006180


	//   ....[11]....
        /*0070*/ 	.word	0x000061f0


	//   ....[12]....
        /*0074*/ 	.word	0x000062e0


	//   ....[13]....
        /*0078*/ 	.word	0x000063a0


	//   ....[14]....
        /*007c*/ 	.word	0x00006490


	//   ....[15]....
        /*0080*/ 	.word	0x000065b0


	//   ....[16]....
        /*0084*/ 	.word	0x000065f0


	//----- nvinfo : EIATTR_COOP_GROUP_MASK_REGIDS
	.align		4
.L_39:
        /*0088*/ 	.byte	0x04, 0x29
        /*008a*/ 	.short	(.L_41 - .L_40)


	//   ....[0]....
.L_40:
        /*008c*/ 	.word	0xffffffff


	//   ....[1]....
        /*0090*/ 	.word	0xffffffff


	//   ....[2]....
        /*0094*/ 	.word	0xffffffff


	//   ....[3]....
        /*0098*/ 	.word	0xffffffff


	//   ....[4]....
        /*009c*/ 	.word	0xffffffff


	//   ....[5]....
        /*00a0*/ 	.word	0xffffffff


	//   ....[6]....
        /*00a4*/ 	.word	0xffffffff


	//   ....[7]....
        /*00a8*/ 	.word	0xffffffff


	//   ....[8]....
        /*00ac*/ 	.word	0xffffffff


	//   ....[9]....
        /*00b0*/ 	.word	0xffffffff


	//   ....[10]....
        /*00b4*/ 	.word	0xffffffff


	//   ....[11]....
        /*00b8*/ 	.word	0xffffffff


	//   ....[12]....
        /*00bc*/ 	.word	0xffffffff


	//----- nvinfo : EIATTR_COOP_GROUP_INSTR_OFFSETS
	.align		4
.L_41:
        /*00c0*/ 	.byte	0x04, 0x28
        /*00c2*/ 	.short	(.L_43 - .L_42)


	//   ....[0]....
.L_42:
        /*00c4*/ 	.word	0x000000d0


	//   ....[1]....
        /*00c8*/ 	.word	0x00000540


	//   ....[2]....
        /*00cc*/ 	.word	0x000009d0


	//   ....[3]....
        /*00d0*/ 	.word	0x00000b70


	//   ....[4]....
        /*00d4*/ 	.word	0x00000c70


	//   ....[5]....
        /*00d8*/ 	.word	0x00000dc0


	//   ....[6]....
        /*00dc*/ 	.word	0x00001060


	//   ....[7]....
        /*00e0*/ 	.word	0x000026e0


	//   ....[8]....
        /*00e4*/ 	.word	0x000040f0


	//   ....[9]....
        /*00e8*/ 	.word	0x000045c0


	//   ....[10]....
        /*00ec*/ 	.word	0x000045f0


	//   ....[11]....
        /*00f0*/ 	.word	0x00005030


	//   ....[12]....
        /*00f4*/ 	.word	0x00005240


	//----- nvinfo : EIATTR_VRC_CTA_INIT_COUNT
	.align		4
.L_43:
        /*00f8*/ 	.byte	0x02, 0x4a
        /*00fa*/ 	.byte	0x80
	.zero		1


	//----- nvinfo : EIATTR_SYSCALL_OFFSETS
	.align		4
        /*00fc*/ 	.byte	0x04, 0x46
        /*00fe*/ 	.short	(.L_45 - .L_44)


	//   ....[0]....
.L_44:
        /*0100*/ 	.word	0x000071d0


	//   ....[1]....
        /*0104*/ 	.word	0x000072c0


	//   ....[2]....
        /*0108*/ 	.word	0x00007bb0


	//   ....[3]....
        /*010c*/ 	.word	0x00008510


	//   ....[4]....
        /*0110*/ 	.word	0x00008de0


	//   ....[5]....
        /*0114*/ 	.word	0x000096a0


	//----- nvinfo : EIATTR_MBARRIER_INSTR_OFFSETS
	.align		4
.L_45:
        /*0118*/ 	.byte	0x04, 0x39
        /*011a*/ 	.short	(.L_47 - .L_46)


	//   ....[0]....
.L_46:
        /*011c*/ 	.word	0x00000670
        /*0120*/ 	.word	0x000000ff
        /*0124*/ 	.word	0x00000000
        /*0128*/ 	.short	0x0100
        /*012a*/ 	.byte	0x04
	.zero		1


	//   ....[1]....
        /*012c*/ 	.word	0x00000680
        /*0130*/ 	.word	0x000000ff
        /*0134*/ 	.word	0x000000d0
        /*0138*/ 	.short	0x0100
        /*013a*/ 	.byte	0x04
	.zero		1


	//   ....[2]....
        /*013c*/ 	.word	0x00000690
        /*0140*/ 	.word	0x000000ff
        /*0144*/ 	.word	0x00000008
        /*0148*/ 	.short	0x0100
        /*014a*/ 	.byte	0x04
	.zero		1


	//   ....[3]....
        /*014c*/ 	.word	0x000006a0
        /*0150*/ 	.word	0x000000ff
        /*0154*/ 	.word	0x000000d8
        /*0158*/ 	.short	0x0100
        /*015a*/ 	.byte	0x04
	.zero		1


	//   ....[4]....
        /*015c*/ 	.word	0x000006b0
        /*0160*/ 	.word	0x000000ff
        /*0164*/ 	.word	0x00000010
        /*0168*/ 	.short	0x0100
        /*016a*/ 	.byte	0x04
	.zero		1


	//   ....[5]....
        /*016c*/ 	.word	0x000006c0
        /*0170*/ 	.word	0x000000ff
        /*0174*/ 	.word	0x000000e0
        /*0178*/ 	.short	0x0100
        /*017a*/ 	.byte	0x04
	.zero		1


	//   ....[6]....
        /*017c*/ 	.word	0x000006d0
        /*0180*/ 	.word	0x000000ff
        /*0184*/ 	.word	0x00000018
        /*0188*/ 	.short	0x0100
        /*018a*/ 	.byte	0x04
	.zero		1


	//   ....[7]....
        /*018c*/ 	.word	0x000006e0
        /*0190*/ 	.word	0x000000ff
        /*0194*/ 	.word	0x000000e8
        /*0198*/ 	.short	0x0100
        /*019a*/ 	.byte	0x04
	.zero		1


	//   ....[8]....
        /*019c*/ 	.word	0x000006f0
        /*01a0*/ 	.word	0x000000ff
        /*01a4*/ 	.word	0x00000020
        /*01a8*/ 	.short	0x0100
        /*01aa*/ 	.byte	0x04
	.zero		1


	//   ....[9]....
        /*01ac*/ 	.word	0x00000700
        /*01b0*/ 	.word	0x000000ff
        /*01b4*/ 	.word	0x000000f0
        /*01b8*/ 	.short	0x0100
        /*01ba*/ 	.byte	0x04
	.zero		1


	//   ....[10]....
        /*01bc*/ 	.word	0x00000710
        /*01c0*/ 	.word	0x000000ff
        /*01c4*/ 	.word	0x00000028
        /*01c8*/ 	.short	0x0100
        /*01ca*/ 	.byte	0x04
	.zero		1


	//   ....[11]....
        /*01cc*/ 	.word	0x00000720
        /*01d0*/ 	.word	0x000000ff
        /*01d4*/ 	.word	0x000000f8
        /*01d8*/ 	.short	0x0100
        /*01da*/ 	.byte	0x04
	.zero		1


	//   ....[12]....
        /*01dc*/ 	.word	0x00000730
        /*01e0*/ 	.word	0x000000ff
        /*01e4*/ 	.word	0x00000030
        /*01e8*/ 	.short	0x0100
        /*01ea*/ 	.byte	0x04
	.zero		1


	//   ....[13]....
        /*01ec*/ 	.word	0x00000740
        /*01f0*/ 	.word	0x000000ff
        /*01f4*/ 	.word	0x00000100
        /*01f8*/ 	.short	0x0100
        /*01fa*/ 	.byte	0x04
	.zero		1


	//   ....[14]....
        /*01fc*/ 	.word	0x00000750
        /*0200*/ 	.word	0x000000ff
        /*0204*/ 	.word	0x00000038
        /*0208*/ 	.short	0x0100
        /*020a*/ 	.byte	0x04
	.zero		1


	//   ....[15]....
        /*020c*/ 	.word	0x00000760
        /*0210*/ 	.word	0x000000ff
        /*0214*/ 	.word	0x00000108
        /*0218*/ 	.short	0x0100
        /*021a*/ 	.byte	0x04
	.zero		1


	//   ....[16]....
        /*021c*/ 	.word	0x00000770
        /*0220*/ 	.word	0x000000ff
        /*0224*/ 	.word	0x00000040
        /*0228*/ 	.short	0x0100
        /*022a*/ 	.byte	0x04
	.zero		1


	//   ....[17]....
        /*022c*/ 	.word	0x00000780
        /*0230*/ 	.word	0x000000ff
        /*0234*/ 	.word	0x00000110
        /*0238*/ 	.short	0x0100
        /*023a*/ 	.byte	0x04
	.zero		1


	//   ....[18]....
        /*023c*/ 	.word	0x00000790
        /*0240*/ 	.word	0x000000ff
        /*0244*/ 	.word	0x00000048
        /*0248*/ 	.short	0x0100
        /*024a*/ 	.byte	0x04
	.zero		1


	//   ....[19]....
        /*024c*/ 	.word	0x000007a0
        /*0250*/ 	.word	0x000000ff
        /*0254*/ 	.word	0x00000118
        /*0258*/ 	.short	0x0100
        /*025a*/ 	.byte	0x04
	.zero		1


	//   ....[20]....
        /*025c*/ 	.word	0x000007b0
        /*0260*/ 	.word	0x000000ff
        /*0264*/ 	.word	0x00000050
        /*0268*/ 	.short	0x0100
        /*026a*/ 	.byte	0x04
	.zero		1


	//   ....[21]....
        /*026c*/ 	.word	0x000007c0
        /*0270*/ 	.word	0x000000ff
        /*0274*/ 	.word	0x00000120
        /*0278*/ 	.short	0x0100
        /*027a*/ 	.byte	0x04
	.zero		1


	//   ....[22]....
        /*027c*/ 	.word	0x000007d0
        /*0280*/ 	.word	0x000000ff
        /*0284*/ 	.word	0x00000058
        /*0288*/ 	.short	0x0100
        /*028a*/ 	.byte	0x04
	.zero		1


	//   ....[23]....
        /*028c*/ 	.word	0x000007e0
        /*0290*/ 	.word	0x000000ff
        /*0294*/ 	.word	0x00000128
        /*0298*/ 	.short	0x0100
        /*029a*/ 	.byte	0x04
	.zero		1


	//   ....[24]....
        /*029c*/ 	.word	0x000007f0
        /*02a0*/ 	.word	0x000000ff
        /*02a4*/ 	.word	0x00000060
        /*02a8*/ 	.short	0x0100
        /*02aa*/ 	.byte	0x04
	.zero		1


	//   ....[25]....
        /*02ac*/ 	.word	0x00000800
        /*02b0*/ 	.word	0x000000ff
        /*02b4*/ 	.word	0x00000130
        /*02b8*/ 	.short	0x0100
        /*02ba*/ 	.byte	0x04
	.zero		1


	//   ....[26]....
        /*02bc*/ 	.word	0x00000810
        /*02c0*/ 	.word	0x000000ff
        /*02c4*/ 	.word	0x00000068
        /*02c8*/ 	.short	0x0100
        /*02ca*/ 	.byte	0x04
	.zero		1


	//   ....[27]....
        /*02cc*/ 	.word	0x00000820
        /*02d0*/ 	.word	0x000000ff
        /*02d4*/ 	.word	0x00000138
        /*02d8*/ 	.short	0x0100
        /*02da*/ 	.byte	0x04
	.zero		1


	//   ....[28]....
        /*02dc*/ 	.word	0x00000830
        /*02e0*/ 	.word	0x000000ff
        /*02e4*/ 	.word	0x00000070
        /*02e8*/ 	.short	0x0100
        /*02ea*/ 	.byte	0x04
	.zero		1


	//   ....[29]....
        /*02ec*/ 	.word	0x00000840
        /*02f0*/ 	.word	0x000000ff
        /*02f4*/ 	.word	0x00000140
        /*02f8*/ 	.short	0x0100
        /*02fa*/ 	.byte	0x04
	.zero		1


	//   ....[30]....
        /*02fc*/ 	.word	0x00000850
        /*0300*/ 	.word	0x000000ff
        /*0304*/ 	.word	0x00000078
        /*0308*/ 	.short	0x0100
        /*030a*/ 	.byte	0x04
	.zero		1


	//   ....[31]....
        /*030c*/ 	.word	0x00000860
        /*0310*/ 	.word	0x000000ff
        /*0314*/ 	.word	0x00000148
        /*0318*/ 	.short	0x0100
        /*031a*/ 	.byte	0x04
	.zero		1


	//   ....[32]....
        /*031c*/ 	.word	0x00000870
        /*0320*/ 	.word	0x000000ff
        /*0324*/ 	.word	0x00000080
        /*0328*/ 	.short	0x0100
        /*032a*/ 	.byte	0x04
	.zero		1


	//   ....[33]....
        /*032c*/ 	.word	0x00000880
        /*0330*/ 	.word	0x000000ff
        /*0334*/ 	.word	0x00000150
        /*0338*/ 	.short	0x0100
        /*033a*/ 	.byte	0x04
	.zero		1


	//   ....[34]....
        /*033c*/ 	.word	0x00000890
        /*0340*/ 	.word	0x000000ff
        /*0344*/ 	.word	0x00000088
        /*0348*/ 	.short	0x0100
        /*034a*/ 	.byte	0x04
	.zero		1


	//   ....[35]....
        /*034c*/ 	.word	0x000008a0
        /*0350*/ 	.word	0x000000ff
        /*0354*/ 	.word	0x00000158
        /*0358*/ 	.short	0x0100
        /*035a*/ 	.byte	0x04
	.zero		1


	//   ....[36]....
        /*035c*/ 	.word	0x000008b0
        /*0360*/ 	.word	0x000000ff
        /*0364*/ 	.word	0x00000090
        /*0368*/ 	.short	0x0100
        /*036a*/ 	.byte	0x04
	.zero		1


	//   ....[37]....
        /*036c*/ 	.word	0x000008c0
        /*0370*/ 	.word	0x000000ff
        /*0374*/ 	.word	0x00000160
        /*0378*/ 	.short	0x0100
        /*037a*/ 	.byte	0x04
	.zero		1


	//   ....[38]....
        /*037c*/ 	.word	0x000008d0
        /*0380*/ 	.word	0x000000ff
        /*0384*/ 	.word	0x00000098
        /*0388*/ 	.short	0x0100
        /*038a*/ 	.byte	0x04
	.zero		1


	//   ....[39]....
        /*038c*/ 	.word	0x000008e0
        /*0390*/ 	.word	0x000000ff
        /*0394*/ 	.word	0x00000168
        /*0398*/ 	.short	0x0100
        /*039a*/ 	.byte	0x04
	.zero		1


	//   ....[40]....
        /*039c*/ 	.word	0x000008f0
        /*03a0*/ 	.word	0x000000ff
        /*03a4*/ 	.word	0x000000a0
        /*03a8*/ 	.short	0x0100
        /*03aa*/ 	.byte	0x04
	.zero		1


	//   ....[41]....
        /*03ac*/ 	.word	0x00000900
        /*03b0*/ 	.word	0x000000ff
        /*03b4*/ 	.word	0x00000170
        /*03b8*/ 	.short	0x0100
        /*03ba*/ 	.byte	0x04
	.zero		1


	//   ....[42]....
        /*03bc*/ 	.word	0x00000910
        /*03c0*/ 	.word	0x000000ff
        /*03c4*/ 	.word	0x000000a8
        /*03c8*/ 	.short	0x0100
        /*03ca*/ 	.byte	0x04
	.zero		1


	//   ....[43]....
        /*03cc*/ 	.word	0x00000920
        /*03d0*/ 	.word	0x000000ff
        /*03d4*/ 	.word	0x00000178
        /*03d8*/ 	.short	0x0100
        /*03da*/ 	.byte	0x04
	.zero		1


	//   ....[44]....
        /*03dc*/ 	.word	0x00000930
        /*03e0*/ 	.word	0x000000ff
        /*03e4*/ 	.word	0x000000b0
        /*03e8*/ 	.short	0x0100
        /*03ea*/ 	.byte	0x04
	.zero		1


	//   ....[45]....
        /*03ec*/ 	.word	0x00000940
        /*03f0*/ 	.word	0x000000ff
        /*03f4*/ 	.word	0x00000180
        /*03f8*/ 	.short	0x0100
        /*03fa*/ 	.byte	0x04
	.zero		1


	//   ....[46]....
        /*03fc*/ 	.word	0x00000950
        /*0400*/ 	.word	0x000000ff
        /*0404*/ 	.word	0x000000b8
        /*0408*/ 	.short	0x0100
        /*040a*/ 	.byte	0x04
	.zero		1


	//   ....[47]....
        /*040c*/ 	.word	0x00000960
        /*0410*/ 	.word	0x000000ff
        /*0414*/ 	.word	0x00000188
        /*0418*/ 	.short	0x0100
        /*041a*/ 	.byte	0x04
	.zero		1


	//   ....[48]....
        /*041c*/ 	.word	0x00000970
        /*0420*/ 	.word	0x000000ff
        /*0424*/ 	.word	0x000000c0
        /*0428*/ 	.short	0x0100
        /*042a*/ 	.byte	0x04
	.zero		1


	//   ....[49]....
        /*042c*/ 	.word	0x00000980
        /*0430*/ 	.word	0x000000ff
        /*0434*/ 	.word	0x00000190
        /*0438*/ 	.short	0x0100
        /*043a*/ 	.byte	0x04
	.zero		1


	//   ....[50]....
        /*043c*/ 	.word	0x00000990
        /*0440*/ 	.word	0x000000ff
        /*0444*/ 	.word	0x000000c8
        /*0448*/ 	.short	0x0100
        /*044a*/ 	.byte	0x04
	.zero		1


	//   ....[51]....
        /*044c*/ 	.word	0x000009a0
        /*0450*/ 	.word	0x000000ff
        /*0454*/ 	.word	0x00000198
        /*0458*/ 	.short	0x0100
        /*045a*/ 	.byte	0x04
	.zero		1


	//   ....[52]....
        /*045c*/ 	.word	0x00000ae0
        /*0460*/ 	.word	0x000000ff
        /*0464*/ 	.word	0x000001a0
        /*0468*/ 	.short	0x0100
        /*046a*/ 	.byte	0x04
	.zero		1


	//   ....[53]....
        /*046c*/ 	.word	0x00000af0
        /*0470*/ 	.word	0x000000ff
        /*0474*/ 	.word	0x000001c0
        /*0478*/ 	.short	0x0100
        /*047a*/ 	.byte	0x04
	.zero		1


	//   ....[54]....
        /*047c*/ 	.word	0x00000b00
        /*0480*/ 	.word	0x000000ff
        /*0484*/ 	.word	0x000001a8
        /*0488*/ 	.short	0x0100
        /*048a*/ 	.byte	0x04
	.zero		1


	//   ....[55]....
        /*048c*/ 	.word	0x00000b10
        /*0490*/ 	.word	0x000000ff
        /*0494*/ 	.word	0x000001c8
        /*0498*/ 	.short	0x0100
        /*049a*/ 	.byte	0x04
	.zero		1


	//   ....[56]....
        /*049c*/ 	.word	0x00000b20
        /*04a0*/ 	.word	0x000000ff
        /*04a4*/ 	.word	0x000001b0
        /*04a8*/ 	.short	0x0100
        /*04aa*/ 	.byte	0x04
	.zero		1


	//   ....[57]....
        /*04ac*/ 	.word	0x00000b30
        /*04b0*/ 	.word	0x000000ff
        /*04b4*/ 	.word	0x000001d0
        /*04b8*/ 	.short	0x0100
        /*04ba*/ 	.byte	0x04
	.zero		1


	//   ....[58]....
        /*04bc*/ 	.word	0x00000b40
        /*04c0*/ 	.word	0x000000ff
        /*04c4*/ 	.word	0x000001b8
        /*04c8*/ 	.short	0x0100
        /*04ca*/ 	.byte	0x04
	.zero		1


	//   ....[59]....
        /*04cc*/ 	.word	0x00000b50
        /*04d0*/ 	.word	0x000000ff
        /*04d4*/ 	.word	0x000001d8
        /*04d8*/ 	.short	0x0100
        /*04da*/ 	.byte	0x04
	.zero		1


	//   ....[60]....
        /*04dc*/ 	.word	0x00000c40
        /*04e0*/ 	.word	0x000000ff
        /*04e4*/ 	.word	0x000001e0
        /*04e8*/ 	.short	0x0100
        /*04ea*/ 	.byte	0x04
	.zero		1


	//   ....[61]....
        /*04ec*/ 	.word	0x00000c50
        /*04f0*/ 	.word	0x000000ff
        /*04f4*/ 	.word	0x000001e8
        /*04f8*/ 	.short	0x0100
        /*04fa*/ 	.byte	0x04
	.zero		1


	//   ....[62]....
        /*04fc*/ 	.word	0x00000d90
        /*0500*/ 	.word	0x000000ff
        /*0504*/ 	.word	0x000001f0
        /*0508*/ 	.short	0x0100
        /*050a*/ 	.byte	0x06
	.zero		1


	//   ....[63]....
        /*050c*/ 	.word	0x00000da0
        /*0510*/ 	.word	0x000000ff
        /*0514*/ 	.word	0x000001f8
        /*0518*/ 	.short	0x0100
        /*051a*/ 	.byte	0x06
	.zero		1


	//   ....[64]....
        /*051c*/ 	.word	0x00000ee0
        /*0520*/ 	.word	0x000000ff
        /*0524*/ 	.word	0x00000200
        /*0528*/ 	.short	0x0100
        /*052a*/ 	.byte	0x04
	.zero		1


	//   ....[65]....
        /*052c*/ 	.word	0x00000ef0
        /*0530*/ 	.word	0x000000ff
        /*0534*/ 	.word	0x00000210
        /*0538*/ 	.short	0x0100
        /*053a*/ 	.byte	0x04
	.zero		1


	//   ....[66]....
        /*053c*/ 	.word	0x00000f00
        /*0540*/ 	.word	0x000000ff
        /*0544*/ 	.word	0x00000208
        /*0548*/ 	.short	0x0100
        /*054a*/ 	.byte	0x04
	.zero		1


	//   ....[67]....
        /*054c*/ 	.word	0x00000f10
        /*0550*/ 	.word	0x000000ff
        /*0554*/ 	.word	0x00000218
        /*0558*/ 	.short	0x0100
        /*055a*/ 	.byte	0x04
	.zero		1


	//   ....[68]....
        /*055c*/ 	.word	0x00001010
        /*0560*/ 	.word	0x000000ff
        /*0564*/ 	.word	0x00000220
        /*0568*/ 	.short	0x0100
        /*056a*/ 	.byte	0x06
	.zero		1


	//   ....[69]....
        /*056c*/ 	.word	0x00001b40
        /*0570*/ 	.word	0x000000ff
        /*0574*/ 	.word	0x000000d0
        /*0578*/ 	.short	0x010a
        /*057a*/ 	.byte	0x04
	.zero		1


	//   ....[70]....
        /*057c*/ 	.word	0x00001db0
        /*0580*/ 	.word	0x000000ff
        /*0584*/ 	.word	0x000000d0
        /*0588*/ 	.short	0x010a
        /*058a*/ 	.byte	0x09
	.zero		1


	//   ....[71]....
        /*058c*/ 	.word	0x00001f60
        /*0590*/ 	.word	0x000000ff
        /*0594*/ 	.word	0x000000d0
        /*0598*/ 	.short	0x010a
        /*059a*/ 	.byte	0x07
	.zero		1


	//   ....[72]....
        /*059c*/ 	.word	0x00002120
        /*05a0*/ 	.word	0x000000ff
        /*05a4*/ 	.word	0x000001e8
        /*05a8*/ 	.short	0x0101
        /*05aa*/ 	.byte	0x1f
	.zero		1


	//   ....[73]....
        /*05ac*/ 	.word	0x00002150
        /*05b0*/ 	.word	0x000000ff
        /*05b4*/ 	.word	0x000000d0
        /*05b8*/ 	.short	0x010a
        /*05ba*/ 	.byte	0x04
	.zero		1


	//   ....[74]....
        /*05bc*/ 	.word	0x00002370
        /*05c0*/ 	.word	0x000000ff
        /*05c4*/ 	.word	0x000000d0
        /*05c8*/ 	.short	0x010a
        /*05ca*/ 	.byte	0x09
	.zero		1


	//   ....[75]....
        /*05cc*/ 	.word	0x00002520
        /*05d0*/ 	.word	0x000000ff
        /*05d4*/ 	.word	0x000000d0
        /*05d8*/ 	.short	0x010a
        /*05da*/ 	.byte	0x07
	.zero		1


	//   ....[76]....
        /*05dc*/ 	.word	0x000026f0
        /*05e0*/ 	.word	0x000000ff
        /*05e4*/ 	.word	0x000001f0
        /*05e8*/ 	.short	0x010a
        /*05ea*/ 	.byte	0x1f
	.zero		1


	//   ....[77]....
        /*05ec*/ 	.word	0x000027b0
        /*05f0*/ 	.word	0x000000ff
        /*05f4*/ 	.word	0x00000000
        /*05f8*/ 	.short	0x0101
        /*05fa*/ 	.byte	0x04
	.zero		1


	//   ....[78]....
        /*05fc*/ 	.word	0x00002db0
        /*0600*/ 	.word	0x000000ff
        /*0604*/ 	.word	0x00000000
        /*0608*/ 	.short	0x010a
        /*060a*/ 	.byte	0x04
	.zero		1


	//   ....[79]....
        /*060c*/ 	.word	0x00002e50
        /*0610*/ 	.word	0x000000ff
        /*0614*/ 	.word	0x00000000
        /*0618*/ 	.short	0x010a
        /*061a*/ 	.byte	0x05
	.zero		1


	//   ....[80]....
        /*061c*/ 	.word	0x00002ef0
        /*0620*/ 	.word	0x000000ff
        /*0624*/ 	.word	0x00000000
        /*0628*/ 	.short	0x010a
        /*062a*/ 	.byte	0x05
	.zero		1


	//   ....[81]....
        /*062c*/ 	.word	0x00002f90
        /*0630*/ 	.word	0x000000ff
        /*0634*/ 	.word	0x00000000
        /*0638*/ 	.short	0x010a
        /*063a*/ 	.byte	0x05
	.zero		1


	//   ....[82]....
        /*063c*/ 	.word	0x00003030
        /*0640*/ 	.word	0x000000ff
        /*0644*/ 	.word	0x00000000
        /*0648*/ 	.short	0x010a
        /*064a*/ 	.byte	0x05
	.zero		1


	//   ....[83]....
        /*064c*/ 	.word	0x000030d0
        /*0650*/ 	.word	0x000000ff
        /*0654*/ 	.word	0x00000000
        /*0658*/ 	.short	0x010a
        /*065a*/ 	.byte	0x05
	.zero		1


	//   ....[84]....
        /*065c*/ 	.word	0x00003170
        /*0660*/ 	.word	0x000000ff
        /*0664*/ 	.word	0x00000000
        /*0668*/ 	.short	0x010a
        /*066a*/ 	.byte	0x05
	.zero		1


	//   ....[85]....
        /*066c*/ 	.word	0x00003210
        /*0670*/ 	.word	0x000000ff
        /*0674*/ 	.word	0x00000000
        /*0678*/ 	.short	0x010a
        /*067a*/ 	.byte	0x05
	.zero		1


	//   ....[86]....
        /*067c*/ 	.word	0x000032b0
        /*0680*/ 	.word	0x000000ff
        /*0684*/ 	.word	0x00000000
        /*0688*/ 	.short	0x010a
        /*068a*/ 	.byte	0x05
	.zero		1


	//   ....[87]....
        /*068c*/ 	.word	0x00003350
        /*0690*/ 	.word	0x000000ff
        /*0694*/ 	.word	0x00000000
        /*0698*/ 	.short	0x010a
        /*069a*/ 	.byte	0x05
	.zero		1


	//   ....[88]....
        /*069c*/ 	.word	0x000033f0
        /*06a0*/ 	.word	0x000000ff
        /*06a4*/ 	.word	0x00000000
        /*06a8*/ 	.short	0x010a
        /*06aa*/ 	.byte	0x05
	.zero		1


	//   ....[89]....
        /*06ac*/ 	.word	0x00003490
        /*06b0*/ 	.word	0x000000ff
        /*06b4*/ 	.word	0x00000000
        /*06b8*/ 	.short	0x010a
        /*06ba*/ 	.byte	0x05
	.zero		1


	//   ....[90]....
        /*06bc*/ 	.word	0x00003530
        /*06c0*/ 	.word	0x000000ff
        /*06c4*/ 	.word	0x00000000
        /*06c8*/ 	.short	0x010a
        /*06ca*/ 	.byte	0x05
	.zero		1


	//   ....[91]....
        /*06cc*/ 	.word	0x000035d0
        /*06d0*/ 	.word	0x000000ff
        /*06d4*/ 	.word	0x00000000
        /*06d8*/ 	.short	0x010a
        /*06da*/ 	.byte	0x05
	.zero		1


	//   ....[92]....
        /*06dc*/ 	.word	0x00003670
        /*06e0*/ 	.word	0x000000ff
        /*06e4*/ 	.word	0x00000000
        /*06e8*/ 	.short	0x010a
        /*06ea*/ 	.byte	0x05
	.zero		1


	//   ....[93]....
        /*06ec*/ 	.word	0x00003710
        /*06f0*/ 	.word	0x000000ff
        /*06f4*/ 	.word	0x00000000
        /*06f8*/ 	.short	0x010a
        /*06fa*/ 	.byte	0x05
	.zero		1


	//   ....[94]....
        /*06fc*/ 	.word	0x000037b0
        /*0700*/ 	.word	0x000000ff
        /*0704*/ 	.word	0x00000000
        /*0708*/ 	.short	0x010a
        /*070a*/ 	.byte	0x05
	.zero		1


	//   ....[95]....
        /*070c*/ 	.word	0x00003850
        /*0710*/ 	.word	0x000000ff
        /*0714*/ 	.word	0x00000000
        /*0718*/ 	.short	0x010a
        /*071a*/ 	.byte	0x05
	.zero		1


	//   ....[96]....
        /*071c*/ 	.word	0x000038f0
        /*0720*/ 	.word	0x000000ff
        /*0724*/ 	.word	0x00000000
        /*0728*/ 	.short	0x010a
        /*072a*/ 	.byte	0x05
	.zero		1


	//   ....[97]....
        /*072c*/ 	.word	0x00003990
        /*0730*/ 	.word	0x000000ff
        /*0734*/ 	.word	0x00000000
        /*0738*/ 	.short	0x010a
        /*073a*/ 	.byte	0x05
	.zero		1


	//   ....[98]....
        /*073c*/ 	.word	0x00003a30
        /*0740*/ 	.word	0x000000ff
        /*0744*/ 	.word	0x00000000
        /*0748*/ 	.short	0x010a
        /*074a*/ 	.byte	0x05
	.zero		1


	//   ....[99]....
        /*074c*/ 	.word	0x00003ad0
        /*0750*/ 	.word	0x000000ff
        /*0754*/ 	.word	0x00000000
        /*0758*/ 	.short	0x010a
        /*075a*/ 	.byte	0x05
	.zero		1


	//   ....[100]....
        /*075c*/ 	.word	0x00003b70
        /*0760*/ 	.word	0x000000ff
        /*0764*/ 	.word	0x00000000
        /*0768*/ 	.short	0x010a
        /*076a*/ 	.byte	0x05
	.zero		1


	//   ....[101]....
        /*076c*/ 	.word	0x00003c10
        /*0770*/ 	.word	0x000000ff
        /*0774*/ 	.word	0x00000000
        /*0778*/ 	.short	0x010a
        /*077a*/ 	.byte	0x05
	.zero		1


	//   ....[102]....
        /*077c*/ 	.word	0x00003cb0
        /*0780*/ 	.word	0x000000ff
        /*0784*/ 	.word	0x00000000
        /*0788*/ 	.short	0x010a
        /*078a*/ 	.byte	0x05
	.zero		1


	//   ....[103]....
        /*078c*/ 	.word	0x00003d60
        /*0790*/ 	.word	0x00000000
        /*0794*/ 	.word	0x00000000
        /*0798*/ 	.short	0x010a
        /*079a*/ 	.byte	0xff
	.zero		1


	//   ....[104]....
        /*079c*/ 	.word	0x00003eb0
        /*07a0*/ 	.word	0x000000ff
        /*07a4*/ 	.word	0x000001f8
        /*07a8*/ 	.short	0x010a
        /*07aa*/ 	.byte	0x04
	.zero		1


	//   ....[105]....
        /*07ac*/ 	.word	0x00003f50
        /*07b0*/ 	.word	0x000000ff
        /*07b4*/ 	.word	0x000001f0
        /*07b8*/ 	.short	0x010a
        /*07ba*/ 	.byte	0x04
	.zero		1


	//   ....[106]....
        /*07bc*/ 	.word	0x00003ff0
        /*07c0*/ 	.word	0x000000ff
        /*07c4*/ 	.word	0x00000000
        /*07c8*/ 	.short	0x0101
        /*07ca*/ 	.byte	0x05
	.zero		1


	//   ....[107]....
        /*07cc*/ 	.word	0x00004030
        /*07d0*/ 	.word	0x000000ff
        /*07d4*/ 	.word	0x000001f8
        /*07d8*/ 	.short	0x0106
        /*07da*/ 	.byte	0x04
	.zero		1


	//   ....[108]....
        /*07dc*/ 	.word	0x00004070
        /*07e0*/ 	.word	0x00000000
        /*07e4*/ 	.word	0x000001f8
        /*07e8*/ 	.short	0x010a
        /*07ea*/ 	.byte	0xff
	.zero		1


	//   ....[109]....
        /*07ec*/ 	.word	0x000042c0
        /*07f0*/ 	.word	0x000000ff
        /*07f4*/ 	.word	0x00000008
        /*07f8*/ 	.short	0x010a
        /*07fa*/ 	.byte	0x05
	.zero		1


	//   ....[110]....
        /*07fc*/ 	.word	0x000042e0
        /*0800*/ 	.word	0x000000ff
        /*0804*/ 	.word	0x00000008
        /*0808*/ 	.short	0x010a
        /*080a*/ 	.byte	0x05
	.zero		1


	//   ....[111]....
        /*080c*/ 	.word	0x00004470
        /*0810*/ 	.word	0x000000ff
        /*0814*/ 	.word	0x00000008
        /*0818*/ 	.short	0x010a
        /*081a*/ 	.byte	0x05
	.zero		1


	//   ....[112]....
        /*081c*/ 	.word	0x00004490
        /*0820*/ 	.word	0x000000ff
        /*0824*/ 	.word	0x00000008
        /*0828*/ 	.short	0x010a
        /*082a*/ 	.byte	0x05
	.zero		1


	//   ....[113]....
        /*082c*/ 	.word	0x00004550
        /*0830*/ 	.word	0x000000ff
        /*0834*/ 	.word	0x00000000
        /*0838*/ 	.short	0x0101
        /*083a*/ 	.byte	0x04
	.zero		1


	//   ....[114]....
        /*083c*/ 	.word	0x000048a0
        /*0840*/ 	.word	0x000000ff
        /*0844*/ 	.word	0x000001f0
        /*0848*/ 	.short	0x010a
        /*084a*/ 	.byte	0x11
	.zero		1


	//   ....[115]....
        /*084c*/ 	.word	0x00004940
        /*0850*/ 	.word	0x000000ff
        /*0854*/ 	.word	0x00000000
        /*0858*/ 	.short	0x0101
        /*085a*/ 	.byte	0x1d
	.zero		1


	//   ....[116]....
        /*085c*/ 	.word	0x00004980
        /*0860*/ 	.word	0x000000ff
        /*0864*/ 	.word	0x00000210
        /*0868*/ 	.short	0x010a
        /*086a*/ 	.byte	0x16
	.zero		1


	//   ....[117]....
        /*086c*/ 	.word	0x00004a30
        /*0870*/ 	.word	0x000000ff
        /*0874*/ 	.word	0x00000000
        /*0878*/ 	.short	0x010a
        /*087a*/ 	.byte	0x04
	.zero		1


	//   ....[118]....
        /*087c*/ 	.word	0x00004a70
        /*0880*/ 	.word	0x000000ff
        /*0884*/ 	.word	0x00000000
        /*0888*/ 	.short	0x010a
        /*088a*/ 	.byte	0x0a
	.zero		1


	//   ....[119]....
        /*088c*/ 	.word	0x00004b90
        /*0890*/ 	.word	0x000000ff
        /*0894*/ 	.word	0x00000000
        /*0898*/ 	.short	0x010a
        /*089a*/ 	.byte	0x04
	.zero		1


	//   ....[120]....
        /*089c*/ 	.word	0x00004e30
        /*08a0*/ 	.word	0x000000ff
        /*08a4*/ 	.word	0x00000000
        /*08a8*/ 	.short	0x010a
        /*08aa*/ 	.byte	0x04
	.zero		1


	//   ....[121]....
        /*08ac*/ 	.word	0x00004ed0
        /*08b0*/ 	.word	0x00000000
        /*08b4*/ 	.word	0x00000000
        /*08b8*/ 	.short	0x010a
        /*08ba*/ 	.byte	0xff
	.zero		1


	//   ....[122]....
        /*08bc*/ 	.word	0x00004f10
        /*08c0*/ 	.word	0x00000000
        /*08c4*/ 	.word	0x00000000
        /*08c8*/ 	.short	0x010a
        /*08ca*/ 	.byte	0xff
	.zero		1


	//   ....[123]....
        /*08cc*/ 	.word	0x00004f80
        /*08d0*/ 	.word	0x000000ff
        /*08d4*/ 	.word	0x00000000
        /*08d8*/ 	.short	0x0101
        /*08da*/ 	.byte	0x04
	.zero		1


	//   ....[124]....
        /*08dc*/ 	.word	0x00004fc0
        /*08e0*/ 	.word	0x000000ff
        /*08e4*/ 	.word	0x00000220
        /*08e8*/ 	.short	0x010a
        /*08ea*/ 	.byte	0x11
	.zero		1


	//   ....[125]....
        /*08ec*/ 	.word	0x00005020
        /*08f0*/ 	.word	0x000000ff
        /*08f4*/ 	.word	0x00000000
        /*08f8*/ 	.short	0x0101
        /*08fa*/ 	.byte	0x04
	.zero		1


	//   ....[126]....
        /*08fc*/ 	.word	0x00005570
        /*0900*/ 	.word	0x000000ff
        /*0904*/ 	.word	0x000001f0
        /*0908*/ 	.short	0x010a
        /*090a*/ 	.byte	0x1f
	.zero		1


	//   ....[127]....
        /*090c*/ 	.word	0x00005610
        /*0910*/ 	.word	0x000000ff
        /*0914*/ 	.word	0x00000000
        /*0918*/ 	.short	0x0101
        /*091a*/ 	.byte	0x3c
	.zero		1


	//   ....[128]....
        /*091c*/ 	.word	0x00005b60
        /*0920*/ 	.word	0x000000ff
        /*0924*/ 	.word	0x000001e8
        /*0928*/ 	.short	0x010a
        /*092a*/ 	.byte	0x1f
	.zero		1


	//   ....[129]....
        /*092c*/ 	.word	0x00005d00
        /*0930*/ 	.word	0x000000ff
        /*0934*/ 	.word	0x000001c0
        /*0938*/ 	.short	0x010a
        /*093a*/ 	.byte	0x1f
	.zero		1


	//   ....[130]....
        /*093c*/ 	.word	0x00005fa0
        /*0940*/ 	.word	0x000000ff
        /*0944*/ 	.word	0x000001a0
        /*0948*/ 	.short	0x010b
        /*094a*/ 	.byte	0x1f
	.zero		1


	//   ....[131]....
        /*094c*/ 	.word	0x00005fb0
        /*0950*/ 	.word	0x000000ff
        /*0954*/ 	.word	0x00000000
        /*0958*/ 	.short	0x0101
        /*095a*/ 	.byte	0x40
	.zero		1


	//   ....[132]....
        /*095c*/ 	.word	0x00005fc0
        /*0960*/ 	.word	0x000000ff
        /*0964*/ 	.word	0x000001c8
        /*0968*/ 	.short	0x010a
        /*096a*/ 	.byte	0x1f
	.zero		1


	//   ....[133]....
        /*096c*/ 	.word	0x000061a0
        /*0970*/ 	.word	0x000000ff
        /*0974*/ 	.word	0x000001a8
        /*0978*/ 	.short	0x010b
        /*097a*/ 	.byte	0x1f
	.zero		1


	//   ....[134]....
        /*097c*/ 	.word	0x000061b0
        /*0980*/ 	.word	0x000000ff
        /*0984*/ 	.word	0x00000000
        /*0988*/ 	.short	0x0101
        /*098a*/ 	.byte	0x3f
	.zero		1


	//   ....[135]....
        /*098c*/ 	.word	0x000061c0
        /*0990*/ 	.word	0x000000ff
        /*0994*/ 	.word	0x000001d0
        /*0998*/ 	.short	0x010a
        /*099a*/ 	.byte	0x1f
	.zero		1


	//   ....[136]....
        /*099c*/ 	.word	0x000063c0
        /*09a0*/ 	.word	0x000000ff
        /*09a4*/ 	.word	0x000001b0
        /*09a8*/ 	.short	0x010b
        /*09aa*/ 	.byte	0x1f
	.zero		1


	//   ....[137]....
        /*09ac*/ 	.word	0x000063d0
        /*09b0*/ 	.word	0x000000ff
        /*09b4*/ 	.word	0x00000000
        /*09b8*/ 	.short	0x0101
        /*09ba*/ 	.byte	0x3e
	.zero		1


	//   ....[138]....
        /*09bc*/ 	.word	0x000063e0
        /*09c0*/ 	.word	0x000000ff
        /*09c4*/ 	.word	0x000001d8
        /*09c8*/ 	.short	0x010a
        /*09ca*/ 	.byte	0x1f
	.zero		1


	//   ....[139]....
        /*09cc*/ 	.word	0x00006610
        /*09d0*/ 	.word	0x000000ff
        /*09d4*/ 	.word	0x000001b8
        /*09d8*/ 	.short	0x010b
        /*09da*/ 	.byte	0x1f
	.zero		1


	//   ....[140]....
        /*09dc*/ 	.word	0x00006620
        /*09e0*/ 	.word	0x000000ff
        /*09e4*/ 	.word	0x00000000
        /*09e8*/ 	.short	0x0101
        /*09ea*/ 	.byte	0x3d
	.zero		1


	//   ....[141]....
        /*09ec*/ 	.word	0x00006660
        /*09f0*/ 	.word	0x000000ff
        /*09f4*/ 	.word	0x000001c0
        /*09f8*/ 	.short	0x010a
        /*09fa*/ 	.byte	0x1f
	.zero		1


	//   ....[142]....
        /*09fc*/ 	.word	0x00006680
        /*0a00*/ 	.word	0x000000ff
        /*0a04*/ 	.word	0x000001c8
        /*0a08*/ 	.short	0x010a
        /*0a0a*/ 	.byte	0x1f
	.zero		1


	//   ....[143]....
        /*0a0c*/ 	.word	0x000066a0
        /*0a10*/ 	.word	0x000000ff
        /*0a14*/ 	.word	0x000001d0
        /*0a18*/ 	.short	0x010a
        /*0a1a*/ 	.byte	0x1f
	.zero		1


	//   ....[144]....
        /*0a1c*/ 	.word	0x000066e0
        /*0a20*/ 	.word	0x00000000
        /*0a24*/ 	.word	0x000001d8
        /*0a28*/ 	.short	0x010a
        /*0a2a*/ 	.byte	0xff
	.zero		1


	//   ....[145]....
        /*0a2c*/ 	.word	0x00006a70
        /*0a30*/ 	.word	0x000000ff
        /*0a34*/ 	.word	0x000001f0
        /*0a38*/ 	.short	0x010a
        /*0a3a*/ 	.byte	0x2c
	.zero		1


	//   ....[146]....
        /*0a3c*/ 	.word	0x00006b40
        /*0a40*/ 	.word	0x000000ff
        /*0a44*/ 	.word	0x00000000
        /*0a48*/ 	.short	0x0101
        /*0a4a*/ 	.byte	0x04
	.zero		1


	//   ....[147]....
        /*0a4c*/ 	.word	0x00007760
        /*0a50*/ 	.word	0x000000ff
        /*0a54*/ 	.word	0x000001a0
        /*0a58*/ 	.short	0x010a
        /*0a5a*/ 	.byte	0x2c
	.zero		1


	//   ....[148]....
        /*0a5c*/ 	.word	0x00007850
        /*0a60*/ 	.word	0x0000003f
        /*0a64*/ 	.word	0x00000200
        /*0a68*/ 	.short	0x010a
        /*0a6a*/ 	.byte	0xff
	.zero		1


	//   ....[149]....
        /*0a6c*/ 	.word	0x000079c0
        /*0a70*/ 	.word	0x000000ff
        /*0a74*/ 	.word	0x000001a0
        /*0a78*/ 	.short	0x010a
        /*0a7a*/ 	.byte	0x2c
	.zero		1


	//   ....[150]....
        /*0a7c*/ 	.word	0x00007a90
        /*0a80*/ 	.word	0x0000003f
        /*0a84*/ 	.word	0x00000200
        /*0a88*/ 	.short	0x010a
        /*0a8a*/ 	.byte	0xff
	.zero		1


	//   ....[151]....
        /*0a8c*/ 	.word	0x00008280
        /*0a90*/ 	.word	0x00000000
        /*0a94*/ 	.word	0x00000000
        /*0a98*/ 	.short	0x0101
        /*0a9a*/ 	.byte	0xff
	.zero		1


	//   ....[152]....
        /*0a9c*/ 	.word	0x00008290
        /*0aa0*/ 	.word	0x00000004
        /*0aa4*/ 	.word	0x000001a0
        /*0aa8*/ 	.short	0x010a
        /*0aaa*/ 	.byte	0xff
	.zero		1


	//   ....[153]....
        /*0aac*/ 	.word	0x00008350
        /*0ab0*/ 	.word	0x00000004
        /*0ab4*/ 	.word	0x000001a0
        /*0ab8*/ 	.short	0x010a
        /*0aba*/ 	.byte	0xff
	.zero		1


	//   ....[154]....
        /*0abc*/ 	.word	0x00008b50
        /*0ac0*/ 	.word	0x00000000
        /*0ac4*/ 	.word	0x00000000
        /*0ac8*/ 	.short	0x0101
        /*0aca*/ 	.byte	0xff
	.zero		1


	//   ....[155]....
        /*0acc*/ 	.word	0x00008b70
        /*0ad0*/ 	.word	0x00000002
        /*0ad4*/ 	.word	0x000001a0
        /*0ad8*/ 	.short	0x010a
        /*0ada*/ 	.byte	0xff
	.zero		1


	//   ....[156]....
        /*0adc*/ 	.word	0x00008c20
        /*0ae0*/ 	.word	0x00000002
        /*0ae4*/ 	.word	0x000001a0
        /*0ae8*/ 	.short	0x010a
        /*0aea*/ 	.byte	0xff
	.zero		1


	//   ....[157]....
        /*0aec*/ 	.word	0x00009410
        /*0af0*/ 	.word	0x00000000
        /*0af4*/ 	.word	0x00000000
        /*0af8*/ 	.short	0x0101
        /*0afa*/ 	.byte	0xff
	.zero		1


	//   ....[158]....
        /*0afc*/ 	.word	0x00009430
        /*0b00*/ 	.word	0x00000003
        /*0b04*/ 	.word	0x000001a0
        /*0b08*/ 	.short	0x010a
        /*0b0a*/ 	.byte	0xff
	.zero		1


	//   ....[159]....
        /*0b0c*/ 	.word	0x000094e0
        /*0b10*/ 	.word	0x00000003
        /*0b14*/ 	.word	0x000001a0
        /*0b18*/ 	.short	0x010a
        /*0b1a*/ 	.byte	0xff
	.zero		1


	//   ....[160]....
        /*0b1c*/ 	.word	0x000097f0
        /*0b20*/ 	.word	0x0000003f
        /*0b24*/ 	.word	0x00000000
        /*0b28*/ 	.short	0x0101
        /*0b2a*/ 	.byte	0xff
	.zero		1


	//   ....[161]....
        /*0b2c*/ 	.word	0x00009d20
        /*0b30*/ 	.word	0x00000000
        /*0b34*/ 	.word	0x00000000
        /*0b38*/ 	.short	0x0101
        /*0b3a*/ 	.byte	0xff
	.zero		1


	//   ....[162]....
        /*0b3c*/ 	.word	0x00009fa0
        /*0b40*/ 	.word	0x000000ff
        /*0b44*/ 	.word	0x00000000
        /*0b48*/ 	.short	0x0101
        /*0b4a*/ 	.byte	0x04
	.zero		1


	//   ....[163]....
        /*0b4c*/ 	.word	0x00009fd0
        /*0b50*/ 	.word	0x00000000
        /*0b54*/ 	.word	0x000000d0
        /*0b58*/ 	.short	0x010a
        /*0b5a*/ 	.byte	0xff
	.zero		1


	//   ....[164]....
        /*0b5c*/ 	.word	0x0000a030
        /*0b60*/ 	.word	0x00000000
        /*0b64*/ 	.word	0x000000d0
        /*0b68*/ 	.short	0x010a
        /*0b6a*/ 	.byte	0xff
	.zero		1


	//   ....[165]....
        /*0b6c*/ 	.word	0x0000a090
        /*0b70*/ 	.word	0x00000000
        /*0b74*/ 	.word	0x000001f0
        /*0b78*/ 	.short	0x010a
        /*0b7a*/ 	.byte	0xff
	.zero		1


	//   ....[166]....
        /*0b7c*/ 	.word	0x0000a0f0
        /*0b80*/ 	.word	0x00000000
        /*0b84*/ 	.word	0x00000000
        /*0b88*/ 	.short	0x010a
        /*0b8a*/ 	.byte	0xff
	.zero		1


	//   ....[167]....
        /*0b8c*/ 	.word	0x0000a150
        /*0b90*/ 	.word	0x00000000
        /*0b94*/ 	.word	0x00000000
        /*0b98*/ 	.short	0x010a
        /*0b9a*/ 	.byte	0xff
	.zero		1


	//   ....[168]....
        /*0b9c*/ 	.word	0x0000a1b0
        /*0ba0*/ 	.word	0x00000000
        /*0ba4*/ 	.word	0x00000000
        /*0ba8*/ 	.short	0x010a
        /*0baa*/ 	.byte	0xff
	.zero		1


	//   ....[169]....
        /*0bac*/ 	.word	0x0000a210
        /*0bb0*/ 	.word	0x00000000
        /*0bb4*/ 	.word	0x00000000
        /*0bb8*/ 	.short	0x010a
        /*0bba*/ 	.byte	0xff
	.zero		1


	//   ....[170]....
        /*0bbc*/ 	.word	0x0000a270
        /*0bc0*/ 	.word	0x00000000
        /*0bc4*/ 	.word	0x00000000
        /*0bc8*/ 	.short	0x010a
        /*0bca*/ 	.byte	0xff
	.zero		1


	//   ....[171]....
        /*0bcc*/ 	.word	0x0000a2d0
        /*0bd0*/ 	.word	0x00000000
        /*0bd4*/ 	.word	0x00000000
        /*0bd8*/ 	.short	0x010a
        /*0bda*/ 	.byte	0xff
	.zero		1


	//   ....[172]....
        /*0bdc*/ 	.word	0x0000a330
        /*0be0*/ 	.word	0x00000000
        /*0be4*/ 	.word	0x00000000
        /*0be8*/ 	.short	0x010a
        /*0bea*/ 	.byte	0xff
	.zero		1


	//   ....[173]....
        /*0bec*/ 	.word	0x0000a390
        /*0bf0*/ 	.word	0x00000000
        /*0bf4*/ 	.word	0x00000000
        /*0bf8*/ 	.short	0x010a
        /*0bfa*/ 	.byte	0xff
	.zero		1


	//   ....[174]....
        /*0bfc*/ 	.word	0x0000a3f0
        /*0c00*/ 	.word	0x00000000
        /*0c04*/ 	.word	0x00000000
        /*0c08*/ 	.short	0x010a
        /*0c0a*/ 	.byte	0xff
	.zero		1


	//   ....[175]....
        /*0c0c*/ 	.word	0x0000a450
        /*0c10*/ 	.word	0x00000000
        /*0c14*/ 	.word	0x00000000
        /*0c18*/ 	.short	0x010a
        /*0c1a*/ 	.byte	0xff
	.zero		1


	//   ....[176]....
        /*0c1c*/ 	.word	0x0000a4b0
        /*0c20*/ 	.word	0x00000000
        /*0c24*/ 	.word	0x00000000
        /*0c28*/ 	.short	0x010a
        /*0c2a*/ 	.byte	0xff
	.zero		1


	//   ....[177]....
        /*0c2c*/ 	.word	0x0000a510
        /*0c30*/ 	.word	0x00000000
        /*0c34*/ 	.word	0x00000000
        /*0c38*/ 	.short	0x010a
        /*0c3a*/ 	.byte	0xff
	.zero		1


	//   ....[178]....
        /*0c3c*/ 	.word	0x0000a570
        /*0c40*/ 	.word	0x00000000
        /*0c44*/ 	.word	0x00000000
        /*0c48*/ 	.short	0x010a
        /*0c4a*/ 	.byte	0xff
	.zero		1


	//   ....[179]....
        /*0c4c*/ 	.word	0x0000a5d0
        /*0c50*/ 	.word	0x00000000
        /*0c54*/ 	.word	0x00000000
        /*0c58*/ 	.short	0x010a
        /*0c5a*/ 	.byte	0xff
	.zero		1


	//   ....[180]....
        /*0c5c*/ 	.word	0x0000a630
        /*0c60*/ 	.word	0x00000000
        /*0c64*/ 	.word	0x00000000
        /*0c68*/ 	.short	0x010a
        /*0c6a*/ 	.byte	0xff
	.zero		1


	//   ....[181]....
        /*0c6c*/ 	.word	0x0000a690
        /*0c70*/ 	.word	0x00000000
        /*0c74*/ 	.word	0x00000000
        /*0c78*/ 	.short	0x010a
        /*0c7a*/ 	.byte	0xff
	.zero		1


	//   ....[182]....
        /*0c7c*/ 	.word	0x0000a6f0
        /*0c80*/ 	.word	0x00000000
        /*0c84*/ 	.word	0x00000000
        /*0c88*/ 	.short	0x010a
        /*0c8a*/ 	.byte	0xff
	.zero		1


	//   ....[183]....
        /*0c8c*/ 	.word	0x0000a750
        /*0c90*/ 	.word	0x00000000
        /*0c94*/ 	.word	0x00000000
        /*0c98*/ 	.short	0x010a
        /*0c9a*/ 	.byte	0xff
	.zero		1


	//   ....[184]....
        /*0c9c*/ 	.word	0x0000a7b0
        /*0ca0*/ 	.word	0x00000000
        /*0ca4*/ 	.word	0x00000000
        /*0ca8*/ 	.short	0x010a
        /*0caa*/ 	.byte	0xff
	.zero		1


	//   ....[185]....
        /*0cac*/ 	.word	0x0000a810
        /*0cb0*/ 	.word	0x00000000
        /*0cb4*/ 	.word	0x00000000
        /*0cb8*/ 	.short	0x010a
        /*0cba*/ 	.byte	0xff
	.zero		1


	//   ....[186]....
        /*0cbc*/ 	.word	0x0000a870
        /*0cc0*/ 	.word	0x00000000
        /*0cc4*/ 	.word	0x00000000
        /*0cc8*/ 	.short	0x010a
        /*0cca*/ 	.byte	0xff
	.zero		1


	//   ....[187]....
        /*0ccc*/ 	.word	0x0000a8d0
        /*0cd0*/ 	.word	0x00000000
        /*0cd4*/ 	.word	0x00000000
        /*0cd8*/ 	.short	0x010a
        /*0cda*/ 	.byte	0xff
	.zero		1


	//   ....[188]....
        /*0cdc*/ 	.word	0x0000a930
        /*0ce0*/ 	.word	0x00000000
        /*0ce4*/ 	.word	0x00000000
        /*0ce8*/ 	.short	0x010a
        /*0cea*/ 	.byte	0xff
	.zero		1


	//   ....[189]....
        /*0cec*/ 	.word	0x0000a990
        /*0cf0*/ 	.word	0x00000000
        /*0cf4*/ 	.word	0x00000000
        /*0cf8*/ 	.short	0x010a
        /*0cfa*/ 	.byte	0xff
	.zero		1


	//   ....[190]....
        /*0cfc*/ 	.word	0x0000a9f0
        /*0d00*/ 	.word	0x00000000
        /*0d04*/ 	.word	0x00000000
        /*0d08*/ 	.short	0x010a
        /*0d0a*/ 	.byte	0xff
	.zero		1


	//   ....[191]....
        /*0d0c*/ 	.word	0x0000aa50
        /*0d10*/ 	.word	0x00000004
        /*0d14*/ 	.word	0x000001f8
        /*0d18*/ 	.short	0x010a
        /*0d1a*/ 	.byte	0xff
	.zero		1


	//   ....[192]....
        /*0d1c*/ 	.word	0x0000aab0
        /*0d20*/ 	.word	0x00000004
        /*0d24*/ 	.word	0x000001f0
        /*0d28*/ 	.short	0x010a
        /*0d2a*/ 	.byte	0xff
	.zero		1


	//   ....[193]....
        /*0d2c*/ 	.word	0x0000ab10
        /*0d30*/ 	.word	0x00000005
        /*0d34*/ 	.word	0x00000008
        /*0d38*/ 	.short	0x010a
        /*0d3a*/ 	.byte	0xff
	.zero		1


	//   ....[194]....
        /*0d3c*/ 	.word	0x0000abf0
        /*0d40*/ 	.word	0x00000003
        /*0d44*/ 	.word	0x00000008
        /*0d48*/ 	.short	0x010a
        /*0d4a*/ 	.byte	0xff
	.zero		1


	//   ....[195]....
        /*0d4c*/ 	.word	0x0000ac50
        /*0d50*/ 	.word	0x00000004
        /*0d54*/ 	.word	0x000001f0
        /*0d58*/ 	.short	0x010a
        /*0d5a*/ 	.byte	0xff
	.zero		1


	//   ....[196]....
        /*0d5c*/ 	.word	0x0000acb0
        /*0d60*/ 	.word	0x00000004
        /*0d64*/ 	.word	0x00000210
        /*0d68*/ 	.short	0x010a
        /*0d6a*/ 	.byte	0xff
	.zero		1


	//   ....[197]....
        /*0d6c*/ 	.word	0x0000ad10
        /*0d70*/ 	.word	0x00000004
        /*0d74*/ 	.word	0x00000000
        /*0d78*/ 	.short	0x010a
        /*0d7a*/ 	.byte	0xff
	.zero		1


	//   ....[198]....
        /*0d7c*/ 	.word	0x0000ad70
        /*0d80*/ 	.word	0x00000000
        /*0d84*/ 	.word	0x00000000
        /*0d88*/ 	.short	0x010a
        /*0d8a*/ 	.byte	0xff
	.zero		1


	//   ....[199]....
        /*0d8c*/ 	.word	0x0000add0
        /*0d90*/ 	.word	0x00000000
        /*0d94*/ 	.word	0x00000220
        /*0d98*/ 	.short	0x010a
        /*0d9a*/ 	.byte	0xff
	.zero		1


	//   ....[200]....
        /*0d9c*/ 	.word	0x0000ae30
        /*0da0*/ 	.word	0x00000002
        /*0da4*/ 	.word	0x000001f0
        /*0da8*/ 	.short	0x010a
        /*0daa*/ 	.byte	0xff
	.zero		1


	//   ....[201]....
        /*0dac*/ 	.word	0x0000ae90
        /*0db0*/ 	.word	0x00000002
        /*0db4*/ 	.word	0x000001e8
        /*0db8*/ 	.short	0x010a
        /*0dba*/ 	.byte	0xff
	.zero		1


	//   ....[202]....
        /*0dbc*/ 	.word	0x0000aef0
        /*0dc0*/ 	.word	0x00000002
        /*0dc4*/ 	.word	0x000001c0
        /*0dc8*/ 	.short	0x010a
        /*0dca*/ 	.byte	0xff
	.zero		1


	//   ....[203]....
        /*0dcc*/ 	.word	0x0000af50
        /*0dd0*/ 	.word	0x00000002
        /*0dd4*/ 	.word	0x000001c8
        /*0dd8*/ 	.short	0x010a
        /*0dda*/ 	.byte	0xff
	.zero		1


	//   ....[204]....
        /*0ddc*/ 	.word	0x0000afb0
        /*0de0*/ 	.word	0x00000002
        /*0de4*/ 	.word	0x000001d0
        /*0de8*/ 	.short	0x010a
        /*0dea*/ 	.byte	0xff
	.zero		1


	//   ....[205]....
        /*0dec*/ 	.word	0x0000b010
        /*0df0*/ 	.word	0x00000002
        /*0df4*/ 	.word	0x000001d8
        /*0df8*/ 	.short	0x010a
        /*0dfa*/ 	.byte	0xff
	.zero		1


	//   ....[206]....
        /*0dfc*/ 	.word	0x0000b070
        /*0e00*/ 	.word	0x00000000
        /*0e04*/ 	.word	0x000001c0
        /*0e08*/ 	.short	0x010a
        /*0e0a*/ 	.byte	0xff
	.zero		1


	//   ....[207]....
        /*0e0c*/ 	.word	0x0000b0d0
        /*0e10*/ 	.word	0x00000000
        /*0e14*/ 	.word	0x000001c8
        /*0e18*/ 	.short	0x010a
        /*0e1a*/ 	.byte	0xff
	.zero		1


	//   ....[208]....
        /*0e1c*/ 	.word	0x0000b130
        /*0e20*/ 	.word	0x00000000
        /*0e24*/ 	.word	0x000001d0
        /*0e28*/ 	.short	0x010a
        /*0e2a*/ 	.byte	0xff
	.zero		1


	//   ....[209]....
        /*0e2c*/ 	.word	0x0000b190
        /*0e30*/ 	.word	0x00000000
        /*0e34*/ 	.word	0x000001f0
        /*0e38*/ 	.short	0x010a
        /*0e3a*/ 	.byte	0xff
	.zero		1


	//   ....[210]....
        /*0e3c*/ 	.word	0x0000b1f0
        /*0e40*/ 	.word	0x00000002
        /*0e44*/ 	.word	0x000001a0
        /*0e48*/ 	.short	0x010a
        /*0e4a*/ 	.byte	0xff
	.zero		1


	//   ....[211]....
        /*0e4c*/ 	.word	0x0000b240
        /*0e50*/ 	.word	0x0000003f
        /*0e54*/ 	.word	0x00000200
        /*0e58*/ 	.short	0x010a
        /*0e5a*/ 	.byte	0xff
	.zero		1


	//   ....[212]....
        /*0e5c*/ 	.word	0x0000b290
        /*0e60*/ 	.word	0x00000004
        /*0e64*/ 	.word	0x000001a0
        /*0e68*/ 	.short	0x010a
        /*0e6a*/ 	.byte	0xff
	.zero		1


	//   ....[213]....
        /*0e6c*/ 	.word	0x0000b2e0
        /*0e70*/ 	.word	0x00000002
        /*0e74*/ 	.word	0x000001a0
        /*0e78*/ 	.short	0x010a
        /*0e7a*/ 	.byte	0xff
	.zero		1


	//   ....[214]....
        /*0e7c*/ 	.word	0x0000b330
        /*0e80*/ 	.word	0x00000003
        /*0e84*/ 	.word	0x000001a0
        /*0e88*/ 	.short	0x010a
        /*0e8a*/ 	.byte	0xff
	.zero		1


	//----- nvinfo : EIATTR_NUM_MBARRIERS
	.align		4
.L_47:
        /*0e8c*/ 	.byte	0x03, 0x38
        /*0e8e*/ 	.short	0x0045


	//----- nvinfo : EIATTR_EXIT_INSTR_OFFSETS
	.align		4
        /*0e90*/ 	.byte	0x04, 0x1c
        /*0e92*/ 	.short	(.L_49 - .L_48)


	//   ....[0]....
.L_48:
        /*0e94*/ 	.word	0x00003d90


	//   ....[1]....
        /*0e98*/ 	.word	0x00004040


	//   ....[2]....
        /*0e9c*/ 	.word	0x000040a0


	//   ....[3]....
        /*0ea0*/ 	.word	0x00005250


	//   ....[4]....
        /*0ea4*/ 	.word	0x00006710


	//   ....[5]....
        /*0ea8*/ 	.word	0x00006750


	//   ....[6]....
        /*0eac*/ 	.word	0x00009e80


	//   ....[7]....
        /*0eb0*/ 	.word	0x00009f00


	//   ....[8]....
        /*0eb4*/ 	.word	0x00009f30


	//   ....[9]....
        /*0eb8*/ 	.word	0x00009fb0


	//----- nvinfo : EIATTR_MAX_THREADS
	.align		4
.L_49:
        /*0ebc*/ 	.byte	0x04, 0x05
        /*0ebe*/ 	.short	(.L_51 - .L_50)
.L_50:
        /*0ec0*/ 	.word	0x00000100
        /*0ec4*/ 	.word	0x00000001
        /*0ec8*/ 	.word	0x00000001


	//----- nvinfo : EIATTR_CRS_STACK_SIZE
	.align		4
.L_51:
        /*0ecc*/ 	.byte	0x04, 0x1e
        /*0ece*/ 	.short	(.L_53 - .L_52)
.L_52:
        /*0ed0*/ 	.word	0x00000000


	//----- nvinfo : EIATTR_CBANK_PARAM_SIZE
	.align		4
.L_53:
        /*0ed4*/ 	.byte	0x03, 0x19
        /*0ed6*/ 	.short	0x0800


	//----- nvinfo : EIATTR_PARAM_CBANK
	.align		4
        /*0ed8*/ 	.byte	0x04, 0x0a
        /*0eda*/ 	.short	(.L_55 - .L_54)
	.align		4
.L_54:
        /*0edc*/ 	.word	index@(.nv.constant0._ZN7cutlass13device_kernelINS_4conv6kernel13ConvUniversalINS1_16ConvProblemShapeILNS1_8OperatorE0ELi2EEENS1_10collective14CollectiveConvINS1_47MainloopSm100TmaUmmaWarpSpecializedImplicitGemmILS5_0ELi26ELi2ELi1ELi2EN4cute5tupleIJNSA_1CILi2EEENSC_ILi1EEESE_EEEEENSB_IJNSC_ILi128EEESH_NSB_IJNSC_ILi32EEEEEEEEENS_10bfloat16_tESL_NSA_8TiledMMAINSA_8MMA_AtomIJNSA_26SM100_MMA_F16BF16_2x1SM_SSISL_SL_fLi128ELi128ELNSA_4UMMA5MajorE0ELSQ_0ELNSP_7ScaleInE0ELSR_0EEEEEENSA_6LayoutINSB_IJSE_SE_SE_EEENSB_IJNSC_ILi0EEESW_SW_EEEEENSB_IJNSA_10UnderscoreESZ_SZ_EEEEENS7_6detail27Sm100ImplicitGemmTileTraitsINSA_25SM100_TMA_2SM_LOAD_IM2COLENSA_14ComposedLayoutINSA_7SwizzleILi2ELi4ELi3EEENSA_18smem_ptr_flag_bitsILi16EEENSU_INSB_IJNSC_ILi8EEESI_EEENSB_IJSI_SE_EEEEEEEvEENS13_INSA_18SM100_TMA_2SM_LOADES1E_vEEEENS_8epilogue10collective18CollectiveEpilogueINS1J_23Sm100TmaWarpSpecializedILi4ELi2ELi16ELb1ELb0EEEJNSB_IJNSC_ILi64EEESH_SJ_EEENSB_IJNSU_IS1O_SE_EENSU_INSB_IJNSC_ILi16EEESD_EEENSB_IJSE_S1O_EEEEEEEESL_NSB_IJNSB_IJlllEEESE_SW_EEESL_S1X_NS1J_6fusion15FusionCallbacksIS1N_NS1Y_17LinearCombinationISL_fSL_fLNS_15FloatRoundStyleE2EEES1P_S1V_JEEENSA_5SM1004TMEM4LOAD26SM100_TMEM_LOAD_32dp32b16xENSA_20SM90_TMA_LOAD_IM2COLENS15_INS16_ILi1ELi4ELi3EEES19_NSU_INSB_IJS1A_S1R_EEENSB_IJS1R_SE_EEEEEEENSA_39AutoVectorizingCopyWithAssumedAlignmentILi128EEENSA_21SM90_TMA_STORE_IM2COLES2D_S2F_S2F_EEEvvEEEEvNT_6ParamsE)
        /*0ee0*/ 	.short	0x0380
        /*0ee2*/ 	.short	0x0800


	//----- nvinfo : EIATTR_SW_WAR
	.align		4
.L_55:
        /*0ee4*/ 	.byte	0x04, 0x36
        /*0ee6*/ 	.short	(.L_57 - .L_56)
.L_56:
        /*0ee8*/ 	.word	0x00000008
.L_57:


//--------------------- .nv.callgraph             --------------------------
	.section	.nv.callgraph,"",@"SHT_CUDA_CALLGRAPH"
	.align	4
	.sectionentsize	8
	.align		4
        /*0000*/ 	.word	0x00000000
	.align		4
        /*0004*/ 	.word	0xffffffff
	.align		4
        /*0008*/ 	.word	index@(_ZN7cutlass13device_kernelINS_4conv6kernel13ConvUniversalINS1_16ConvProblemShapeILNS1_8OperatorE0ELi2EEENS1_10collective14CollectiveConvINS1_47MainloopSm100TmaUmmaWarpSpecializedImplicitGemmILS5_0ELi26ELi2ELi1ELi2EN4cute5tupleIJNSA_1CILi2EEENSC_ILi1EEESE_EEEEENSB_IJNSC_ILi128EEESH_NSB_IJNSC_ILi32EEEEEEEEENS_10bfloat16_tESL_NSA_8TiledMMAINSA_8MMA_AtomIJNSA_26SM100_MMA_F16BF16_2x1SM_SSISL_SL_fLi128ELi128ELNSA_4UMMA5MajorE0ELSQ_0ELNSP_7ScaleInE0ELSR_0EEEEEENSA_6LayoutINSB_IJSE_SE_SE_EEENSB_IJNSC_ILi0EEESW_SW_EEEEENSB_IJNSA_10UnderscoreESZ_SZ_EEEEENS7_6detail27Sm100ImplicitGemmTileTraitsINSA_25SM100_TMA_2SM_LOAD_IM2COLENSA_14ComposedLayoutINSA_7SwizzleILi2ELi4ELi3EEENSA_18smem_ptr_flag_bitsILi16EEENSU_INSB_IJNSC_ILi8EEESI_EEENSB_IJSI_SE_EEEEEEEvEENS13_INSA_18SM100_TMA_2SM_LOADES1E_vEEEENS_8epilogue10collective18CollectiveEpilogueINS1J_23Sm100TmaWarpSpecializedILi4ELi2ELi16ELb1ELb0EEEJNSB_IJNSC_ILi64EEESH_SJ_EEENSB_IJNSU_IS1O_SE_EENSU_INSB_IJNSC_ILi16EEESD_EEENSB_IJSE_S1O_EEEEEEEESL_NSB_IJNSB_IJlllEEESE_SW_EEESL_S1X_NS1J_6fusion15FusionCallbacksIS1N_NS1Y_17LinearCombinationISL_fSL_fLNS_15FloatRoundStyleE2EEES1P_S1V_JEEENSA_5SM1004TMEM4LOAD26SM100_TMEM_LOAD_32dp32b16xENSA_20SM90_TMA_LOAD_IM2COLENS15_INS16_ILi1ELi4ELi3EEES19_NSU_INSB_IJS1A_S1R_EEENSB_IJS1R_SE_EEEEEEENSA_39AutoVectorizingCopyWithAssumedAlignmentILi128EEENSA_21SM90_TMA_STORE_IM2COLES2D_S2F_S2F_EEEvvEEEEvNT_6ParamsE)
	.align		4
        /*000c*/ 	.word	index@(__assertfail)
	.align		4
        /*0010*/ 	.word	0x00000000
	.align		4
        /*0014*/ 	.word	0xfffffffe
	.align		4
        /*0018*/ 	.word	0x00000000
	.align		4
        /*001c*/ 	.word	0xfffffffd
	.align		4
        /*0020*/ 	.word	0x00000000
	.align		4
        /*0024*/ 	.word	0xfffffffc


//--------------------- .nv.constant4             --------------------------
	.section	.nv.constant4,"a",@progbits
	.align	8
	.align		8
.nv.constant4:
        /*0000*/ 	.dword	__assertfail
	.align		8
        /*0008*/ 	.dword	__unnamed_1
	.align		8
        /*0010*/ 	.dword	__unnamed_2
	.align		8
        /*0018*/ 	.dword	_ZN39_INTERNAL_23fb2639_4_k_cu_d48f2cb3_33174cuda3std3__45__cpo5beginE
	.align		8
        /*0020*/ 	.dword	_ZN39_INTERNAL_23fb2639_4_k_cu_d48f2cb3_33174cuda3std3__45__cpo3endE
	.align		8
        /*0028*/ 	.dword	_ZN39_INTERNAL_23fb2639_4_k_cu_d48f2cb3_33174cuda3std3__45__cpo6cbeginE
	.align		8
        /*0030*/ 	.dword	_ZN39_INTERNAL_23fb2639_4_k_cu_d48f2cb3_33174cuda3std3__45__cpo4cendE
	.align		8
        /*0038*/ 	.dword	_ZN39_INTERNAL_23fb2639_4_k_cu_d48f2cb3_33174cuda3std3__441_GLOBAL__N__23fb2639_4_k_cu_d48f2cb3_33176ignoreE
	.align		8
        /*0040*/ 	.dword	_ZN39_INTERNAL_23fb2639_4_k_cu_d48f2cb3_33174cuda3std3__419piecewise_constructE
	.align		8
        /*0048*/ 	.dword	_ZN39_INTERNAL_23fb2639_4_k_cu_d48f2cb3_33174cuda3std3__48in_placeE
	.align		8
        /*0050*/ 	.dword	_ZN39_INTERNAL_23fb2639_4_k_cu_d48f2cb3_33174cuda3std6ranges3__45__cpo4swapE
	.align		8
        /*0058*/ 	.dword	_ZN39_INTERNAL_23fb2639_4_k_cu_d48f2cb3_33174cuda3std6ranges3__45__cpo9iter_moveE
	.align		8
        /*0060*/ 	.dword	_ZN39_INTERNAL_23fb2639_4_k_cu_d48f2cb3_33174cute7productE
	.align		8
        /*0068*/ 	.dword	_ZN39_INTERNAL_23fb2639_4_k_cu_d48f2cb3_33174cute1_E
	.align		8
        /*0070*/ 	.dword	$str$27
	.align		8
        /*0078*/ 	.dword	$str$28
	.align		8
        /*0080*/ 	.dword	$str$29
	.align		8
        /*0088*/ 	.dword	$str$30


//--------------------- .text._ZN7cutlass13device_kernelINS_4conv6kernel13ConvUniversalINS1_16ConvProblemShapeILNS1_8OperatorE0ELi2EEENS1_10collective14CollectiveConvINS1_47MainloopSm100TmaUmmaWarpSpecializedImplicitGemmILS5_0ELi26ELi2ELi1ELi2EN4cute5tupleIJNSA_1CILi2EEENSC_ILi1EEESE_EEEEENSB_IJNSC_ILi128EEESH_NSB_IJNSC_ILi32EEEEEEEEENS_10bfloat16_tESL_NSA_8TiledMMAINSA_8MMA_AtomIJNSA_26SM100_MMA_F16BF16_2x1SM_SSISL_SL_fLi128ELi128ELNSA_4UMMA5MajorE0ELSQ_0ELNSP_7ScaleInE0ELSR_0EEEEEENSA_6LayoutINSB_IJSE_SE_SE_EEENSB_IJNSC_ILi0EEESW_SW_EEEEENSB_IJNSA_10UnderscoreESZ_SZ_EEEEENS7_6detail27Sm100ImplicitGemmTileTraitsINSA_25SM100_TMA_2SM_LOAD_IM2COLENSA_14ComposedLayoutINSA_7SwizzleILi2ELi4ELi3EEENSA_18smem_ptr_flag_bitsILi16EEENSU_INSB_IJNSC_ILi8EEESI_EEENSB_IJSI_SE_EEEEEEEvEENS13_INSA_18SM100_TMA_2SM_LOADES1E_vEEEENS_8epilogue10collective18CollectiveEpilogueINS1J_23Sm100TmaWarpSpecializedILi4ELi2ELi16ELb1ELb0EEEJNSB_IJNSC_ILi64EEESH_SJ_EEENSB_IJNSU_IS1O_SE_EENSU_INSB_IJNSC_ILi16EEESD_EEENSB_IJSE_S1O_EEEEEEEESL_NSB_IJNSB_IJlllEEESE_SW_EEESL_S1X_NS1J_6fusion15FusionCallbacksIS1N_NS1Y_17LinearCombinationISL_fSL_fLNS_15FloatRoundStyleE2EEES1P_S1V_JEEENSA_5SM1004TMEM4LOAD26SM100_TMEM_LOAD_32dp32b16xENSA_20SM90_TMA_LOAD_IM2COLENS15_INS16_ILi1ELi4ELi3EEES19_NSU_INSB_IJS1A_S1R_EEENSB_IJS1R_SE_EEEEEEENSA_39AutoVectorizingCopyWithAssumedAlignmentILi128EEENSA_21SM90_TMA_STORE_IM2COLES2D_S2F_S2F_EEEvvEEEEvNT_6ParamsE --------------------------
	.section	.text._ZN7cutlass13device_kernelINS_4conv6kernel13ConvUniversalINS1_16ConvProblemShapeILNS1_8OperatorE0ELi2EEENS1_10collective14CollectiveConvINS1_47MainloopSm100TmaUmmaWarpSpecializedImplicitGemmILS5_0ELi26ELi2ELi1ELi2EN4cute5tupleIJNSA_1CILi2EEENSC_ILi1EEESE_EEEEENSB_IJNSC_ILi128EEESH_NSB_IJNSC_ILi32EEEEEEEEENS_10bfloat16_tESL_NSA_8TiledMMAINSA_8MMA_AtomIJNSA_26SM100_MMA_F16BF16_2x1SM_SSISL_SL_fLi128ELi128ELNSA_4UMMA5MajorE0ELSQ_0ELNSP_7ScaleInE0ELSR_0EEEEEENSA_6LayoutINSB_IJSE_SE_SE_EEENSB_IJNSC_ILi0EEESW_SW_EEEEENSB_IJNSA_10UnderscoreESZ_SZ_EEEEENS7_6detail27Sm100ImplicitGemmTileTraitsINSA_25SM100_TMA_2SM_LOAD_IM2COLENSA_14ComposedLayoutINSA_7SwizzleILi2ELi4ELi3EEENSA_18smem_ptr_flag_bitsILi16EEENSU_INSB_IJNSC_ILi8EEESI_EEENSB_IJSI_SE_EEEEEEEvEENS13_INSA_18SM100_TMA_2SM_LOADES1E_vEEEENS_8epilogue10collective18CollectiveEpilogueINS1J_23Sm100TmaWarpSpecializedILi4ELi2ELi16ELb1ELb0EEEJNSB_IJNSC_ILi64EEESH_SJ_EEENSB_IJNSU_IS1O_SE_EENSU_INSB_IJNSC_ILi16EEESD_EEENSB_IJSE_S1O_EEEEEEEESL_NSB_IJNSB_IJlllEEESE_SW_EEESL_S1X_NS1J_6fusion15FusionCallbacksIS1N_NS1Y_17LinearCombinationISL_fSL_fLNS_15FloatRoundStyleE2EEES1P_S1V_JEEENSA_5SM1004TMEM4LOAD26SM100_TMEM_LOAD_32dp32b16xENSA_20SM90_TMA_LOAD_IM2COLENS15_INS16_ILi1ELi4ELi3EEES19_NSU_INSB_IJS1A_S1R_EEENSB_IJS1R_SE_EEEEEEENSA_39AutoVectorizingCopyWithAssumedAlignmentILi128EEENSA_21SM90_TMA_STORE_IM2COLES2D_S2F_S2F_EEEvvEEEEvNT_6ParamsE,"ax",@progbits
	.align	128
.text._ZN7cutlass13device_kernelINS_4conv6kernel13ConvUniversalINS1_16ConvProblemShapeILNS1_8OperatorE0ELi2EEENS1_10collective14CollectiveConvINS1_47MainloopSm100TmaUmmaWarpSpecializedImplicitGemmILS5_0ELi26ELi2ELi1ELi2EN4cute5tupleIJNSA_1CILi2EEENSC_ILi1EEESE_EEEEENSB_IJNSC_ILi128EEESH_NSB_IJNSC_ILi32EEEEEEEEENS_10bfloat16_tESL_NSA_8TiledMMAINSA_8MMA_AtomIJNSA_26SM100_MMA_F16BF16_2x1SM_SSISL_SL_fLi128ELi128ELNSA_4UMMA5MajorE0ELSQ_0ELNSP_7ScaleInE0ELSR_0EEEEEENSA_6LayoutINSB_IJSE_SE_SE_EEENSB_IJNSC_ILi0EEESW_SW_EEEEENSB_IJNSA_10UnderscoreESZ_SZ_EEEEENS7_6detail27Sm100ImplicitGemmTileTraitsINSA_25SM100_TMA_2SM_LOAD_IM2COLENSA_14ComposedLayoutINSA_7SwizzleILi2ELi4ELi3EEENSA_18smem_ptr_flag_bitsILi16EEENSU_INSB_IJNSC_ILi8EEESI_EEENSB_IJSI_SE_EEEEEEEvEENS13_INSA_18SM100_TMA_2SM_LOADES1E_vEEEENS_8epilogue10collective18CollectiveEpilogueINS1J_23Sm100TmaWarpSpecializedILi4ELi2ELi16ELb1ELb0EEEJNSB_IJNSC_ILi64EEESH_SJ_EEENSB_IJNSU_IS1O_SE_EENSU_INSB_IJNSC_ILi16EEESD_EEENSB_IJSE_S1O_EEEEEEEESL_NSB_IJNSB_IJlllEEESE_SW_EEESL_S1X_NS1J_6fusion15FusionCallbacksIS1N_NS1Y_17LinearCombinationISL_fSL_fLNS_15FloatRoundStyleE2EEES1P_S1V_JEEENSA_5SM1004TMEM4LOAD26SM100_TMEM_LOAD_32dp32b16xENSA_20SM90_TMA_LOAD_IM2COLENS15_INS16_ILi1ELi4ELi3EEES19_NSU_INSB_IJS1A_S1R_EEENSB_IJS1R_SE_EEEEEEENSA_39AutoVectorizingCopyWithAssumedAlignmentILi128EEENSA_21SM90_TMA_STORE_IM2COLES2D_S2F_S2F_EEEvvEEEEvNT_6ParamsE:
        .type           _ZN7cutlass13device_kernelINS_4conv6kernel13ConvUniversalINS1_16ConvProblemShapeILNS1_8OperatorE0ELi2EEENS1_10collective14CollectiveConvINS1_47MainloopSm100TmaUmmaWarpSpecializedImplicitGemmILS5_0ELi26ELi2ELi1ELi2EN4cute5tupleIJNSA_1CILi2EEENSC_ILi1EEESE_EEEEENSB_IJNSC_ILi128EEESH_NSB_IJNSC_ILi32EEEEEEEEENS_10bfloat16_tESL_NSA_8TiledMMAINSA_8MMA_AtomIJNSA_26SM100_MMA_F16BF16_2x1SM_SSISL_SL_fLi128ELi128ELNSA_4UMMA5MajorE0ELSQ_0ELNSP_7ScaleInE0ELSR_0EEEEEENSA_6LayoutINSB_IJSE_SE_SE_EEENSB_IJNSC_ILi0EEESW_SW_EEEEENSB_IJNSA_10UnderscoreESZ_SZ_EEEEENS7_6detail27Sm100ImplicitGemmTileTraitsINSA_25SM100_TMA_2SM_LOAD_IM2COLENSA_14ComposedLayoutINSA_7SwizzleILi2ELi4ELi3EEENSA_18smem_ptr_flag_bitsILi16EEENSU_INSB_IJNSC_ILi8EEESI_EEENSB_IJSI_SE_EEEEEEEvEENS13_INSA_18SM100_TMA_2SM_LOADES1E_vEEEENS_8epilogue10collective18CollectiveEpilogueINS1J_23Sm100TmaWarpSpecializedILi4ELi2ELi16ELb1ELb0EEEJNSB_IJNSC_ILi64EEESH_SJ_EEENSB_IJNSU_IS1O_SE_EENSU_INSB_IJNSC_ILi16EEESD_EEENSB_IJSE_S1O_EEEEEEEESL_NSB_IJNSB_IJlllEEESE_SW_EEESL_S1X_NS1J_6fusion15FusionCallbacksIS1N_NS1Y_17LinearCombinationISL_fSL_fLNS_15FloatRoundStyleE2EEES1P_S1V_JEEENSA_5SM1004TMEM4LOAD26SM100_TMEM_LOAD_32dp32b16xENSA_20SM90_TMA_LOAD_IM2COLENS15_INS16_ILi1ELi4ELi3EEES19_NSU_INSB_IJS1A_S1R_EEENSB_IJS1R_SE_EEEEEEENSA_39AutoVectorizingCopyWithAssumedAlignmentILi128EEENSA_21SM90_TMA_STORE_IM2COLES2D_S2F_S2F_EEEvvEEEEvNT_6ParamsE,@function
        .size           _ZN7cutlass13device_kernelINS_4conv6kernel13ConvUniversalINS1_16ConvProblemShapeILNS1_8OperatorE0ELi2EEENS1_10collective14CollectiveConvINS1_47MainloopSm100TmaUmmaWarpSpecializedImplicitGemmILS5_0ELi26ELi2ELi1ELi2EN4cute5tupleIJNSA_1CILi2EEENSC_ILi1EEESE_EEEEENSB_IJNSC_ILi128EEESH_NSB_IJNSC_ILi32EEEEEEEEENS_10bfloat16_tESL_NSA_8TiledMMAINSA_8MMA_AtomIJNSA_26SM100_MMA_F16BF16_2x1SM_SSISL_SL_fLi128ELi128ELNSA_4UMMA5MajorE0ELSQ_0ELNSP_7ScaleInE0ELSR_0EEEEEENSA_6LayoutINSB_IJSE_SE_SE_EEENSB_IJNSC_ILi0EEESW_SW_EEEEENSB_IJNSA_10UnderscoreESZ_SZ_EEEEENS7_6detail27Sm100ImplicitGemmTileTraitsINSA_25SM100_TMA_2SM_LOAD_IM2COLENSA_14ComposedLayoutINSA_7SwizzleILi2ELi4ELi3EEENSA_18smem_ptr_flag_bitsILi16EEENSU_INSB_IJNSC_ILi8EEESI_EEENSB_IJSI_SE_EEEEEEEvEENS13_INSA_18SM100_TMA_2SM_LOADES1E_vEEEENS_8epilogue10collective18CollectiveEpilogueINS1J_23Sm100TmaWarpSpecializedILi4ELi2ELi16ELb1ELb0EEEJNSB_IJNSC_ILi64EEESH_SJ_EEENSB_IJNSU_IS1O_SE_EENSU_INSB_IJNSC_ILi16EEESD_EEENSB_IJSE_S1O_EEEEEEEESL_NSB_IJNSB_IJlllEEESE_SW_EEESL_S1X_NS1J_6fusion15FusionCallbacksIS1N_NS1Y_17LinearCombinationISL_fSL_fLNS_15FloatRoundStyleE2EEES1P_S1V_JEEENSA_5SM1004TMEM4LOAD26SM100_TMEM_LOAD_32dp32b16xENSA_20SM90_TMA_LOAD_IM2COLENS15_INS16_ILi1ELi4ELi3EEES19_NSU_INSB_IJS1A_S1R_EEENSB_IJS1R_SE_EEEEEEENSA_39AutoVectorizingCopyWithAssumedAlignmentILi128EEENSA_21SM90_TMA_STORE_IM2COLES2D_S2F_S2F_EEEvvEEEEvNT_6ParamsE,(.L_x_254 - _ZN7cutlass13device_kernelINS_4conv6kernel13ConvUniversalINS1_16ConvProblemShapeILNS1_8OperatorE0ELi2EEENS1_10collective14CollectiveConvINS1_47MainloopSm100TmaUmmaWarpSpecializedImplicitGemmILS5_0ELi26ELi2ELi1ELi2EN4cute5tupleIJNSA_1CILi2EEENSC_ILi1EEESE_EEEEENSB_IJNSC_ILi128EEESH_NSB_IJNSC_ILi32EEEEEEEEENS_10bfloat16_tESL_NSA_8TiledMMAINSA_8MMA_AtomIJNSA_26SM100_MMA_F16BF16_2x1SM_SSISL_SL_fLi128ELi128ELNSA_4UMMA5MajorE0ELSQ_0ELNSP_7ScaleInE0ELSR_0EEEEEENSA_6LayoutINSB_IJSE_SE_SE_EEENSB_IJNSC_ILi0EEESW_SW_EEEEENSB_IJNSA_10UnderscoreESZ_SZ_EEEEENS7_6detail27Sm100ImplicitGemmTileTraitsINSA_25SM100_TMA_2SM_LOAD_IM2COLENSA_14ComposedLayoutINSA_7SwizzleILi2ELi4ELi3EEENSA_18smem_ptr_flag_bitsILi16EEENSU_INSB_IJNSC_ILi8EEESI_EEENSB_IJSI_SE_EEEEEEEvEENS13_INSA_18SM100_TMA_2SM_LOADES1E_vEEEENS_8epilogue10collective18CollectiveEpilogueINS1J_23Sm100TmaWarpSpecializedILi4ELi2ELi16ELb1ELb0EEEJNSB_IJNSC_ILi64EEESH_SJ_EEENSB_IJNSU_IS1O_SE_EENSU_INSB_IJNSC_ILi16EEESD_EEENSB_IJSE_S1O_EEEEEEEESL_NSB_IJNSB_IJlllEEESE_SW_EEESL_S1X_NS1J_6fusion15FusionCallbacksIS1N_NS1Y_17LinearCombinationISL_fSL_fLNS_15FloatRoundStyleE2EEES1P_S1V_JEEENSA_5SM1004TMEM4LOAD26SM100_TMEM_LOAD_32dp32b16xENSA_20SM90_TMA_LOAD_IM2COLENS15_INS16_ILi1ELi4ELi3EEES19_NSU_INSB_IJS1A_S1R_EEENSB_IJS1R_SE_EEEEEEENSA_39AutoVectorizingCopyWithAssumedAlignmentILi128EEENSA_21SM90_TMA_STORE_IM2COLES2D_S2F_S2F_EEEvvEEEEvNT_6ParamsE)
        .other          _ZN7cutlass13device_kernelINS_4conv6kernel13ConvUniversalINS1_16ConvProblemShapeILNS1_8OperatorE0ELi2EEENS1_10collective14CollectiveConvINS1_47MainloopSm100TmaUmmaWarpSpecializedImplicitGemmILS5_0ELi26ELi2ELi1ELi2EN4cute5tupleIJNSA_1CILi2EEENSC_ILi1EEESE_EEEEENSB_IJNSC_ILi128EEESH_NSB_IJNSC_ILi32EEEEEEEEENS_10bfloat16_tESL_NSA_8TiledMMAINSA_8MMA_AtomIJNSA_26SM100_MMA_F16BF16_2x1SM_SSISL_SL_fLi128ELi128ELNSA_4UMMA5MajorE0ELSQ_0ELNSP_7ScaleInE0ELSR_0EEEEEENSA_6LayoutINSB_IJSE_SE_SE_EEENSB_IJNSC_ILi0EEESW_SW_EEEEENSB_IJNSA_10UnderscoreESZ_SZ_EEEEENS7_6detail27Sm100ImplicitGemmTileTraitsINSA_25SM100_TMA_2SM_LOAD_IM2COLENSA_14ComposedLayoutINSA_7SwizzleILi2ELi4ELi3EEENSA_18smem_ptr_flag_bitsILi16EEENSU_INSB_IJNSC_ILi8EEESI_EEENSB_IJSI_SE_EEEEEEEvEENS13_INSA_18SM100_TMA_2SM_LOADES1E_vEEEENS_8epilogue10collective18CollectiveEpilogueINS1J_23Sm100TmaWarpSpecializedILi4ELi2ELi16ELb1ELb0EEEJNSB_IJNSC_ILi64EEESH_SJ_EEENSB_IJNSU_IS1O_SE_EENSU_INSB_IJNSC_ILi16EEESD_EEENSB_IJSE_S1O_EEEEEEEESL_NSB_IJNSB_IJlllEEESE_SW_EEESL_S1X_NS1J_6fusion15FusionCallbacksIS1N_NS1Y_17LinearCombinationISL_fSL_fLNS_15FloatRoundStyleE2EEES1P_S1V_JEEENSA_5SM1004TMEM4LOAD26SM100_TMEM_LOAD_32dp32b16xENSA_20SM90_TMA_LOAD_IM2COLENS15_INS16_ILi1ELi4ELi3EEES19_NSU_INSB_IJS1A_S1R_EEENSB_IJS1R_SE_EEEEEEENSA_39AutoVectorizingCopyWithAssumedAlignmentILi128EEENSA_21SM90_TMA_STORE_IM2COLES2D_S2F_S2F_EEEvvEEEEvNT_6ParamsE,@"STO_CUDA_ENTRY STV_DEFAULT"
_ZN7cutlass13device_kernelINS_4conv6kernel13ConvUniversalINS1_16ConvProblemShapeILNS1_8OperatorE0ELi2EEENS1_10collective14CollectiveConvINS1_47MainloopSm100TmaUmmaWarpSpecializedImplicitGemmILS5_0ELi26ELi2ELi1ELi2EN4cute5tupleIJNSA_1CILi2EEENSC_ILi1EEESE_EEEEENSB_IJNSC_ILi128EEESH_NSB_IJNSC_ILi32EEEEEEEEENS_10bfloat16_tESL_NSA_8TiledMMAINSA_8MMA_AtomIJNSA_26SM100_MMA_F16BF16_2x1SM_SSISL_SL_fLi128ELi128ELNSA_4UMMA5MajorE0ELSQ_0ELNSP_7ScaleInE0ELSR_0EEEEEENSA_6LayoutINSB_IJSE_SE_SE_EEENSB_IJNSC_ILi0EEESW_SW_EEEEENSB_IJNSA_10UnderscoreESZ_SZ_EEEEENS7_6detail27Sm100ImplicitGemmTileTraitsINSA_25SM100_TMA_2SM_LOAD_IM2COLENSA_14ComposedLayoutINSA_7SwizzleILi2ELi4ELi3EEENSA_18smem_ptr_flag_bitsILi16EEENSU_INSB_IJNSC_ILi8EEESI_EEENSB_IJSI_SE_EEEEEEEvEENS13_INSA_18SM100_TMA_2SM_LOADES1E_vEEEENS_8epilogue10collective18CollectiveEpilogueINS1J_23Sm100TmaWarpSpecializedILi4ELi2ELi16ELb1ELb0EEEJNSB_IJNSC_ILi64EEESH_SJ_EEENSB_IJNSU_IS1O_SE_EENSU_INSB_IJNSC_ILi16EEESD_EEENSB_IJSE_S1O_EEEEEEEESL_NSB_IJNSB_IJlllEEESE_SW_EEESL_S1X_NS1J_6fusion15FusionCallbacksIS1N_NS1Y_17LinearCombinationISL_fSL_fLNS_15FloatRoundStyleE2EEES1P_S1V_JEEENSA_5SM1004TMEM4LOAD26SM100_TMEM_LOAD_32dp32b16xENSA_20SM90_TMA_LOAD_IM2COLENS15_INS16_ILi1ELi4ELi3EEES19_NSU_INSB_IJS1A_S1R_EEENSB_IJS1R_SE_EEEEEEENSA_39AutoVectorizingCopyWithAssumedAlignmentILi128EEENSA_21SM90_TMA_STORE_IM2COLES2D_S2F_S2F_EEEvvEEEEvNT_6ParamsE:
[----:B------:R-:W1:Y:S01]  /*0000*/  LDC R1, c[0x0][0x37c] ;  /* 0x0000df00ff017b82 */ /* 0x000e620000000800 */
[----:B------:R-:W2:Y:S01]  /*0010*/  S2R R55, SR_TID.X ;  /* 0x0000000000377919 */ /* 0x000ea20000002100 */
[----:B------:R-:W3:Y:S06]  /*0020*/  LDCU.64 UR8, c[0x0][0x890] ;  /* 0x00011200ff0877ac */ /* 0x000eec0008000a00 */
[----:B------:R-:W4:Y:S01]  /*0030*/  S2UR UR4, SR_CgaCtaId ;  /* 0x00000000000479c3 */ /* 0x000f220000008800 */
[----:B-1----:R-:W-:Y:S01]  /*0040*/  VIADD R1, R1, 0xfffffff8 ;  /* 0xfffffff801017836 */ /* 0x002fe20000000000 */
[----:B------:R-:W-:-:S02]  /*0050*/  PRMT R45, RZ, 0x7610, R45 ;  /* 0x00007610ff2d7816 */ /* 0x000fc4000000002d */
[----:B------:R-:W-:Y:S02]  /*0060*/  ELECT P1, URZ, PT ;  /* 0x0000000000ff782f */ /* 0x000fe40003820000 */
[----:B------:R-:W-:Y:S01]  /*0070*/  R2UR UR43, R1 ;  /* 0x00000000012b72ca */ /* 0x000fe200000e0000 */
[----:B---3--:R-:W-:-:S04]  /*0080*/  UISETP.NE.U32.AND UP0, UPT, UR8, URZ, UPT ;  /* 0x000000ff0800728c */ /* 0x008fc8000bf05070 */
[----:B------:R-:W-:Y:S02]  /*0090*/  UISETP.NE.AND.EX UP0, UPT, UR9, URZ, UPT, UP0 ;  /* 0x000000ff0900728c */ /* 0x000fe4000bf05300 */
[----:B----4-:R-:W-:Y:S02]  /*00a0*/  ULOP3.LUT UR31, UR4, 0x1, URZ, 0xc0, !UPT ;  /* 0x00000001041f7892 */ /* 0x010fe4000f8ec0ff */
[----:B------:R-:W-:Y:S01]  /*00b0*/  ULOP3.LUT UR30, UR4, 0x1, URZ, 0x3c, !UPT ;  /* 0x00000001041e7892 */ /* 0x000fe2000f8e3cff */
[----:B--2---:R-:W-:-:S05]  /*00c0*/  SHF.R.U32.HI R46, RZ, 0x5, R55 ;  /* 0x00000005ff2e7819 */ /* 0x004fca0000011637 */
[----:B------:R-:W1:Y:S02]  /*00d0*/  SHFL.IDX PT, R0, R46, RZ, 0x1f ;  /* 0x00001fff2e007589 */ /* 0x000e6400000e0000 */
[----:B-1----:R-:W-:Y:S01]  /*00e0*/  R2UR UR18, R0 ;  /* 0x00000000001272ca */ /* 0x002fe200000e0000 */
[----:B------:R-:W-:-:S14]  /*00f0*/  BRA.U UP0, `(.L_x_0) ;  /* 0x0000000100307547 */ /* 0x000fdc000b800000 */
[----:B------:R-:W1:Y:S02]  /*0100*/  LDCU.64 UR4, c[0x0][0x888] ;  /* 0x00011100ff0477ac */ /* 0x000e640008000a00 */
[----:B-1----:R-:W-:-:S04]  /*0110*/  UISETP.NE.U32.AND UP0, UPT, UR4, URZ, UPT ;  /* 0x000000ff0400728c */ /* 0x002fc8000bf05070 */
[----:B------:R-:W-:-:S09]  /*0120*/  UISETP.NE.AND.EX UP0, UPT, UR5, URZ, UPT, UP0 ;  /* 0x000000ff0500728c */ /* 0x000fd2000bf05300 */
[----:B------:R-:W-:Y:S05]  /*0130*/  BRA.U !UP0, `(.L_x_1) ;  /* 0x0000000108147547 */ /* 0x000fea000b800000 */
[----:B------:R-:W1:Y:S01]  /*0140*/  LDC.64 R2, c[0x0][0x888] ;  /* 0x00022200ff027b82 */ /* 0x000e620000000a00 */
[----:B------:R-:W1:Y:S02]  /*0150*/  LDCU.64 UR4, c[0x0][0x358] ;  /* 0x00006b00ff0477ac */ /* 0x000e640008000a00 */
[----:B-1----:R1:W5:Y:S01]  /*0160*/  LDG.E R27, desc[UR4][R2.64] ;  /* 0x00000004021b7981 */ /* 0x002362000c1e1900 */
[----:B------:R-:W-:Y:S01]  /*0170*/  HFMA2 R45, -RZ, RZ, 0, 5.9604644775390625e-08 ;  /* 0x00000001ff2d7431 */ /* 0x000fe200000001ff */
[----:B------:R-:W-:Y:S05]  /*0180*/  BRA `(.L_x_0) ;  /* 0x00000000000c7947 */ /* 0x000fea0003800000 */
.L_x_1:
[----:B------:R-:W1:Y:S01]  /*0190*/  LDCU UR4, c[0x0][0x880] ;  /* 0x00011000ff0477ac */ /* 0x000e620008000800 */
[----:B------:R-:W-:Y:S01]  /*01a0*/  HFMA2 R45, -RZ, RZ, 0, 5.9604644775390625e-08 ;  /* 0x00000001ff2d7431 */ /* 0x000fe200000001ff */
[----:B-1----:R-:W-:-:S07]  /*01b0*/  MOV R27, UR4 ;  /* 0x00000004001b7c02 */ /* 0x002fce0008000f00 */
.L_x_0:
[----:B------:R-:W2:Y:S02]  /*01c0*/  LDCU.64 UR4, c[0x0][0x8b0] ;  /* 0x00011600ff0477ac */ /* 0x000ea40008000a00 */
[----:B--2---:R-:W-:-:S04]  /*01d0*/  UISETP.NE.U32.AND UP0, UPT, UR4, URZ, UPT ;  /* 0x000000ff0400728c */ /* 0x004fc8000bf05070 */
[----:B------:R-:W-:-:S09]  /*01e0*/  UISETP.NE.AND.EX UP0, UPT, UR5, URZ, UPT, UP0 ;  /* 0x000000ff0500728c */ /* 0x000fd2000bf05300 */
[----:B------:R-:W-:Y:S05]  /*01f0*/  BRA.U UP0, `(.L_x_2) ;  /* 0x0000000100287547 */ /* 0x000fea000b800000 */
[----:B------:R-:W2:Y:S02]  /*0200*/  LDCU.64 UR4, c[0x0][0x8a8] ;  /* 0x00011500ff0477ac */ /* 0x000ea40008000a00 */
[----:B--2---:R-:W-:-:S04]  /*0210*/  UISETP.NE.U32.AND UP0, UPT, UR4, URZ, UPT ;  /* 0x000000ff0400728c */ /* 0x004fc8000bf05070 */
[----:B------:R-:W-:-:S09]  /*0220*/  UISETP.NE.AND.EX UP0, UPT, UR5, URZ, UPT, UP0 ;  /* 0x000000ff0500728c */ /* 0x000fd2000bf05300 */
[----:B------:R-:W-:Y:S05]  /*0230*/  BRA.U !UP0, `(.L_x_3) ;  /* 0x0000000108107547 */ /* 0x000fea000b800000 */
[----:B------:R-:W2:Y:S01]  /*0240*/  LDC.64 R24, c[0x0][0x8a8] ;  /* 0x00022a00ff187b82 */ /* 0x000ea20000000a00 */
[----:B------:R-:W2:Y:S02]  /*0250*/  LDCU.64 UR4, c[0x0][0x358] ;  /* 0x00006b00ff0477ac */ /* 0x000ea40008000a00 */
[----:B--2---:R2:W5:Y:S01]  /*0260*/  LDG.E R24, desc[UR4][R24.64] ;  /* 0x0000000418187981 */ /* 0x004562000c1e1900 */
[----:B------:R-:W-:Y:S05]  /*0270*/  BRA `(.L_x_2) ;  /* 0x0000000000087947 */ /* 0x000fea0003800000 */
.L_x_3:
[----:B------:R-:W2:Y:S02]  /*0280*/  LDCU UR4, c[0x0][0x8a0] ;  /* 0x00011400ff0477ac */ /* 0x000ea40008000800 */
[----:B--2---:R-:W-:Y:S02]  /*0290*/  MOV R24, UR4 ;  /* 0x0000000400187c02 */ /* 0x004fe40008000f00 */
.L_x_2:
[----:B------:R-:W-:Y:S01]  /*02a0*/  IMAD.U32 R0, RZ, RZ, UR18 ;  /* 0x00000012ff007e24 */ /* 0x000fe2000f8e00ff */
[----:B------:R-:W-:Y:S04]  /*02b0*/  BSSY.RECONVERGENT B0, `(.L_x_4) ;  /* 0x000000c000007945 */ /* 0x000fe80003800200 */
[C---:B------:R-:W-:Y:S02]  /*02c0*/  ISETP.NE.OR P2, PT, R0.reuse, 0x1, !P1 ;  /* 0x000000010000780c */ /* 0x040fe40004f45670 */
[----:B------:R-:W-:-:S11]  /*02d0*/  ISETP.NE.OR P0, PT, R0, 0x3, !P1 ;  /* 0x000000030000780c */ /* 0x000fd60004f05670 */
[----:B------:R-:W-:Y:S05]  /*02e0*/  @P2 BRA `(.L_x_5) ;  /* 0x0000000000202947 */ /* 0x000fea0003800000 */
[----:B------:R-:W3:Y:S02]  /*02f0*/  LDCU.64 UR4, c[0x0][0x348] ;  /* 0x00006900ff0477ac */ /* 0x000ee40008000a00 */
[----:B---3--:R-:W-:Y:S02]  /*0300*/  UIADD3 UR6, UP1, UPT, UR4, 0x80, URZ ;  /* 0x0000008004067890 */ /* 0x008fe4000ff3e0ff */
[----:B------:R-:W-:Y:S02]  /*0310*/  UIADD3 UR4, UP0, UPT, UR4, 0x180, URZ ;  /* 0x0000018004047890 */ /* 0x000fe4000ff1e0ff */
[----:B------:R-:W-:Y:S02]  /*0320*/  UIADD3.X UR7, UPT, UPT, URZ, UR5, URZ, UP1, !UPT ;  /* 0x00000005ff077290 */ /* 0x000fe40008ffe4ff */
[----:B------:R-:W-:-:S07]  /*0330*/  UIADD3.X UR5, UPT, UPT, URZ, UR5, URZ, UP0, !UPT ;  /* 0x00000005ff057290 */ /* 0x000fce00087fe4ff */
[----:B------:R3:W-:Y:S02]  /*0340*/  UTMACCTL.PF [UR6] ;  /* 0x00000000060079b9 */ /* 0x0007e40008040000 */
[----:B------:R3:W-:Y:S02]  /*0350*/  UTMACCTL.PF [UR4] ;  /* 0x00000000040079b9 */ /* 0x0007e40008040000 */
[----:B---3--:R-:W-:Y:S01]  /*0360*/  NOP ;  /* 0x0000000000007918 */ /* 0x008fe20000000000 */
.L_x_5:
[----:B------:R-:W-:Y:S05]  /*0370*/  BSYNC.RECONVERGENT B0 ;  /* 0x0000000000007941 */ /* 0x000fea0003800200 */
.L_x_4:
[----:B------:R-:W-:Y:S04]  /*0380*/  BSSY.RECONVERGENT B0, `(.L_x_6) ;  /* 0x000000a000007945 */ /* 0x000fe80003800200 */
        /* <DEDUP_REMOVED lines=9> */
.L_x_7:
[----:B------:R-:W-:Y:S05]  /*0420*/  BSYNC.RECONVERGENT B0 ;  /* 0x0000000000007941 */ /* 0x000fea0003800200 */
.L_x_6:
[----:B------:R-:W3:Y:S01]  /*0430*/  LDCU.64 UR4, c[0x0][0x888] ;  /* 0x00011100ff0477ac */ /* 0x000ee20008000a00 */
[----:B------:R-:W-:Y:S02]  /*0440*/  UISETP.EQ.U32.AND UP2, UPT, UR8, URZ, UPT ;  /* 0x000000ff0800728c */ /* 0x000fe4000bf42070 */
[----:B------:R-:W-:Y:S02]  /*0450*/  UPLOP3.LUT UP3, UPT, UPT, UPT, UPT, 0x80, 0x8 ;  /* 0x000000000008789c */ /* 0x000fe40003f6f070 */
[----:B---3--:R-:W-:-:S04]  /*0460*/  UISETP.NE.U32.AND UP0, UPT, UR4, URZ, UPT ;  /* 0x000000ff0400728c */ /* 0x008fc8000bf05070 */
[----:B------:R-:W-:-:S04]  /*0470*/  UISETP.NE.AND.EX UP1, UPT, UR5, URZ, UPT, UP0 ;  /* 0x000000ff0500728c */ /* 0x000fc8000bf25300 */
[----:B------:R-:W-:-:S04]  /*0480*/  UISETP.EQ.OR.EX UP4, UPT, UR9, URZ, !UP1, UP2 ;  /* 0x000000ff0900728c */ /* 0x000fc8000cf82720 */
[----:B------:R-:W-:-:S06]  /*0490*/  UP2UR UR4, UPR, URZ, 0x10 ;  /* 0x00000010ff047883 */ /* 0x000fcc0008000000 */
[----:B------:R-:W-:Y:S01]  /*04a0*/  MOV R49, UR4 ;  /* 0x0000000400317c02 */ /* 0x000fe20008000f00 */
[----:B------:R-:W-:Y:S06]  /*04b0*/  BRA.U !UP4, `(.L_x_8) ;  /* 0x000000010c207547 */ /* 0x000fec000b800000 */
[----:B------:R-:W-:Y:S01]  /*04c0*/  UISETP.NE.U32.AND UP2, UPT, UR8, URZ, UPT ;  /* 0x000000ff0800728c */ /* 0x000fe2000bf45070 */
[----:B-----5:R-:W-:Y:S01]  /*04d0*/  FSETP.NEU.AND P0, PT, R27, RZ, PT ;  /* 0x000000ff1b00720b */ /* 0x020fe20003f0d000 */
[----:B------:R-:W-:Y:S02]  /*04e0*/  USEL UR4, URZ, 0xffffffff, UP1 ;  /* 0xffffffffff047887 */ /* 0x000fe40008800000 */
[----:B------:R-:W-:-:S10]  /*04f0*/  UISETP.NE.AND.EX UP2, UPT, UR9, URZ, UPT, UP2 ;  /* 0x000000ff0900728c */ /* 0x000fd4000bf45320 */
[----:B------:R-:W-:Y:S01]  /*0500*/  VOTEU.ANY UP0, P0 ;  /* 0x0000000000ff7886 */ /* 0x000fe20000000100 */
[----:B------:R-:W-:-:S04]  /*0510*/  @!UP2 USEL UR4, URZ, 0xffffffff, UP0 ;  /* 0xffffffffff04a887 */ /* 0x000fc80008000000 */
[----:B------:R-:W-:-:S04]  /*0520*/  ULOP3.LUT UR4, UR4, 0x1, URZ, 0xc0, !UPT ;  /* 0x0000000104047892 */ /* 0x000fc8000f8ec0ff */
[----:B------:R-:W-:-:S11]  /*0530*/  UISETP.NE.U32.AND UP3, UPT, UR4, 0x1, UPT ;  /* 0x000000010400788c */ /* 0x000fd6000bf65070 */
.L_x_8:
[----:B------:R-:W3:Y:S01]  /*0540*/  SHFL.IDX PT, R0, R46, RZ, 0x1f ;  /* 0x00001fff2e007589 */ /* 0x000ee200000e0000 */
[----:B------:R-:W-:Y:S02]  /*0550*/  UISETP.NE.AND UP5, UPT, UR18, 0x2, UPT ;  /* 0x000000021200788c */ /* 0x000fe4000bfa5270 */
[----:B------:R-:W-:Y:S02]  /*0560*/  UISETP.NE.AND UP0, UPT, UR18, 0x2, UPT ;  /* 0x000000021200788c */ /* 0x000fe4000bf05270 */
[----:B------:R-:W-:Y:S02]  /*0570*/  UISETP.NE.OR UP2, UPT, UR31, URZ, UP5 ;  /* 0x000000ff1f00728c */ /* 0x000fe4000af45670 */
[----:B------:R-:W-:-:S04]  /*0580*/  USEL UR67, URZ, 0x1, UP0 ;  /* 0x00000001ff437887 */ /* 0x000fc80008000000 */
[----:B------:R-:W-:Y:S02]  /*0590*/  PLOP3.LUT P3, PT, P1, PT, UP2, 0xae, 0xea ;  /* 0x0000000000ea781c */ /* 0x000fe40000f6f52e */
[----:B---3--:R-:W-:-:S13]  /*05a0*/  ISETP.NE.AND P0, PT, R0, RZ, PT ;  /* 0x000000ff0000720c */ /* 0x008fda0003f05270 */
[----:B------:R-:W-:Y:S05]  /*05b0*/  @P0 BRA `(.L_x_9) ;  /* 0x0000000400040947 */ /* 0x000fea0003800000 */
[----:B------:R-:W-:Y:S01]  /*05c0*/  ELECT P0, URZ, PT ;  /* 0x0000000000ff782f */ /* 0x000fe20003800000 */
[----:B------:R-:W-:-:S12]  /*05d0*/  BSSY.RECONVERGENT B0, `(.L_x_9) ;  /* 0x000003f000007945 */ /* 0x000fd80003800200 */
[----:B------:R-:W-:Y:S05]  /*05e0*/  @!P0 BRA `(.L_x_10) ;  /* 0x0000000000f48947 */ /* 0x000fea0003800000 */
[----:B------:R-:W3:Y:S01]  /*05f0*/  S2UR UR5, SR_CgaCtaId ;  /* 0x00000000000579c3 */ /* 0x000ee20000008800 */
[----:B------:R-:W-:Y:S01]  /*0600*/  UMOV UR4, 0x400 ;  /* 0x0000040000047882 */ /* 0x000fe20000000000 */
[----:B------:R-:W-:Y:S02]  /*0610*/  UMOV UR6, 0x1 ;  /* 0x0000000100067882 */ /* 0x000fe40000000000 */
[----:B------:R-:W-:-:S04]  /*0620*/  UIADD3 UR6, UPT, UPT, -UR6, 0x100000, URZ ;  /* 0x0010000006067890 */ /* 0x000fc8000fffe1ff */
[----:B------:R-:W-:Y:S02]  /*0630*/  USHF.L.U32 UR7, UR6, 0xb, URZ ;  /* 0x0000000b06077899 */ /* 0x000fe400080006ff */
[----:B------:R-:W-:Y:S02]  /*0640*/  USHF.L.U32 UR6, UR6, 0x1, URZ ;  /* 0x0000000106067899 */ /* 0x000fe400080006ff */
[----:B---3--:R-:W-:Y:S01]  /*0650*/  ULEA UR4, UR5, UR4, 0x18 ;  /* 0x0000000405047291 */ /* 0x008fe2000f8ec0ff */
[----:B------:R-:W3:Y:S11]  /*0660*/  FENCE.VIEW.ASYNC.S ;  /* 0x00000000000073c6 */ /* 0x000ef60000000000 */
[----:B---3--:R3:W4:Y:S01]  /*0670*/  SYNCS.EXCH.64 URZ, [UR4], UR6 ;  /* 0x0000000604ff75b2 */ /* 0x0087220008000100 */
[----:B------:R3:W1:Y:S01]  /*0680*/  SYNCS.EXCH.64 URZ, [UR4+0xd0], UR6 ;  /* 0x0000d00604ff75b2 */ /* 0x0006620008000100 */
        /* <DEDUP_REMOVED lines=49> */
[----:B------:R3:W1:Y:S02]  /*09a0*/  SYNCS.EXCH.64 URZ, [UR4+0x198], UR6 ;  /* 0x0001980604ff75b2 */ /* 0x0006640008000100 */
[----:B---34-:R-:W-:Y:S01]  /*09b0*/  NOP ;  /* 0x0000000000007918 */ /* 0x018fe20000000000 */
.L_x_10:
[----:B------:R-:W-:Y:S05]  /*09c0*/  BSYNC.RECONVERGENT B0 ;  /* 0x0000000000007941 */ /* 0x000fea0003800200 */
.L_x_9:
[----:B------:R-:W3:Y:S01]  /*09d0*/  SHFL.IDX PT, R0, R46, RZ, 0x1f ;  /* 0x00001fff2e007589 */ /* 0x000ee200000e0000 */
[----:B------:R-:W-:Y:S01]  /*09e0*/  NOP ;  /* 0x0000000000007918 */ /* 0x000fe20000000000 */
[----:B---3--:R-:W-:-:S13]  /*09f0*/  ISETP.NE.AND P0, PT, R0, 0x1, PT ;  /* 0x000000010000780c */ /* 0x008fda0003f05270 */
[----:B------:R-:W-:Y:S05]  /*0a00*/  @P0 BRA `(.L_x_11) ;  /* 0x0000000000580947 */ /* 0x000fea0003800000 */
[----:B------:R-:W3:Y:S01]  /*0a10*/  S2UR UR5, SR_CgaCtaId ;  /* 0x00000000000579c3 */ /* 0x000ee20000008800 */
[----:B------:R-:W-:Y:S01]  /*0a20*/  UMOV UR4, 0x400 ;  /* 0x0000040000047882 */ /* 0x000fe20000000000 */
[----:B------:R-:W-:Y:S01]  /*0a30*/  UMOV UR8, 0x20 ;  /* 0x0000002000087882 */ /* 0x000fe20000000000 */
[----:B------:R-:W-:Y:S01]  /*0a40*/  UMOV UR6, 0x80 ;  /* 0x0000008000067882 */ /* 0x000fe20000000000 */
[----:B------:R-:W-:-:S04]  /*0a50*/  UIADD3 UR8, UPT, UPT, -UR8, 0x100000, URZ ;  /* 0x0010000008087890 */ /* 0x000fc8000fffe1ff */
[----:B------:R-:W-:Y:S02]  /*0a60*/  USHF.L.U32 UR9, UR8, 0xb, URZ ;  /* 0x0000000b08097899 */ /* 0x000fe400080006ff */
[----:B------:R-:W-:Y:S02]  /*0a70*/  USHF.L.U32 UR8, UR8, 0x1, URZ ;  /* 0x0000000108087899 */ /* 0x000fe400080006ff */
[----:B------:R-:W-:-:S04]  /*0a80*/  UIADD3 UR6, UPT, UPT, -UR6, 0x100000, URZ ;  /* 0x0010000006067890 */ /* 0x000fc8000fffe1ff */
[----:B------:R-:W-:Y:S02]  /*0a90*/  USHF.L.U32 UR7, UR6, 0xb, URZ ;  /* 0x0000000b06077899 */ /* 0x000fe400080006ff */
[----:B------:R-:W-:Y:S01]  /*0aa0*/  USHF.L.U32 UR6, UR6, 0x1, URZ ;  /* 0x0000000106067899 */ /* 0x000fe200080006ff */
[----:B------:R-:W-:Y:S01]  /*0ab0*/  ELECT P0, URZ, PT ;  /* 0x0000000000ff782f */ /* 0x000fe20003800000 */
[----:B---3--:R-:W-:Y:S01]  /*0ac0*/  ULEA UR4, UR5, UR4, 0x18 ;  /* 0x0000000405047291 */ /* 0x008fe2000f8ec0ff */
[----:B------:R-:W3:Y:S11]  /*0ad0*/  FENCE.VIEW.ASYNC.S ;  /* 0x00000000000073c6 */ /* 0x000ef60000000000 */
[----:B---3--:R3:W4:Y:S01]  /*0ae0*/  SYNCS.EXCH.64 URZ, [UR4+0x1a0], UR8 ;  /* 0x0001a00804ff75b2 */ /* 0x0087220008000100 */
[----:B------:R3:W1:Y:S01]  /*0af0*/  SYNCS.EXCH.64 URZ, [UR4+0x1c0], UR6 ;  /* 0x0001c00604ff75b2 */ /* 0x0006620008000100 */
[----:B------:R3:W1:Y:S01]  /*0b00*/  SYNCS.EXCH.64 URZ, [UR4+0x1a8], UR8 ;  /* 0x0001a80804ff75b2 */ /* 0x0006620008000100 */
[----:B------:R3:W1:Y:S01]  /*0b10*/  SYNCS.EXCH.64 URZ, [UR4+0x1c8], UR6 ;  /* 0x0001c80604ff75b2 */ /* 0x0006620008000100 */
[----:B------:R3:W1:Y:S01]  /*0b20*/  SYNCS.EXCH.64 URZ, [UR4+0x1b0], UR8 ;  /* 0x0001b00804ff75b2 */ /* 0x0006620008000100 */
[----:B------:R3:W1:Y:S01]  /*0b30*/  SYNCS.EXCH.64 URZ, [UR4+0x1d0], UR6 ;  /* 0x0001d00604ff75b2 */ /* 0x0006620008000100 */
[----:B------:R3:W1:Y:S01]  /*0b40*/  SYNCS.EXCH.64 URZ, [UR4+0x1b8], UR8 ;  /* 0x0001b80804ff75b2 */ /* 0x0006620008000100 */
[----:B------:R3:W1:Y:S01]  /*0b50*/  SYNCS.EXCH.64 URZ, [UR4+0x1d8], UR6 ;  /* 0x0001d80604ff75b2 */ /* 0x0006620008000100 */
[----:B------:R-:W-:Y:S01]  /*0b60*/  NOP ;  /* 0x0000000000007918 */ /* 0x000fe20000000000 */
.L_x_11:
[----:B------:R-:W2:Y:S01]  /*0b70*/  SHFL.IDX PT, R0, R46, RZ, 0x1f ;  /* 0x00001fff2e007589 */ /* 0x000ea200000e0000 */
[----:B------:R-:W-:Y:S01]  /*0b80*/  NOP ;  /* 0x0000000000007918 */ /* 0x000fe20000000000 */
[----:B--2---:R-:W-:-:S13]  /*0b90*/  ISETP.NE.AND P0, PT, R0, 0x3, PT ;  /* 0x000000030000780c */ /* 0x004fda0003f05270 */
[----:B------:R-:W-:Y:S05]  /*0ba0*/  @P0 BRA `(.L_x_12) ;  /* 0x0000000000300947 */ /* 0x000fea0003800000 */
[----:B------:R-:W2:Y:S01]  /*0bb0*/  S2UR UR5, SR_CgaCtaId ;  /* 0x00000000000579c3 */ /* 0x000ea20000008800 */
[----:B---3--:R-:W-:Y:S01]  /*0bc0*/  UMOV UR4, 0x400 ;  /* 0x0000040000047882 */ /* 0x008fe20000000000 */
[----:B------:R-:W-:Y:S01]  /*0bd0*/  UMOV UR6, 0x20 ;  /* 0x0000002000067882 */ /* 0x000fe20000000000 */
[----:B------:R-:W-:Y:S01]  /*0be0*/  ELECT P0, URZ, PT ;  /* 0x0000000000ff782f */ /* 0x000fe20003800000 */
[----:B------:R-:W-:-:S04]  /*0bf0*/  UIADD3 UR6, UPT, UPT, -UR6, 0x100000, URZ ;  /* 0x0010000006067890 */ /* 0x000fc8000fffe1ff */
[----:B------:R-:W-:Y:S02]  /*0c00*/  USHF.L.U32 UR7, UR6, 0xb, URZ ;  /* 0x0000000b06077899 */ /* 0x000fe400080006ff */
[----:B------:R-:W-:Y:S02]  /*0c10*/  USHF.L.U32 UR6, UR6, 0x1, URZ ;  /* 0x0000000106067899 */ /* 0x000fe400080006ff */
[----:B--2---:R-:W-:Y:S01]  /*0c20*/  ULEA UR4, UR5, UR4, 0x18 ;  /* 0x0000000405047291 */ /* 0x004fe2000f8ec0ff */
[----:B------:R-:W2:Y:S11]  /*0c30*/  FENCE.VIEW.ASYNC.S ;  /* 0x00000000000073c6 */ /* 0x000eb60000000000 */
[----:B--2---:R2:W3:Y:S01]  /*0c40*/  SYNCS.EXCH.64 URZ, [UR4+0x1e0], UR6 ;  /* 0x0001e00604ff75b2 */ /* 0x0044e20008000100 */
[----:B------:R2:W1:Y:S01]  /*0c50*/  SYNCS.EXCH.64 URZ, [UR4+0x1e8], UR6 ;  /* 0x0001e80604ff75b2 */ /* 0x0004620008000100 */
[----:B------:R-:W-:Y:S01]  /*0c60*/  NOP ;  /* 0x0000000000007918 */ /* 0x000fe20000000000 */
.L_x_12:
[----:B------:R-:W4:Y:S01]  /*0c70*/  SHFL.IDX PT, R0, R46, RZ, 0x1f ;  /* 0x00001fff2e007589 */ /* 0x000f2200000e0000 */
[----:B------:R-:W-:Y:S01]  /*0c80*/  NOP ;  /* 0x0000000000007918 */ /* 0x000fe20000000000 */
[----:B----4-:R-:W-:-:S13]  /*0c90*/  ISETP.NE.AND P0, PT, R0, 0x4, PT ;  /* 0x000000040000780c */ /* 0x010fda0003f05270 */
[----:B------:R-:W-:Y:S05]  /*0ca0*/  @P0 BRA `(.L_x_13) ;  /* 0x0000000000440947 */ /* 0x000fea0003800000 */
[----:B------:R-:W4:Y:S01]  /*0cb0*/  S2UR UR5, SR_CgaCtaId ;  /* 0x00000000000579c3 */ /* 0x000f220000008800 */
[----:B--23--:R-:W-:Y:S01]  /*0cc0*/  UMOV UR4, 0x1e0 ;  /* 0x000001e000047882 */ /* 0x00cfe20000000000 */
[----:B------:R-:W-:Y:S01]  /*0cd0*/  UMOV UR6, 0x400 ;  /* 0x0000040000067882 */ /* 0x000fe20000000000 */
[----:B------:R-:W-:Y:S01]  /*0ce0*/  USEL UR4, UR4, 0x1a0, UP3 ;  /* 0x000001a004047887 */ /* 0x000fe20009800000 */
[----:B------:R-:W-:Y:S01]  /*0cf0*/  UMOV UR8, 0x1 ;  /* 0x0000000100087882 */ /* 0x000fe20000000000 */
[----:B------:R-:W-:Y:S01]  /*0d00*/  ELECT P0, URZ, PT ;  /* 0x0000000000ff782f */ /* 0x000fe20003800000 */
[----:B------:R-:W-:-:S04]  /*0d10*/  UIADD3 UR8, UPT, UPT, -UR8, 0x100000, URZ ;  /* 0x0010000008087890 */ /* 0x000fc8000fffe1ff */
[----:B------:R-:W-:Y:S02]  /*0d20*/  USHF.L.U32 UR9, UR8, 0xb, URZ ;  /* 0x0000000b08097899 */ /* 0x000fe400080006ff */
[----:B------:R-:W-:Y:S02]  /*0d30*/  USHF.L.U32 UR8, UR8, 0x1, URZ ;  /* 0x0000000108087899 */ /* 0x000fe400080006ff */
[----:B----4-:R-:W-:Y:S02]  /*0d40*/  ULEA UR6, UR5, UR6, 0x18 ;  /* 0x0000000605067291 */ /* 0x010fe4000f8ec0ff */
[----:B------:R-:W-:-:S04]  /*0d50*/  UIADD3 UR4, UPT, UPT, -UR4, 0x100000, URZ ;  /* 0x0010000004047890 */ /* 0x000fc8000fffe1ff */
[----:B------:R-:W-:Y:S02]  /*0d60*/  USHF.L.U32 UR5, UR4, 0xb, URZ ;  /* 0x0000000b04057899 */ /* 0x000fe400080006ff */
[----:B------:R-:W-:Y:S01]  /*0d70*/  USHF.L.U32 UR4, UR4, 0x1, URZ ;  /* 0x0000000104047899 */ /* 0x000fe200080006ff */
[----:B------:R-:W2:Y:S03]  /*0d80*/  FENCE.VIEW.ASYNC.S ;  /* 0x00000000000073c6 */ /* 0x000ea60000000000 */
[----:B--2---:R4:W2:Y:S08]  /*0d90*/  SYNCS.EXCH.64 URZ, [UR6+0x1f0], UR8 ;  /* 0x0001f00806ff75b2 */ /* 0x0048b00008000100 */
[----:B------:R4:W3:Y:S02]  /*0da0*/  SYNCS.EXCH.64 URZ, [UR6+0x1f8], UR4 ;  /* 0x0001f80406ff75b2 */ /* 0x0008e40008000100 */
[----:B----4-:R-:W-:Y:S01]  /*0db0*/  NOP ;  /* 0x0000000000007918 */ /* 0x010fe20000000000 */
.L_x_13:
[----:B------:R-:W4:Y:S01]  /*0dc0*/  SHFL.IDX PT, R0, R46, RZ, 0x1f ;  /* 0x00001fff2e007589 */ /* 0x000f2200000e0000 */
[----:B------:R-:W-:Y:S01]  /*0dd0*/  ISETP.NE.OR P1, PT, RZ, UR18, !P1 ;  /* 0x00000012ff007c0c */ /* 0x000fe2000cf25670 */
[----:B------:R-:W-:Y:S01]  /*0de0*/  NOP ;  /* 0x0000000000007918 */ /* 0x000fe20000000000 */
[----:B----4-:R-:W-:-:S13]  /*0df0*/  ISETP.NE.AND P0, PT, R0, 0x5, PT ;  /* 0x000000050000780c */ /* 0x010fda0003f05270 */
[----:B------:R-:W-:Y:S05]  /*0e00*/  @P0 BRA `(.L_x_14) ;  /* 0x0000000000480947 */ /* 0x000fea0003800000 */
[----:B------:R-:W4:Y:S01]  /*0e10*/  S2UR UR5, SR_CgaCtaId ;  /* 0x00000000000579c3 */ /* 0x000f220000008800 */
[----:B--23--:R-:W-:Y:S01]  /*0e20*/  UMOV UR4, 0x400 ;  /* 0x0000040000047882 */ /* 0x00cfe20000000000 */
        /* <DEDUP_REMOVED lines=9> */
[----:B----4-:R-:W-:Y:S01]  /*0ec0*/  ULEA UR4, UR5, UR4, 0x18 ;  /* 0x0000000405047291 */ /* 0x010fe2000f8ec0ff */
[----:B------:R-:W2:Y:S11]  /*0ed0*/  FENCE.VIEW.ASYNC.S ;  /* 0x00000000000073c6 */ /* 0x000eb60000000000 */
[----:B--2---:R4:W2:Y:S01]  /*0ee0*/  SYNCS.EXCH.64 URZ, [UR4+0x200], UR6 ;  /* 0x0002000604ff75b2 */ /* 0x0048a20008000100 */
[----:B------:R4:W3:Y:S01]  /*0ef0*/  SYNCS.EXCH.64 URZ, [UR4+0x210], UR8 ;  /* 0x0002100804ff75b2 */ /* 0x0008e20008000100 */
[----:B------:R4:W1:Y:S01]  /*0f00*/  SYNCS.EXCH.64 URZ, [UR4+0x208], UR6 ;  /* 0x0002080604ff75b2 */ /* 0x0008620008000100 */
[----:B------:R4:W1:Y:S02]  /*0f10*/  SYNCS.EXCH.64 URZ, [UR4+0x218], UR8 ;  /* 0x0002180804ff75b2 */ /* 0x0008640008000100 */
[----:B----4-:R-:W-:Y:S01]  /*0f20*/  NOP ;  /* 0x0000000000007918 */ /* 0x010fe20000000000 */
.L_x_14:
[----:B--23--:R-:W2:Y:S01]  /*0f30*/  S2UR UR7, SR_CgaCtaId ;  /* 0x00000000000779c3 */ /* 0x00cea20000008800 */
[----:B------:R-:W-:Y:S01]  /*0f40*/  VOTEU.ALL UP0, P1 ;  /* 0x0000000000ff7886 */ /* 0x000fe20000800000 */
[----:B------:R-:W-:Y:S01]  /*0f50*/  UMOV UR4, 0x20 ;  /* 0x0000002000047882 */ /* 0x000fe20000000000 */
[----:B------:R-:W-:Y:S01]  /*0f60*/  NOP ;  /* 0x0000000000007918 */ /* 0x000fe20000000000 */
[----:B-1----:R-:W-:Y:S01]  /*0f70*/  LOP3.LUT R3, R55, 0x1f, RZ, 0xc0, !PT ;  /* 0x0000001f37037812 */ /* 0x002fe200078ec0ff */
[----:B------:R-:W-:Y:S01]  /*0f80*/  UISETP.NE.AND UP4, UPT, UR18, URZ, UPT ;  /* 0x000000ff1200728c */ /* 0x000fe2000bf85270 */
[----:B------:R-:W-:Y:S01]  /*0f90*/  @!UP0 UMOV UR6, 0x400 ;  /* 0x0000040000068882 */ /* 0x000fe20000000000 */
[----:B------:R-:W-:-:S04]  /*0fa0*/  @!UP0 UIADD3 UR4, UPT, UPT, -UR4, 0x100000, URZ ;  /* 0x0010000004048890 */ /* 0x000fc8000fffe1ff */
[----:B------:R-:W-:Y:S02]  /*0fb0*/  @!UP0 USHF.L.U32 UR5, UR4, 0xb, URZ ;  /* 0x0000000b04058899 */ /* 0x000fe400080006ff */
[----:B------:R-:W-:Y:S02]  /*0fc0*/  @!UP0 USHF.L.U32 UR4, UR4, 0x1, URZ ;  /* 0x0000000104048899 */ /* 0x000fe400080006ff */
[----:B--2---:R-:W-:Y:S01]  /*0fd0*/  @!UP0 ULEA UR6, UR7, UR6, 0x18 ;  /* 0x0000000607068291 */ /* 0x004fe2000f8ec0ff */
[----:B------:R-:W1:Y:S01]  /*0fe0*/  LDCU UR7, c[0x0][0x36c] ;  /* 0x00006d80ff0777ac */ /* 0x000e620008000800 */
[----:B------:R-:W-:Y:S01]  /*0ff0*/  VOTEU.ALL UP0, P1 ;  /* 0x0000000000ff7886 */ /* 0x000fe20000800000 */
[----:B------:R-:W2:Y:S09]  /*1000*/  FENCE.VIEW.ASYNC.S ;  /* 0x00000000000073c6 */ /* 0x000eb20000000000 */
[----:B--2---:R2:W3:Y:S01]  /*1010*/  @!UP0 SYNCS.EXCH.64 URZ, [UR6+0x220], UR4 ;  /* 0x0002200406ff85b2 */ /* 0x0044e20008000100 */
[----:B-1----:R-:W-:-:S09]  /*1020*/  UISETP.EQ.U32.AND UP6, UPT, UR7, 0x1, UPT ;  /* 0x000000010700788c */ /* 0x002fd2000bfc2070 */
[----:B--2---:R-:W-:Y:S05]  /*1030*/  BRA.U !UP6, `(.L_x_15) ;  /* 0x000000010e087547 */ /* 0x004fea000b800000 */
[----:B---3--:R-:W-:Y:S01]  /*1040*/  UCGABAR_ARV ;  /* 0x00000000000079c7 */ /* 0x008fe20008000000 */
[----:B------:R-:W-:Y:S05]  /*1050*/  BRA `(.L_x_16) ;  /* 0x0000000000047947 */ /* 0x000fea0003800000 */
.L_x_15:
[----:B---3--:R-:W-:Y:S01]  /*1060*/  NOP ;  /* 0x0000000000007918 */ /* 0x008fe20000000000 */
.L_x_16:
[----:B------:R-:W1:Y:S01]  /*1070*/  S2UR UR22, SR_CTAID.X ;  /* 0x00000000001679c3 */ /* 0x000e620000002500 */
[----:B------:R-:W-:-:S05]  /*1080*/  CS2R.32 R48, SR_CgaSize ;  /* 0x0000000000307805 */ /* 0x000fca0000008a00 */
[----:B------:R-:W-:-:S05]  /*1090*/  IMAD R48, R48, -0xa0, RZ ;  /* 0xffffff6030307824 */ /* 0x000fca00078e02ff */
[----:B------:R-:W-:-:S14]  /*10a0*/  R2UR UR5, R48 ;  /* 0x00000000300572ca */ /* 0x000fdc00000e0000 */
[----:B------:R-:W2:Y:S01]  /*10b0*/  LDCU UR5, c[0x0][UR5+0x2b0] ;  /* 0x00005600050577ac */ /* 0x000ea20008000800 */
[----:B------:R-:W-:-:S05]  /*10c0*/  CS2R.32 R48, SR_CgaSize ;  /* 0x0000000000307805 */ /* 0x000fca0000008a00 */
[----:B------:R-:W-:-:S05]  /*10d0*/  IMAD R48, R48, -0xa0, RZ ;  /* 0xffffff6030307824 */ /* 0x000fca00078e02ff */
[----:B------:R-:W-:-:S14]  /*10e0*/  R2UR UR4, R48 ;  /* 0x00000000300472ca */ /* 0x000fdc00000e0000 */
[----:B------:R-:W3:Y:S01]  /*10f0*/  LDCU UR4, c[0x0][UR4+0x2b4] ;  /* 0x00005680040477ac */ /* 0x000ee20008000800 */
[----:B------:R-:W4:Y:S01]  /*1100*/  S2UR UR20, SR_CTAID.Y ;  /* 0x00000000001479c3 */ /* 0x000f220000002600 */
[----:B------:R-:W-:-:S05]  /*1110*/  CS2R.32 R48, SR_CgaSize ;  /* 0x0000000000307805 */ /* 0x000fca0000008a00 */
[----:B------:R-:W-:-:S05]  /*1120*/  IMAD R48, R48, -0xa0, RZ ;  /* 0xffffff6030307824 */ /* 0x000fca00078e02ff */
[----:B------:R-:W-:-:S14]  /*1130*/  R2UR UR7, R48 ;  /* 0x00000000300772ca */ /* 0x000fdc00000e0000 */
[----:B------:R-:W3:Y:S01]  /*1140*/  LDCU UR7, c[0x0][UR7+0x2a0] ;  /* 0x00005400070777ac */ /* 0x000ee20008000800 */
[----:B------:R-:W-:-:S05]  /*1150*/  CS2R.32 R48, SR_CgaSize ;  /* 0x0000000000307805 */ /* 0x000fca0000008a00 */
[----:B------:R-:W-:-:S05]  /*1160*/  IMAD R48, R48, -0xa0, RZ ;  /* 0xffffff6030307824 */ /* 0x000fca00078e02ff */
[----:B------:R-:W-:-:S14]  /*1170*/  R2UR UR8, R48 ;  /* 0x00000000300872ca */ /* 0x000fdc00000e0000 */
[----:B------:R-:W3:Y:S01]  /*1180*/  LDCU UR8, c[0x0][UR8+0x2a4] ;  /* 0x00005480080877ac */ /* 0x000ee20008000800 */
[----:B------:R-:W3:Y:S01]  /*1190*/  LDCU UR19, c[0x0][0xb24] ;  /* 0x00016480ff1377ac */ /* 0x000ee20008000800 */
[----:B------:R-:W3:Y:S01]  /*11a0*/  LDCU UR39, c[0x0][0xb24] ;  /* 0x00016480ff2777ac */ /* 0x000ee20008000800 */
[----:B-1----:R-:W-:Y:S01]  /*11b0*/  I2FP.F32.U32 R2, UR22 ;  /* 0x0000001600027c45 */ /* 0x002fe20008201000 */
[----:B------:R-:W1:Y:S04]  /*11c0*/  LDCU UR24, c[0x0][0xb30] ;  /* 0x00016600ff1877ac */ /* 0x000e680008000800 */
[----:B--2---:R-:W-:Y:S01]  /*11d0*/  FMUL R2, R2, UR5 ;  /* 0x0000000502027c20 */ /* 0x004fe20008400000 */
[----:B----4-:R-:W-:-:S05]  /*11e0*/  I2FP.F32.U32 R0, UR20 ;  /* 0x0000001400007c45 */ /* 0x010fca0008201000 */
[----:B------:R-:W2:Y:S01]  /*11f0*/  F2I.U32.TRUNC.NTZ R2, R2 ;  /* 0x0000000200027305 */ /* 0x000ea2000020f000 */
[----:B---3--:R-:W-:-:S07]  /*1200*/  FMUL R0, R0, UR4 ;  /* 0x0000000400007c20 */ /* 0x008fce0008400000 */
[----:B------:R-:W3:Y:S01]  /*1210*/  F2I.U32.TRUNC.NTZ R0, R0 ;  /* 0x0000000000007305 */ /* 0x000ee2000020f000 */
[----:B--2---:R-:W-:Y:S02]  /*1220*/  R2UR UR4, R2 ;  /* 0x00000000020472ca */ /* 0x004fe400000e0000 */
[----:B------:R-:W-:Y:S02]  /*1230*/  PRMT R2, RZ, 0x7610, R2 ;  /* 0x00007610ff027816 */ /* 0x000fe40000000002 */
[----:B---3--:R-:W-:Y:S02]  /*1240*/  R2UR UR6, R0 ;  /* 0x00000000000672ca */ /* 0x008fe400000e0000 */
[----:B------:R-:W-:-:S07]  /*1250*/  PRMT R0, RZ, 0x7610, R0 ;  /* 0x00007610ff007816 */ /* 0x000fce0000000000 */
[----:B------:R-:W-:-:S04]  /*1260*/  UIADD3 UR5, UPT, UPT, -UR4, URZ, URZ ;  /* 0x000000ff04057290 */ /* 0x000fc8000fffe1ff */
[----:B------:R-:W-:Y:S02]  /*1270*/  UIMAD UR5, UR7, UR5, UR22 ;  /* 0x00000005070572a4 */ /* 0x000fe4000f8e0216 */
[----:B------:R-:W-:-:S04]  /*1280*/  UIADD3 UR4, UPT, UPT, -UR6, URZ, URZ ;  /* 0x000000ff06047290 */ /* 0x000fc8000fffe1ff */
[----:B------:R-:W-:Y:S01]  /*1290*/  IMAD.U32 R48, RZ, RZ, UR5 ;  /* 0x00000005ff307e24 */ /* 0x000fe2000f8e00ff */
[----:B------:R-:W-:-:S06]  /*12a0*/  UIMAD UR4, UR8, UR4, UR20 ;  /* 0x00000004080472a4 */ /* 0x000fcc000f8e0214 */
[----:B------:R-:W-:Y:S01]  /*12b0*/  IMAD.U32 R47, RZ, RZ, UR4 ;  /* 0x00000004ff2f7e24 */ /* 0x000fe2000f8e00ff */
[----:B-1----:R-:W-:Y:S06]  /*12c0*/  BRA.U UP4, `(.L_x_17) ;  /* 0x0000000104307547 */ /* 0x002fec000b800000 */
[----:B------:R-:W-:Y:S01]  /*12d0*/  R2UR UR5, R47 ;  /* 0x000000002f0572ca */ /* 0x000fe200000e0000 */
[----:B------:R-:W-:Y:S01]  /*12e0*/  UMOV UR7, 0x3 ;  /* 0x0000000300077882 */ /* 0x000fe20000000000 */
[----:B------:R-:W-:-:S11]  /*12f0*/  R2UR UR4, R48 ;  /* 0x00000000300472ca */ /* 0x000fd600000e0000 */
[----:B------:R-:W-:-:S04]  /*1300*/  UISETP.NE.AND UP0, UPT, UR5, URZ, UPT ;  /* 0x000000ff0500728c */ /* 0x000fc8000bf05270 */
[----:B------:R-:W-:Y:S02]  /*1310*/  UISETP.LT.U32.OR UP0, UPT, UR4, 0x2, !UP0 ;  /* 0x000000020400788c */ /* 0x000fe4000c701470 */
[----:B------:R-:W-:Y:S02]  /*1320*/  ULOP3.LUT UR4, UR4, 0xfffffffe, URZ, 0xc0, !UPT ;  /* 0xfffffffe04047892 */ /* 0x000fe4000f8ec0ff */
[----:B------:R-:W-:Y:S02]  /*1330*/  USEL UR6, URZ, 0x1, !UP0 ;  /* 0x00000001ff067887 */ /* 0x000fe4000c000000 */
[----:B------:R-:W-:Y:S02]  /*1340*/  USEL UR5, URZ, 0x2, !UP0 ;  /* 0x00000002ff057887 */ /* 0x000fe4000c000000 */
[----:B------:R-:W-:Y:S02]  /*1350*/  USHF.L.U32 UR4, UR7, UR4, URZ ;  /* 0x0000000407047299 */ /* 0x000fe400080006ff */
[----:B------:R-:W-:-:S04]  /*1360*/  UIADD3 UR5, UPT, UPT, UR6, UR5, URZ ;  /* 0x0000000506057290 */ /* 0x000fc8000fffe0ff */
[----:B------:R-:W-:Y:S02]  /*1370*/  IMAD.U32 R0, RZ, RZ, UR4 ;  /* 0x00000004ff007e24 */ /* 0x000fe4000f8e00ff */
[----:B------:R-:W-:-:S07]  /*1380*/  IMAD.U32 R2, RZ, RZ, UR5 ;  /* 0x00000005ff027e24 */ /* 0x000fce000f8e00ff */
.L_x_17:
[----:B------:R-:W1:Y:S01]  /*1390*/  S2UR UR48, SR_CTAID.Z ;  /* 0x00000000003079c3 */ /* 0x000e620000002700 */
[----:B------:R-:W-:Y:S01]  /*13a0*/  UISETP.GE.AND UP0, UPT, UR19, 0x1, UPT ;  /* 0x000000011300788c */ /* 0x000fe2000bf06270 */
[----:B------:R-:W-:-:S08]  /*13b0*/  UMOV UR45, UR22 ;  /* 0x00000016002d7c82 */ /* 0x000fd00008000000 */
[----:B------:R-:W-:Y:S05]  /*13c0*/  BRA.U !UP0, `(.L_x_18) ;  /* 0x0000000108d47547 */ /* 0x000fea000b800000 */
[----:B------:R-:W2:Y:S01]  /*13d0*/  LDCU.128 UR12, c[0x0][0xb10] ;  /* 0x00016200ff0c77ac */ /* 0x000ea20008000c00 */
[----:B------:R-:W3:Y:S01]  /*13e0*/  LDCU UR21, c[0x0][0xb0c] ;  /* 0x00016180ff1577ac */ /* 0x000ee20008000800 */
[----:B------:R-:W4:Y:S01]  /*13f0*/  LDCU UR6, c[0x0][0x370] ;  /* 0x00006e00ff0677ac */ /* 0x000f220008000800 */
[----:B------:R-:W1:Y:S01]  /*1400*/  LDCU UR7, c[0x0][0x374] ;  /* 0x00006e80ff0777ac */ /* 0x000e620008000800 */
[----:B------:R-:W1:Y:S01]  /*1410*/  LDCU UR23, c[0x0][0xb20] ;  /* 0x00016400ff1777ac */ /* 0x000e620008000800 */
[----:B--2---:R-:W-:Y:S02]  /*1420*/  UIMAD.WIDE.U32 UR4, UR22, UR12, URZ ;  /* 0x0000000c160472a5 */ /* 0x004fe4000f8e00ff */
[----:B---3--:R-:W-:Y:S01]  /*1430*/  UISETP.NE.AND UP0, UPT, UR21, 0x1, UPT ;  /* 0x000000011500788c */ /* 0x008fe2000bf05270 */
[----:B------:R-:W2:Y:S01]  /*1440*/  LDCU.64 UR8, c[0x0][0xb28] ;  /* 0x00016500ff0877ac */ /* 0x000ea20008000a00 */
[----:B----4-:R-:W-:-:S03]  /*1450*/  UIMAD.WIDE.U32 UR10, UR6, UR12, URZ ;  /* 0x0000000c060a72a5 */ /* 0x010fc6000f8e00ff */
[----:B------:R-:W-:Y:S01]  /*1460*/  UMOV UR4, UR5 ;  /* 0x0000000500047c82 */ /* 0x000fe20008000000 */
[----:B------:R-:W-:Y:S02]  /*1470*/  UISETP.NE.AND UP2, UPT, UR19, 0x1, UPT ;  /* 0x000000011300788c */ /* 0x000fe4000bf45270 */
[----:B------:R-:W-:Y:S01]  /*1480*/  USHF.R.U32.HI UR4, URZ, UR13, UR4 ;  /* 0x0000000dff047299 */ /* 0x000fe20008011604 */
[----:B------:R-:W-:Y:S01]  /*1490*/  UMOV UR10, UR11 ;  /* 0x0000000b000a7c82 */ /* 0x000fe20008000000 */
[----:B------:R-:W-:Y:S02]  /*14a0*/  UIMAD.WIDE.U32 UR16, UR20, UR15, URZ ;  /* 0x0000000f141072a5 */ /* 0x000fe4000f8e00ff */
[----:B------:R-:W-:Y:S02]  /*14b0*/  USEL UR5, UR22, UR4, !UP0 ;  /* 0x0000000416057287 */ /* 0x000fe4000c000000 */
[----:B------:R-:W-:Y:S02]  /*14c0*/  @UP0 USHF.R.U32.HI UR6, URZ, UR13, UR10 ;  /* 0x0000000dff060299 */ /* 0x000fe4000801160a */
[----:B------:R-:W-:-:S02]  /*14d0*/  UISETP.NE.AND UP0, UPT, UR14, 0x1, UPT ;  /* 0x000000010e00788c */ /* 0x000fc4000bf05270 */
[----:B-1----:R-:W-:Y:S02]  /*14e0*/  UIMAD.WIDE.U32 UR10, UR7, UR15, URZ ;  /* 0x0000000f070a72a5 */ /* 0x002fe4000f8e00ff */
[----:B--2---:R-:W-:Y:S01]  /*14f0*/  UIMAD.WIDE.U32 UR12, UR6, UR8, URZ ;  /* 0x00000008060c72a5 */ /* 0x004fe2000f8e00ff */
[----:B------:R-:W-:Y:S01]  /*1500*/  UMOV UR4, UR17 ;  /* 0x0000001100047c82 */ /* 0x000fe20008000000 */
[----:B------:R-:W-:-:S03]  /*1510*/  UIADD3 UR45, UPT, UPT, -UR5, URZ, URZ ;  /* 0x000000ff052d7290 */ /* 0x000fc6000fffe1ff */
[----:B------:R-:W-:Y:S01]  /*1520*/  UMOV UR10, UR11 ;  /* 0x0000000b000a7c82 */ /* 0x000fe20008000000 */
[----:B------:R-:W-:Y:S02]  /*1530*/  USHF.R.U32.HI UR4, URZ, UR23, UR4 ;  /* 0x00000017ff047299 */ /* 0x000fe40008011604 */
[----:B------:R-:W-:Y:S01]  /*1540*/  @UP0 USHF.R.U32.HI UR7, URZ, UR23, UR10 ;  /* 0x00000017ff070299 */ /* 0x000fe2000801160a */
[----:B------:R-:W-:Y:S01]  /*1550*/  UMOV UR12, UR13 ;  /* 0x0000000d000c7c82 */ /* 0x000fe20008000000 */
[----:B------:R-:W-:Y:S02]  /*1560*/  USEL UR4, UR20, UR4, !UP0 ;  /* 0x0000000414047287 */ /* 0x000fe4000c000000 */
[----:B------:R-:W-:Y:S02]  /*1570*/  UIMAD.WIDE.U32 UR10, UR7, UR8, URZ ;  /* 0x00000008070a72a5 */ /* 0x000fe4000f8e00ff */
[----:B------:R-:W-:Y:S02]  /*1580*/  @UP2 USHF.R.U32.HI UR6, URZ, UR9, UR12 ;  /* 0x00000009ff062299 */ /* 0x000fe4000801160c */
[----:B------:R-:W-:-:S02]  /*1590*/  UIMAD.WIDE.U32 UR12, UR4, UR8, URZ ;  /* 0x00000008040c72a5 */ /* 0x000fc4000f8e00ff */
[----:B------:R-:W-:Y:S01]  /*15a0*/  UIMAD UR45, UR21, UR45, UR22 ;  /* 0x0000002d152d72a4 */ /* 0x000fe2000f8e0216 */
[----:B------:R-:W-:Y:S02]  /*15b0*/  UMOV UR10, UR11 ;  /* 0x0000000b000a7c82 */ /* 0x000fe40008000000 */
[----:B------:R-:W-:Y:S02]  /*15c0*/  @UP2 USHF.R.U32.HI UR7, URZ, UR9, UR10 ;  /* 0x00000009ff072299 */ /* 0x000fe4000801160a */
[----:B------:R-:W-:Y:S02]  /*15d0*/  UIMAD UR10, UR6, UR19, URZ ;  /* 0x00000013060a72a4 */ /* 0x000fe4000f8e02ff */
[----:B------:R-:W-:-:S04]  /*15e0*/  UIMAD UR7, UR7, UR19, URZ ;  /* 0x00000013070772a4 */ /* 0x000fc8000f8e02ff */
[----:B------:R-:W-:-:S03]  /*15f0*/  UISETP.GE.AND UP0, UPT, UR4, UR7, UPT ;  /* 0x000000070400728c */ /* 0x000fc6000bf06270 */
[----:B------:R-:W-:Y:S01]  /*1600*/  UMOV UR7, UR13 ;  /* 0x0000000d00077c82 */ /* 0x000fe20008000000 */
[----:B------:R-:W-:Y:S02]  /*1610*/  UISETP.GE.OR UP0, UPT, UR5, UR10, UP0 ;  /* 0x0000000a0500728c */ /* 0x000fe40008706670 */
[----:B------:R-:W-:Y:S02]  /*1620*/  UIMAD.WIDE.U32 UR10, UR5, UR8, URZ ;  /* 0x00000008050a72a5 */ /* 0x000fe4000f8e00ff */
[----:B------:R-:W-:Y:S02]  /*1630*/  USHF.R.U32.HI UR7, URZ, UR9, UR7 ;  /* 0x00000009ff077299 */ /* 0x000fe40008011607 */
[----:B------:R-:W-:Y:S02]  /*1640*/  UIADD3 UR10, UPT, UPT, -UR4, URZ, URZ ;  /* 0x000000ff040a7290 */ /* 0x000fe4000fffe1ff */
[----:B------:R-:W-:Y:S02]  /*1650*/  USEL UR7, UR4, UR7, !UP2 ;  /* 0x0000000704077287 */ /* 0x000fe4000d000000 */
[----:B------:R-:W-:Y:S01]  /*1660*/  UIMAD UR10, UR14, UR10, UR20 ;  /* 0x0000000a0e0a72a4 */ /* 0x000fe2000f8e0214 */
[----:B------:R-:W-:-:S02]  /*1670*/  @!UP0 UMOV UR8, UR11 ;  /* 0x0000000b00088c82 */ /* 0x000fc40008000000 */
[----:B------:R-:W-:Y:S02]  /*1680*/  @!UP0 USHF.R.U32.HI UR8, URZ, UR9, UR8 ;  /* 0x00000009ff088299 */ /* 0x000fe40008011608 */
[----:B------:R-:W-:Y:S02]  /*1690*/  UIADD3 UR9, UPT, UPT, -UR7, URZ, URZ ;  /* 0x000000ff07097290 */ /* 0x000fe4000fffe1ff */
[----:B------:R-:W-:Y:S02]  /*16a0*/  @!UP0 USEL UR8, UR5, UR8, !UP2 ;  /* 0x0000000805088287 */ /* 0x000fe4000d000000 */
[----:B------:R-:W-:Y:S02]  /*16b0*/  UIMAD UR9, UR19, UR9, UR4 ;  /* 0x00000009130972a4 */ /* 0x000fe4000f8e0204 */
[----:B------:R-:W-:Y:S02]  /*16c0*/  @!UP0 UIADD3 UR7, UPT, UPT, UR7, -UR8, URZ ;  /* 0x8000000807078290 */ /* 0x000fe4000fffe0ff */
[----:B------:R-:W-:-:S02]  /*16d0*/  @!UP0 UIMAD UR6, UR9, UR6, UR8 ;  /* 0x00000006090682a4 */ /* 0x000fc4000f8e0208 */
[----:B------:R-:W-:-:S04]  /*16e0*/  @!UP0 UIMAD UR4, UR7, UR19, UR5 ;  /* 0x00000013070482a4 */ /* 0x000fc8000f8e0205 */
[----:B------:R-:W-:Y:S01]  /*16f0*/  UIMAD UR20, UR4, UR14, UR10 ;  /* 0x0000000e041472a4 */ /* 0x000fe2000f8e020a */
[----:B------:R-:W-:Y:S02]  /*1700*/  @!UP0 UMOV UR5, UR6 ;  /* 0x0000000600058c82 */ /* 0x000fe40008000000 */
[----:B------:R-:W-:-:S12]  /*1710*/  UIMAD UR45, UR5, UR21, UR45 ;  /* 0x00000015052d72a4 */ /* 0x000fd8000f8e022d */
.L_x_18:
[----:B------:R-:W-:-:S09]  /*1720*/  UISETP.NE.AND UP0, UPT, UR24, 0x1, UPT ;  /* 0x000000011800788c */ /* 0x000fd2000bf05270 */
[----:B------:R-:W-:Y:S05]  /*1730*/  BRA.U UP0, `(.L_x_19) ;  /* 0x0000000100407547 */ /* 0x000fea000b800000 */
[----:B------:R-:W2:Y:S01]  /*1740*/  LDCU.128 UR8, c[0x0][0xb10] ;  /* 0x00016200ff0877ac */ /* 0x000ea20008000c00 */
[----:B------:R-:W3:Y:S01]  /*1750*/  LDCU UR12, c[0x0][0xb0c] ;  /* 0x00016180ff0c77ac */ /* 0x000ee20008000800 */
[----:B------:R-:W4:Y:S01]  /*1760*/  LDCU UR13, c[0x0][0xb20] ;  /* 0x00016400ff0d77ac */ /* 0x000f220008000800 */
[----:B--2---:R-:W-:Y:S02]  /*1770*/  UIMAD.WIDE.U32 UR4, UR45, UR8, URZ ;  /* 0x000000082d0472a5 */ /* 0x004fe4000f8e00ff */
[----:B------:R-:W-:Y:S02]  /*1780*/  UIMAD.WIDE.U32 UR6, UR20, UR11, URZ ;  /* 0x0000000b140672a5 */ /* 0x000fe4000f8e00ff */
[----:B---3--:R-:W-:Y:S02]  /*1790*/  UISETP.NE.AND UP0, UPT, UR12, 0x1, UPT ;  /* 0x000000010c00788c */ /* 0x008fe4000bf05270 */
[----:B------:R-:W-:-:S03]  /*17a0*/  USHF.R.U32.HI UR5, URZ, UR9, UR5 ;  /* 0x00000009ff057299 */ /* 0x000fc60008011605 */
[----:B------:R-:W-:Y:S01]  /*17b0*/  UMOV UR4, UR7 ;  /* 0x0000000700047c82 */ /* 0x000fe20008000000 */
[----:B------:R-:W-:Y:S02]  /*17c0*/  USEL UR5, UR45, UR5, !UP0 ;  /* 0x000000052d057287 */ /* 0x000fe4000c000000 */
[----:B------:R-:W-:Y:S02]  /*17d0*/  UISETP.NE.AND UP0, UPT, UR10, 0x1, UPT ;  /* 0x000000010a00788c */ /* 0x000fe4000bf05270 */
[----:B----4-:R-:W-:-:S04]  /*17e0*/  USHF.R.U32.HI UR4, URZ, UR13, UR4 ;  /* 0x0000000dff047299 */ /* 0x010fc80008011604 */
[----:B------:R-:W-:-:S04]  /*17f0*/  USEL UR4, UR20, UR4, !UP0 ;  /* 0x0000000414047287 */ /* 0x000fc8000c000000 */
[----:B------:R-:W-:Y:S02]  /*1800*/  UIADD3 UR6, UPT, UPT, -UR4, UR5, URZ ;  /* 0x0000000504067290 */ /* 0x000fe4000fffe1ff */
[----:B------:R-:W-:Y:S02]  /*1810*/  UIADD3 UR4, UPT, UPT, UR4, -UR5, URZ ;  /* 0x8000000504047290 */ /* 0x000fe4000fffe0ff */
[----:B------:R-:W-:Y:S02]  /*1820*/  UIMAD UR20, UR6, UR10, UR20 ;  /* 0x0000000a061472a4 */ /* 0x000fe4000f8e0214 */
[----:B------:R-:W-:-:S12]  /*1830*/  UIMAD UR45, UR4, UR12, UR45 ;  /* 0x0000000c042d72a4 */ /* 0x000fd8000f8e022d */
.L_x_19:
[----:B------:R-:W-:Y:S05]  /*1840*/  BRA.U !UP6, `(.L_x_20) ;  /* 0x000000010e0c7547 */ /* 0x000fea000b800000 */
[----:B------:R-:W-:Y:S01]  /*1850*/  UCGABAR_WAIT ;  /* 0x0000000000007dc7 */ /* 0x000fe20008000000 */
[----:B------:R-:W-:Y:S01]  /*1860*/  CCTL.IVALL ;  /* 0x00000000ff00798f */ /* 0x000fe20002000000 */
[----:B------:R-:W-:Y:S05]  /*1870*/  BRA `(.L_x_21) ;  /* 0x0000000000047947 */ /* 0x000fea0003800000 */
.L_x_20:
[----:B------:R-:W-:Y:S06]  /*1880*/  BAR.SYNC.DEFER_BLOCKING 0x0 ;  /* 0x0000000000007b1d */ /* 0x000fec0000010000 */
.L_x_21:
[----:B------:R-:W-:Y:S05]  /*1890*/  BRA.U UP5, `(.L_x_22) ;  /* 0x0000002505447547 */ /* 0x000fea000b800000 */
[----:B------:R-:W2:Y:S01]  /*18a0*/  LDCU UR5, c[0x0][0x388] ;  /* 0x00007100ff0577ac */ /* 0x000ea20008000800 */
[----:B------:R-:W-:Y:S01]  /*18b0*/  PLOP3.LUT P1, PT, PT, PT, UP3, 0x80, 0x8 ;  /* 0x000000000008781c */ /* 0x000fe20003f2f038 */
[----:B------:R-:W-:Y:S01]  /*18c0*/  IMAD.MOV.U32 R2, RZ, RZ, RZ ;  /* 0x000000ffff027224 */ /* 0x000fe200078e00ff */
[----:B------:R-:W-:Y:S01]  /*18d0*/  ISETP.EQ.OR P2, PT, R3, RZ, P3 ;  /* 0x000000ff0300720c */ /* 0x000fe20001f42670 */
[----:B------:R-:W3:Y:S01]  /*18e0*/  LDCU UR6, c[0x0][0x38c] ;  /* 0x00007180ff0677ac */ /* 0x000ee20008000800 */
[----:B------:R-:W-:Y:S01]  /*18f0*/  PLOP3.LUT P1, PT, P1, PT, PT, 0x8, 0x80 ;  /* 0x000000000080781c */ /* 0x000fe20000f2e170 */
[----:B------:R-:W4:Y:S01]  /*1900*/  LDCU UR50, c[0x0][0x390] ;  /* 0x00007200ff3277ac */ /* 0x000f220008000800 */
[----:B------:R-:W-:Y:S01]  /*1910*/  UISETP.NE.AND UP1, UPT, UR18, URZ, UPT ;  /* 0x000000ff1200728c */ /* 0x000fe2000bf25270 */
[----:B------:R-:W1:Y:S01]  /*1920*/  LDCU UR49, c[0x0][0x370] ;  /* 0x00006e00ff3177ac */ /* 0x000e620008000800 */
[----:B--2---:R-:W-:Y:S01]  /*1930*/  UIADD3 UR5, UPT, UPT, UR5, 0x1f, URZ ;  /* 0x0000001f05057890 */ /* 0x004fe2000fffe0ff */
[----:B------:R-:W2:Y:S03]  /*1940*/  LDCU.64 UR36, c[0x0][0x348] ;  /* 0x00006900ff2477ac */ /* 0x000ea60008000a00 */
[----:B------:R-:W-:Y:S01]  /*1950*/  USHF.R.S32.HI UR4, URZ, 0x1f, UR5 ;  /* 0x0000001fff047899 */ /* 0x000fe20008011405 */
[----:B------:R-:W2:Y:S03]  /*1960*/  LDCU UR47, c[0x0][0x374] ;  /* 0x00006e80ff2f77ac */ /* 0x000ea60008000800 */
[----:B------:R-:W-:-:S02]  /*1970*/  ULEA.HI UR4, UR4, UR5, URZ, 0x5 ;  /* 0x0000000504047291 */ /* 0x000fc4000f8f28ff */
[----:B------:R-:W-:Y:S02]  /*1980*/  USHF.L.U32 UR5, UR22, 0x6, URZ ;  /* 0x0000000616057899 */ /* 0x000fe400080006ff */
[----:B------:R-:W-:Y:S02]  /*1990*/  USHF.R.S32.HI UR4, URZ, 0x5, UR4 ;  /* 0x00000005ff047899 */ /* 0x000fe40008011404 */
[----:B-1----:R-:W-:Y:S02]  /*19a0*/  ULOP3.LUT UR48, UR5, 0x40, URZ, 0xc0, !UPT ;  /* 0x0000004005307892 */ /* 0x002fe4000f8ec0ff */
[----:B---3--:R-:W-:Y:S02]  /*19b0*/  UIMAD UR4, UR4, UR6, URZ ;  /* 0x00000006040472a4 */ /* 0x008fe4000f8e02ff */
[----:B------:R-:W-:Y:S02]  /*19c0*/  USEL UR33, UR67, 0x2, UP1 ;  /* 0x0000000243217887 */ /* 0x000fe40008800000 */
[----:B----4-:R-:W-:Y:S01]  /*19d0*/  UIMAD UR50, UR4, UR50, URZ ;  /* 0x00000032043272a4 */ /* 0x010fe2000f8e02ff */
[----:B------:R-:W-:Y:S01]  /*19e0*/  UMOV UR23, 0x1 ;  /* 0x0000000100177882 */ /* 0x000fe20000000000 */
[----:B------:R-:W-:-:S02]  /*19f0*/  UMOV UR25, URZ ;  /* 0x000000ff00197c82 */ /* 0x000fc40008000000 */
[----:B------:R-:W-:Y:S02]  /*1a00*/  UISETP.NE.AND UP2, UPT, UR50, URZ, UPT ;  /* 0x000000ff3200728c */ /* 0x000fe4000bf45270 */
[----:B------:R-:W-:Y:S01]  /*1a10*/  UISETP.LT.U32.AND UP0, UPT, UR50, 0x1a, UPT ;  /* 0x0000001a3200788c */ /* 0x000fe2000bf01070 */
[----:B------:R-:W-:Y:S01]  /*1a20*/  UMOV UR30, URZ ;  /* 0x000000ff001e7c82 */ /* 0x000fe20008000000 */
[----:B------:R-:W-:Y:S02]  /*1a30*/  UMOV UR34, URZ ;  /* 0x000000ff00227c82 */ /* 0x000fe40008000000 */
[----:B------:R-:W-:-:S04]  /*1a40*/  USEL UR4, UR50, 0x1a, UP0 ;  /* 0x0000001a32047887 */ /* 0x000fc80008000000 */
[----:B------:R-:W-:Y:S02]  /*1a50*/  UIADD3 UR5, UPT, UPT, UR4, -0x1, URZ ;  /* 0xffffffff04057890 */ /* 0x000fe4000fffe0ff */
[----:B------:R-:W-:Y:S02]  /*1a60*/  @!UP2 UIADD3 UR5, UPT, UPT, UR4, URZ, URZ ;  /* 0x000000ff0405a290 */ /* 0x000fe4000fffe0ff */
[----:B------:R-:W-:Y:S02]  /*1a70*/  UIADD3 UR46, UPT, UPT, UR50, -UR4, URZ ;  /* 0x80000004322e7290 */ /* 0x000fe4000fffe0ff */
[----:B--2---:R-:W-:-:S12]  /*1a80*/  UIADD3 UR51, UPT, UPT, UR5, 0x1, URZ ;  /* 0x0000000105337890 */ /* 0x004fd8000fffe0ff */
.L_x_40:
[----:B------:R-:W1:Y:S01]  /*1a90*/  S2UR UR31, SR_CgaCtaId ;  /* 0x00000000001f79c3 */ /* 0x000e620000008800 */
[----:B------:R-:W-:Y:S01]  /*1aa0*/  UMOV UR4, 0x400 ;  /* 0x0000040000047882 */ /* 0x000fe20000000000 */
[----:B------:R-:W-:Y:S01]  /*1ab0*/  MOV R0, UR23 ;  /* 0x0000001700007c02 */ /* 0x000fe20008000f00 */
[----:B------:R-:W-:Y:S02]  /*1ac0*/  UISETP.NE.AND UP0, UPT, UR50, URZ, UPT ;  /* 0x000000ff3200728c */ /* 0x000fe4000bf05270 */
[----:B------:R-:W-:Y:S01]  /*1ad0*/  ULEA UR19, UR20, UR48, 0x7 ;  /* 0x0000003014137291 */ /* 0x000fe2000f8e38ff */
[----:B------:R-:W-:Y:S01]  /*1ae0*/  SHF.L.U32 R0, R0, 0x1f, RZ ;  /* 0x0000001f00007819 */ /* 0x000fe200000006ff */
[----:B------:R-:W-:Y:S01]  /*1af0*/  UMOV UR24, URZ ;  /* 0x000000ff00187c82 */ /* 0x000fe20008000000 */
[----:B------:R-:W-:Y:S01]  /*1b00*/  UMOV UR21, URZ ;  /* 0x000000ff00157c82 */ /* 0x000fe20008000000 */
[----:B------:R-:W-:Y:S01]  /*1b10*/  UMOV UR20, URZ ;  /* 0x000000ff00147c82 */ /* 0x000fe20008000000 */
[----:B-1----:R-:W-:-:S04]  /*1b20*/  ULEA UR31, UR31, UR4, 0x18 ;  /* 0x000000041f1f7291 */ /* 0x002fc8000f8ec0ff */
[----:B------:R-:W-:-:S09]  /*1b30*/  ULEA UR4, UR25, UR31, 0x3 ;  /* 0x0000001f19047291 */ /* 0x000fd2000f8e18ff */
[----:B------:R1:W2:Y:S01]  /*1b40*/  SYNCS.PHASECHK.TRANS64.TRYWAIT P0, [UR4+0xd0], R0 ;  /* 0x0000d000ff0075a7 */ /* 0x0002a20008001104 */
[----:B------:R-:W-:-:S04]  /*1b50*/  ULEA.HI UR4, UR45, UR45, URZ, 0x1 ;  /* 0x0000002d2d047291 */ /* 0x000fc8000f8f08ff */
[----:B------:R-:W-:-:S04]  /*1b60*/  USHF.L.U32 UR4, UR4, 0x6, URZ ;  /* 0x0000000604047899 */ /* 0x000fc800080006ff */
[----:B------:R-:W-:Y:S01]  /*1b70*/  ULOP3.LUT UR35, UR48, 0xffffff80, UR4, 0xf8, !UPT ;  /* 0xffffff8030237892 */ /* 0x000fe2000f8ef804 */
[----:B------:R-:W-:Y:S11]  /*1b80*/  BRA.U !UP0, `(.L_x_23) ;  /* 0x00000005085c7547 */ /* 0x000ff6000b800000 */
[----:B------:R-:W3:Y:S01]  /*1b90*/  LDCU.128 UR8, c[0x0][0x480] ;  /* 0x00009000ff0877ac */ /* 0x000ee20008000c00 */
[----:B------:R-:W4:Y:S01]  /*1ba0*/  LDCU.64 UR12, c[0x0][0x490] ;  /* 0x00009200ff0c77ac */ /* 0x000f220008000a00 */
[----:B------:R-:W1:Y:S01]  /*1bb0*/  LDCU.64 UR20, c[0x0][0x4b0] ;  /* 0x00009600ff1477ac */ /* 0x000e620008000a00 */
[----:B------:R-:W1:Y:S01]  /*1bc0*/  LDCU.64 UR16, c[0x0][0x4d0] ;  /* 0x00009a00ff1077ac */ /* 0x000e620008000a00 */
[----:B------:R-:W1:Y:S01]  /*1bd0*/  LDCU UR43, c[0x0][0x390] ;  /* 0x00007200ff2b77ac */ /* 0x000e620008000800 */
[----:B---3--:R-:W-:Y:S02]  /*1be0*/  UIMAD.WIDE.U32 UR4, UR35, UR9, URZ ;  /* 0x00000009230472a5 */ /* 0x008fe4000f8e00ff */
[----:B------:R-:W-:Y:S01]  /*1bf0*/  UISETP.NE.AND UP0, UPT, UR8, 0x1, UPT ;  /* 0x000000010800788c */ /* 0x000fe2000bf05270 */
[----:B------:R-:W3:Y:S04]  /*1c00*/  LDCU UR44, c[0x0][0x38c] ;  /* 0x00007180ff2c77ac */ /* 0x000ee80008000800 */
[----:B------:R-:W-:Y:S01]  /*1c10*/  UMOV UR4, UR5 ;  /* 0x0000000500047c82 */ /* 0x000fe20008000000 */
[----:B------:R-:W1:Y:S01]  /*1c20*/  LDCU.64 UR14, c[0x0][0x4b8] ;  /* 0x00009700ff0e77ac */ /* 0x000e620008000a00 */
[----:B------:R-:W-:-:S02]  /*1c30*/  USHF.R.U32.HI UR6, URZ, UR10, UR4 ;  /* 0x0000000aff067299 */ /* 0x000fc40008011604 */
[----:B------:R-:W-:Y:S02]  /*1c40*/  UIADD3 UR34, UPT, UPT, UR51, UR30, URZ ;  /* 0x0000001e33227290 */ /* 0x000fe4000fffe0ff */
[----:B------:R-:W-:Y:S02]  /*1c50*/  USEL UR6, UR35, UR6, !UP0 ;  /* 0x0000000623067287 */ /* 0x000fe4000c000000 */
[----:B------:R-:W-:Y:S02]  /*1c60*/  UISETP.NE.AND UP0, UPT, UR11, 0x1, UPT ;  /* 0x000000010b00788c */ /* 0x000fe4000bf05270 */
[----:B----4-:R-:W-:Y:S02]  /*1c70*/  UIMAD.WIDE.U32 UR4, UR6, UR12, URZ ;  /* 0x0000000c060472a5 */ /* 0x010fe4000f8e00ff */
[----:B------:R-:W-:Y:S01]  /*1c80*/  UIADD3 UR7, UPT, UPT, -UR6, URZ, URZ ;  /* 0x000000ff06077290 */ /* 0x000fe2000fffe1ff */
[----:B------:R-:W-:-:S03]  /*1c90*/  UMOV UR24, URZ ;  /* 0x000000ff00187c82 */ /* 0x000fc60008000000 */
[----:B------:R-:W-:Y:S01]  /*1ca0*/  UIMAD UR7, UR8, UR7, UR35 ;  /* 0x00000007080772a4 */ /* 0x000fe2000f8e0223 */
[----:B------:R-:W-:Y:S02]  /*1cb0*/  UMOV UR4, UR5 ;  /* 0x0000000500047c82 */ /* 0x000fe40008000000 */
[----:B------:R-:W-:Y:S02]  /*1cc0*/  USHF.R.U32.HI UR13, URZ, UR13, UR4 ;  /* 0x0000000dff0d7299 */ /* 0x000fe40008011604 */
[----:B------:R-:W4:Y:S02]  /*1cd0*/  LDCU.64 UR4, c[0x0][0x4d8] ;  /* 0x00009b00ff0477ac */ /* 0x000f240008000a00 */
[----:B------:R-:W-:-:S04]  /*1ce0*/  USEL UR13, UR6, UR13, !UP0 ;  /* 0x0000000d060d7287 */ /* 0x000fc8000c000000 */
[----:B------:R-:W-:-:S04]  /*1cf0*/  UIADD3 UR12, UPT, UPT, -UR13, URZ, URZ ;  /* 0x000000ff0d0c7290 */ /* 0x000fc8000fffe1ff */
[----:B------:R-:W-:Y:S02]  /*1d00*/  UIMAD UR12, UR11, UR12, UR6 ;  /* 0x0000000c0b0c72a4 */ /* 0x000fe4000f8e0206 */
[----:B-1----:R-:W-:Y:S02]  /*1d10*/  UIMAD UR11, UR7, UR20, UR16 ;  /* 0x00000014070b72a4 */ /* 0x002fe4000f8e0210 */
[----:B------:R-:W-:Y:S01]  /*1d20*/  UIMAD UR12, UR12, UR21, UR17 ;  /* 0x000000150c0c72a4 */ /* 0x000fe2000f8e0211 */
[----:B------:R-:W-:Y:S01]  /*1d30*/  UMOV UR6, UR25 ;  /* 0x0000001900067c82 */ /* 0x000fe20008000000 */
[----:B------:R-:W-:Y:S01]  /*1d40*/  UMOV UR20, URZ ;  /* 0x000000ff00147c82 */ /* 0x000fe20008000000 */
[----:B---3--:R-:W-:-:S09]  /*1d50*/  UMOV UR21, URZ ;  /* 0x000000ff00157c82 */ /* 0x008fd20008000000 */
.L_x_29:
[----:B------:R-:W-:Y:S01]  /*1d60*/  @!P3 MOV R3, 0x4000 ;  /* 0x000040000003b802 */ /* 0x000fe20000000f00 */
[----:B------:R-:W-:Y:S01]  /*1d70*/  ULEA UR9, UR6, UR31, 0x3 ;  /* 0x0000001f06097291 */ /* 0x000fe2000f8e18ff */
[----:B-12---:R-:W-:Y:S11]  /*1d80*/  @P0 BRA `(.L_x_24) ;  /* 0x0000000000100947 */ /* 0x006ff60003800000 */
[----:B------:R-:W-:Y:S04]  /*1d90*/  MOV R4, UR23 ;  /* 0x0000001700047c02 */ /* 0x000fe80008000f00 */
[----:B------:R-:W-:Y:S04]  /*1da0*/  SHF.L.U32 R4, R4, 0x1f, RZ ;  /* 0x0000001f04047819 */ /* 0x000fe800000006ff */
[----:B------:R-:W1:Y:S02]  /*1db0*/  SYNCS.PHASECHK.TRANS64.TRYWAIT P0, [UR9+0xd0], R4 ;  /* 0x0000d004ff0075a7 */ /* 0x000e640008001109 */
[----:B-1----:R-:W-:Y:S05]  /*1dc0*/  @!P0 BRA `(.L_x_25) ;  /* 0x00000080007c8947 */ /* 0x002fea0003800000 */
.L_x_24:
[----:B------:R2:W-:Y:S01]  /*1dd0*/  @!P3 SYNCS.ARRIVE.TRANS64 RZ, [UR9], R3 ;  /* 0x00000003ffffb9a7 */ /* 0x0005e20008000009 */
[----:B------:R-:W-:Y:S04]  /*1de0*/  ULOP3.LUT UR7, UR33, 0x2, URZ, 0xfc, !UPT ;  /* 0x0000000221077892 */ /* 0x000fe8000f8efcff */
[----:B------:R-:W-:Y:S09]  /*1df0*/  UISETP.NE.AND UP0, UPT, UR7, 0x2, UPT ;  /* 0x000000020700788c */ /* 0x000ff2000bf05270 */
[----:B------:R-:W-:Y:S05]  /*1e00*/  BRA.U UP0, `(.L_x_26) ;  /* 0x0000000100047547 */ /* 0x000fea000b800000 */
[----:B----4-:R-:W-:Y:S05]  /*1e10*/  BPT.TRAP 0x1 ;  /* 0x000000040000795c */ /* 0x010fea0000300000 */
.L_x_26:
[----:B------:R-:W-:Y:S04]  /*1e20*/  BSSY.RECONVERGENT B0, `(.L_x_27) ;  /* 0x0000003000007945 */ /* 0x000fe80003800200 */
[----:B------:R-:W-:Y:S05]  /*1e30*/  @P2 BRA `(.L_x_28) ;  /* 0x0000000000042947 */ /* 0x000fea0003800000 */
[----:B----4-:R-:W-:Y:S05]  /*1e40*/  BPT.TRAP 0x1 ;  /* 0x000000040000795c */ /* 0x010fea0000300000 */
.L_x_28:
[----:B----4-:R-:W-:Y:S05]  /*1e50*/  BSYNC.RECONVERGENT B0 ;  /* 0x0000000000007941 */ /* 0x010fea0003800200 */
.L_x_27:
[----:B------:R-:W-:Y:S02]  /*1e60*/  UIADD3 UR7, UPT, UPT, UR6, 0x1, URZ ;  /* 0x0000000106077890 */ /* 0x000fe4000fffe0ff */
[----:B------:R-:W-:Y:S02]  /*1e70*/  ULEA UR16, UR6, UR31, 0xc ;  /* 0x0000001f06107291 */ /* 0x000fe4000f8e60ff */
[----:B------:R-:W-:Y:S02]  /*1e80*/  UISETP.NE.AND UP0, UPT, UR7, 0x1a, UPT ;  /* 0x0000001a0700788c */ /* 0x000fe4000bf05270 */
[----:B------:R-:W-:Y:S02]  /*1e90*/  UIADD3 UR28, UP1, UPT, UR36, 0x80, URZ ;  /* 0x00000080241c7890 */ /* 0x000fe4000ff3e0ff */
[----:B------:R-:W-:Y:S02]  /*1ea0*/  USEL UR8, URZ, 0x1, UP0 ;  /* 0x00000001ff087887 */ /* 0x000fe40008000000 */
[----:B------:R-:W-:Y:S02]  /*1eb0*/  USEL UR25, UR7, URZ, UP0 ;  /* 0x000000ff07197287 */ /* 0x000fe40008000000 */
[----:B------:R-:W-:Y:S02]  /*1ec0*/  ULOP3.LUT UR23, UR23, UR8, URZ, 0x3c, !UPT ;  /* 0x0000000817177292 */ /* 0x000fe4000f8e3cff */
[----:B------:R-:W-:Y:S02]  /*1ed0*/  ULEA UR7, UR25, UR31, 0x3 ;  /* 0x0000001f19077291 */ /* 0x000fe4000f8e18ff */
[----:B------:R-:W-:Y:S02]  /*1ee0*/  ULOP3.LUT UR9, UR9, 0xfefffff8, URZ, 0xc0, !UPT ;  /* 0xfefffff809097892 */ /* 0x000fe4000f8ec0ff */
[----:B------:R-:W-:Y:S01]  /*1ef0*/  USHF.L.U32 UR10, UR24, 0x5, URZ ;  /* 0x00000005180a7899 */ /* 0x000fe200080006ff */
[----:B-1----:R-:W-:Y:S01]  /*1f00*/  MOV R0, UR23 ;  /* 0x0000001700007c02 */ /* 0x002fe20008000f00 */
[----:B------:R-:W-:Y:S02]  /*1f10*/  UIADD3.X UR29, UPT, UPT, URZ, UR37, URZ, UP1, !UPT ;  /* 0x00000025ff1d7290 */ /* 0x000fe40008ffe4ff */
[----:B------:R-:W-:Y:S01]  /*1f20*/  UIADD3 UR8, UPT, UPT, UR16, 0x4400, URZ ;  /* 0x0000440010087890 */ /* 0x000fe2000fffe0ff */
[----:B------:R-:W-:Y:S01]  /*1f30*/  SHF.L.U32 R0, R0, 0x1f, RZ ;  /* 0x0000001f00007819 */ /* 0x000fe200000006ff */
[----:B------:R-:W-:Y:S02]  /*1f40*/  UIADD3 UR26, UP0, UPT, UR36, 0x180, URZ ;  /* 0x00000180241a7890 */ /* 0x000fe4000ff1e0ff */
[----:B------:R-:W-:Y:S01]  /*1f50*/  UIADD3 UR16, UPT, UPT, UR16, 0x1e400, URZ ;  /* 0x0001e40010107890 */ /* 0x000fe2000fffe0ff */
[----:B------:R3:W1:Y:S01]  /*1f60*/  SYNCS.PHASECHK.TRANS64.TRYWAIT P0, [UR7+0xd0], R0 ;  /* 0x0000d000ff0075a7 */ /* 0x0006620008001107 */
[----:B------:R-:W-:Y:S02]  /*1f70*/  UIMAD UR7, UR20, UR14, UR4 ;  /* 0x0000000e140772a4 */ /* 0x000fe4000f8e0204 */
[----:B------:R-:W-:Y:S02]  /*1f80*/  UIMAD UR6, UR21, UR15, UR5 ;  /* 0x0000000f150672a4 */ /* 0x000fe4000f8e0205 */
[----:B------:R-:W-:Y:S02]  /*1f90*/  UIADD3.X UR27, UPT, UPT, URZ, UR37, URZ, UP0, !UPT ;  /* 0x00000025ff1b7290 */ /* 0x000fe400087fe4ff */
[----:B------:R-:W-:Y:S02]  /*1fa0*/  UPRMT UR6, UR7, 0x40, UR6 ;  /* 0x0000004007067896 */ /* 0x000fe40008000006 */
[----:B------:R-:W-:Y:S02]  /*1fb0*/  UIADD3 UR32, UPT, UPT, UR20, 0x1, URZ ;  /* 0x0000000114207890 */ /* 0x000fe4000fffe0ff */
[----:B------:R-:W-:Y:S02]  /*1fc0*/  UPRMT UR6, UR6, 0x5410, URZ ;  /* 0x0000541006067896 */ /* 0x000fe400080000ff */
[----:B------:R-:W-:Y:S02]  /*1fd0*/  UISETP.NE.AND UP2, UPT, UR32, UR44, UPT ;  /* 0x0000002c2000728c */ /* 0x000fe4000bf45270 */
[----:B------:R-:W-:Y:S02]  /*1fe0*/  UIADD3 UR22, UPT, UPT, UR21, 0x1, URZ ;  /* 0x0000000115167890 */ /* 0x000fe4000fffe0ff */
[----:B------:R-:W-:Y:S02]  /*1ff0*/  UIADD3 UR30, UPT, UPT, UR30, 0x1, URZ ;  /* 0x000000011e1e7890 */ /* 0x000fe4000fffe0ff */
[----:B------:R-:W-:Y:S01]  /*2000*/  UIADD3 UR7, UPT, UPT, UR24, 0x1, URZ ;  /* 0x0000000118077890 */ /* 0x000fe2000fffe0ff */
[----:B------:R-:W-:Y:S01]  /*2010*/  UMOV UR40, 0x0 ;  /* 0x0000000000287882 */ /* 0x000fe20000000000 */
[----:B------:R-:W-:Y:S01]  /*2020*/  UMOV UR41, 0x10000000 ;  /* 0x1000000000297882 */ /* 0x000fe20000000000 */
[----:B------:R-:W-:Y:S01]  /*2030*/  UMOV UR17, UR9 ;  /* 0x0000000900117c82 */ /* 0x000fe20008000000 */
[----:B------:R4:W-:Y:S01]  /*2040*/  UTMALDG.4D.IM2COL.2CTA [UR8], [UR28], UR6, desc[UR40] ;  /* 0x000028081c0073b4 */ /* 0x0009e20008259006 */
[----:B------:R-:W-:Y:S01]  /*2050*/  @UP2 UIADD3 UR22, UPT, UPT, UR21, URZ, URZ ;  /* 0x000000ff15162290 */ /* 0x000fe2000fffe0ff */
[----:B------:R-:W-:Y:S03]  /*2060*/  UMOV UR18, UR10 ;  /* 0x0000000a00127c82 */ /* 0x000fe60008000000 */
[----:B------:R-:W-:Y:S01]  /*2070*/  UISETP.NE.AND UP0, UPT, UR22, UR43, UPT ;  /* 0x0000002b1600728c */ /* 0x000fe2000bf05270 */
[----:B------:R2:W-:Y:S10]  /*2080*/  UTMALDG.4D.2CTA [UR16], [UR26], desc[UR40] ;  /* 0x000028101a0075b4 */ /* 0x0005f40008219000 */
[----:B------:R-:W-:Y:S07]  /*2090*/  @UP0 UIADD3 UR7, UPT, UPT, UR24, URZ, URZ ;  /* 0x000000ff18070290 */ /* 0x000fee000fffe0ff */
[----:B------:R-:W-:Y:S01]  /*20a0*/  UMOV UR24, UR7 ;  /* 0x0000000700187c82 */ /* 0x000fe20008000000 */
[----:B----4-:R-:W-:Y:S01]  /*20b0*/  UMOV UR6, UR25 ;  /* 0x0000001900067c82 */ /* 0x010fe20008000000 */
[----:B--2---:R-:W-:Y:S02]  /*20c0*/  USEL UR21, UR22, URZ, UP0 ;  /* 0x000000ff16157287 */ /* 0x004fe40008000000 */
[----:B------:R-:W-:Y:S02]  /*20d0*/  UISETP.NE.AND UP0, UPT, UR30, UR34, UPT ;  /* 0x000000221e00728c */ /* 0x000fe4000bf05270 */
[----:B------:R-:W-:Y:S07]  /*20e0*/  USEL UR20, UR32, URZ, UP2 ;  /* 0x000000ff20147287 */ /* 0x000fee0009000000 */
[----:B---3--:R-:W-:Y:S05]  /*20f0*/  BRA.U UP0, `(.L_x_29) ;  /* 0xfffffffd00187547 */ /* 0x008fea000b83ffff */
.L_x_23:
[----:B------:R-:W-:Y:S01]  /*2100*/  ULEA UR4, UR25, UR31, 0x3 ;  /* 0x0000001f19047291 */ /* 0x000fe2000f8e18ff */
[----:B-1----:R-:W-:Y:S01]  /*2110*/  MOV R0, UR23 ;  /* 0x0000001700007c02 */ /* 0x002fe20008000f00 */
[----:B------:R-:W-:Y:S01]  /*2120*/  @!P1 SYNCS.ARRIVE.TRANS64.A1T0 RZ, [UR31+0x1e8], RZ ;  /* 0x0001e8ffffff99a7 */ /* 0x000fe2000810001f */
[----:B------:R-:W-:Y:S02]  /*2130*/  UISETP.GE.AND UP0, UPT, UR46, 0x1, UPT ;  /* 0x000000012e00788c */ /* 0x000fe4000bf06270 */
[----:B------:R-:W-:-:S04]  /*2140*/  SHF.L.U32 R0, R0, 0x1f, RZ ;  /* 0x0000001f00007819 */ /* 0x000fc800000006ff */
[----:B--2---:R1:W2:Y:S03]  /*2150*/  SYNCS.PHASECHK.TRANS64.TRYWAIT P0, [UR4+0xd0], R0 ;  /* 0x0000d000ff0075a7 */ /* 0x0042a60008001104 */
[----:B------:R-:W-:Y:S05]  /*2160*/  BRA.U !UP0, `(.L_x_30) ;  /* 0x0000000508587547 */ /* 0x000fea000b800000 */
        /* <DEDUP_REMOVED lines=16> */
[----:B------:R-:W-:-:S03]  /*2270*/  UMOV UR32, UR46 ;  /* 0x0000002e00207c82 */ /* 0x000fc60008000000 */
        /* <DEDUP_REMOVED lines=9> */
[----:B---3--:R-:W-:-:S11]  /*2310*/  UMOV UR6, UR25 ;  /* 0x0000001900067c82 */ /* 0x008fd60008000000 */
.L_x_36:
[----:B------:R-:W-:Y:S01]  /*2320*/  @!P3 MOV R3, 0x4000 ;  /* 0x000040000003b802 */ /* 0x000fe20000000f00 */
[----:B------:R-:W-:Y:S01]  /*2330*/  ULEA UR9, UR6, UR31, 0x3 ;  /* 0x0000001f06097291 */ /* 0x000fe2000f8e18ff */
[----:B-12---:R-:W-:Y:S11]  /*2340*/  @P0 BRA `(.L_x_31) ;  /* 0x0000000000100947 */ /* 0x006ff60003800000 */
[----:B------:R-:W-:Y:S04]  /*2350*/  MOV R4, UR23 ;  /* 0x0000001700047c02 */ /* 0x000fe80008000f00 */
[----:B------:R-:W-:Y:S04]  /*2360*/  SHF.L.U32 R4, R4, 0x1f, RZ ;  /* 0x0000001f04047819 */ /* 0x000fe800000006ff */
[----:B------:R-:W1:Y:S02]  /*2370*/  SYNCS.PHASECHK.TRANS64.TRYWAIT P0, [UR9+0xd0], R4 ;  /* 0x0000d004ff0075a7 */ /* 0x000e640008001109 */
[----:B-1----:R-:W-:Y:S05]  /*2380*/  @!P0 BRA `(.L_x_32) ;  /* 0x0000007c00248947 */ /* 0x002fea0003800000 */
.L_x_31:
[----:B------:R2:W-:Y:S01]  /*2390*/  @!P3 SYNCS.ARRIVE.TRANS64 RZ, [UR9], R3 ;  /* 0x00000003ffffb9a7 */ /* 0x0005e20008000009 */
[----:B------:R-:W-:Y:S04]  /*23a0*/  ULOP3.LUT UR7, UR33, 0x2, URZ, 0xfc, !UPT ;  /* 0x0000000221077892 */ /* 0x000fe8000f8efcff */
[----:B------:R-:W-:Y:S09]  /*23b0*/  UISETP.NE.AND UP0, UPT, UR7, 0x2, UPT ;  /* 0x000000020700788c */ /* 0x000ff2000bf05270 */
[----:B------:R-:W-:Y:S05]  /*23c0*/  BRA.U UP0, `(.L_x_33) ;  /* 0x0000000100047547 */ /* 0x000fea000b800000 */
[----:B----4-:R-:W-:Y:S05]  /*23d0*/  BPT.TRAP 0x1 ;  /* 0x000000040000795c */ /* 0x010fea0000300000 */
.L_x_33:
[----:B------:R-:W-:Y:S04]  /*23e0*/  BSSY.RECONVERGENT B0, `(.L_x_34) ;  /* 0x0000003000007945 */ /* 0x000fe80003800200 */
[----:B------:R-:W-:Y:S05]  /*23f0*/  @P2 BRA `(.L_x_35) ;  /* 0x0000000000042947 */ /* 0x000fea0003800000 */
[----:B----4-:R-:W-:Y:S05]  /*2400*/  BPT.TRAP 0x1 ;  /* 0x000000040000795c */ /* 0x010fea0000300000 */
.L_x_35:
[----:B----4-:R-:W-:Y:S05]  /*2410*/  BSYNC.RECONVERGENT B0 ;  /* 0x0000000000007941 */ /* 0x010fea0003800200 */
.L_x_34:
        /* <DEDUP_REMOVED lines=25> */
[----:B------:R-:W-:Y:S01]  /*25b0*/  UIADD3 UR7, UPT, UPT, UR24, 0x1, URZ ;  /* 0x0000000118077890 */ /* 0x000fe2000fffe0ff */
[----:B------:R-:W-:Y:S01]  /*25c0*/  UMOV UR40, 0x0 ;  /* 0x0000000000287882 */ /* 0x000fe20000000000 */
[----:B------:R-:W-:Y:S01]  /*25d0*/  UMOV UR41, 0x10000000 ;  /* 0x1000000000297882 */ /* 0x000fe20000000000 */
[----:B------:R-:W-:Y:S01]  /*25e0*/  UMOV UR17, UR9 ;  /* 0x0000000900117c82 */ /* 0x000fe20008000000 */
[----:B------:R4:W-:Y:S01]  /*25f0*/  UTMALDG.4D.IM2COL.2CTA [UR8], [UR28], UR6, desc[UR40] ;  /* 0x000028081c0073b4 */ /* 0x0009e20008259006 */
[----:B------:R-:W-:Y:S02]  /*2600*/  UMOV UR18, UR10 ;  /* 0x0000000a00127c82 */ /* 0x000fe40008000000 */
[----:B------:R-:W-:Y:S04]  /*2610*/  @UP2 UIADD3 UR22, UPT, UPT, UR21, URZ, URZ ;  /* 0x000000ff15162290 */ /* 0x000fe8000fffe0ff */
[----:B------:R-:W-:Y:S01]  /*2620*/  UISETP.NE.AND UP0, UPT, UR22, UR43, UPT ;  /* 0x0000002b1600728c */ /* 0x000fe2000bf05270 */
[----:B------:R2:W-:Y:S10]  /*2630*/  UTMALDG.4D.2CTA [UR16], [UR26], desc[UR40] ;  /* 0x000028101a0075b4 */ /* 0x0005f40008219000 */
[----:B------:R-:W-:Y:S07]  /*2640*/  @UP0 UIADD3 UR7, UPT, UPT, UR24, URZ, URZ ;  /* 0x000000ff18070290 */ /* 0x000fee000fffe0ff */
[----:B------:R-:W-:Y:S01]  /*2650*/  UMOV UR24, UR7 ;  /* 0x0000000700187c82 */ /* 0x000fe20008000000 */
[----:B----4-:R-:W-:Y:S02]  /*2660*/  UIADD3 UR6, UPT, UPT, UR32, -0x1, URZ ;  /* 0xffffffff20067890 */ /* 0x010fe4000fffe0ff */
[----:B--2---:R-:W-:Y:S02]  /*2670*/  USEL UR21, UR22, URZ, UP0 ;  /* 0x000000ff16157287 */ /* 0x004fe40008000000 */
[----:B------:R-:W-:Y:S02]  /*2680*/  UISETP.GT.U32.AND UP0, UPT, UR32, 0x1, UPT ;  /* 0x000000012000788c */ /* 0x000fe4000bf04070 */
[----:B------:R-:W-:Y:S01]  /*2690*/  USEL UR20, UR30, URZ, UP2 ;  /* 0x000000ff1e147287 */ /* 0x000fe20009000000 */
[----:B------:R-:W-:Y:S01]  /*26a0*/  UMOV UR32, UR6 ;  /* 0x0000000600207c82 */ /* 0x000fe20008000000 */
[----:B------:R-:W-:Y:S05]  /*26b0*/  UMOV UR6, UR25 ;  /* 0x0000001900067c82 */ /* 0x000fea0008000000 */
[----:B---3--:R-:W-:Y:S05]  /*26c0*/  BRA.U UP0, `(.L_x_36) ;  /* 0xfffffffd00147547 */ /* 0x008fea000b83ffff */
.L_x_30:
[----:B------:R-:W-:Y:S01]  /*26d0*/  SHF.L.U32 R3, R2, 0x1f, RZ ;  /* 0x0000001f02037819 */ /* 0x000fe200000006ff */
[----:B------:R-:W-:-:S03]  /*26e0*/  NOP ;  /* 0x0000000000007918 */ /* 0x000fc60000000000 */
[----:B-12---:R-:W1:Y:S02]  /*26f0*/  SYNCS.PHASECHK.TRANS64.TRYWAIT P0, [UR31+0x1f0], R3 ;  /* 0x0001f003ff0075a7 */ /* 0x006e64000800111f */
[----:B-1----:R-:W-:Y:S05]  /*2700*/  @!P0 BRA `(.L_x_37) ;  /* 0x00000078005c8947 */ /* 0x002fea0003800000 */
.L_x_168:
[----:B------:R-:W2:Y:S01]  /*2710*/  LDS.128 R4, [UR31+0x230] ;  /* 0x0002301fff047984 */ /* 0x000ea20008000c00 */
[----:B------:R-:W-:Y:S02]  /*2720*/  UIADD3 UR4, UPT, UPT, UR31, 0x1f8, URZ ;  /* 0x000001f81f047890 */ /* 0x000fe4000fffe0ff */
[----:B------:R-:W-:Y:S01]  /*2730*/  UISETP.GE.AND UP0, UPT, UR39, 0x1, UPT ;  /* 0x000000012700788c */ /* 0x000fe2000bf06270 */
[----:B------:R-:W-:Y:S01]  /*2740*/  @!PT LDS RZ, [RZ] ;  /* 0x00000000fffff984 */ /* 0x000fe20000000800 */
[----:B------:R-:W-:Y:S01]  /*2750*/  @!PT LDS RZ, [RZ] ;  /* 0x00000000fffff984 */ /* 0x000fe20000000800 */
[----:B------:R-:W-:Y:S01]  /*2760*/  @!PT LDS RZ, [RZ] ;  /* 0x00000000fffff984 */ /* 0x000fe20000000800 */
[----:B------:R-:W-:Y:S01]  /*2770*/  @!PT LDS RZ, [RZ] ;  /* 0x00000000fffff984 */ /* 0x000fe20000000800 */
[----:B------:R3:W-:Y:S06]  /*2780*/  MEMBAR.ALL.CTA ;  /* 0x0000000000007992 */ /* 0x0007ec0000008000 */
[----:B---3--:R-:W3:Y:S01]  /*2790*/  FENCE.VIEW.ASYNC.S ;  /* 0x00000000000073c6 */ /* 0x008ee20000000000 */
[----:B------:R-:W-:-:S09]  /*27a0*/  UPRMT UR4, URZ, 0x654, UR4 ;  /* 0x00000654ff047896 */ /* 0x000fd20008000004 */
[----:B---3--:R-:W-:Y:S01]  /*27b0*/  SYNCS.ARRIVE.TRANS64.RED.A1T0 RZ, [UR4], RZ ;  /* 0x000000ffffff79a7 */ /* 0x008fe20008100404 */
[----:B--2---:R-:W-:-:S13]  /*27c0*/  LOP3.LUT P0, RZ, R6, 0x1, RZ, 0xc0, !PT ;  /* 0x0000000106ff7812 */ /* 0x004fda000780c0ff */
[----:B------:R-:W-:Y:S01]  /*27d0*/  VOTEU.ANY UP1, P0 ;  /* 0x0000000000ff7886 */ /* 0x000fe20000020100 */
[----:B------:R-:W-:-:S13]  /*27e0*/  PLOP3.LUT P0, PT, PT, PT, UP1, 0x80, 0x8 ;  /* 0x000000000008781c */ /* 0x000fda0003f0f018 */
[----:B-1----:R-:W-:Y:S02]  /*27f0*/  @P0 MOV R0, R4 ;  /* 0x0000000400000202 */ /* 0x002fe40000000f00 */
[----:B------:R-:W-:Y:S02]  /*2800*/  @P0 LOP3.LUT R4, R5, 0xffff, RZ, 0xc0, !PT ;  /* 0x0000ffff05040812 */ /* 0x000fe400078ec0ff */
[----:B------:R-:W-:Y:S02]  /*2810*/  @P0 R2UR UR6, R0 ;  /* 0x00000000000602ca */ /* 0x000fe400000e0000 */
[----:B------:R-:W-:-:S11]  /*2820*/  @P0 R2UR UR5, R4 ;  /* 0x00000000040502ca */ /* 0x000fd600000e0000 */
[----:B------:R-:W-:Y:S02]  /*2830*/  @UP1 UMOV UR42, UR6 ;  /* 0x00000006002a1c82 */ /* 0x000fe40008000000 */
[----:B------:R-:W-:Y:S01]  /*2840*/  @UP1 UMOV UR38, UR5 ;  /* 0x0000000500261c82 */ /* 0x000fe20008000000 */
[----:B------:R-:W-:Y:S05]  /*2850*/  BRA.U !UP0, `(.L_x_38) ;  /* 0x0000000108d47547 */ /* 0x000fea000b800000 */
[----:B------:R-:W1:Y:S01]  /*2860*/  LDCU.128 UR16, c[0x0][0xb10] ;  /* 0x00016200ff1077ac */ /* 0x000e620008000c00 */
[----:B------:R-:W2:Y:S01]  /*2870*/  LDCU UR21, c[0x0][0xb20] ;  /* 0x00016400ff1577ac */ /* 0x000ea20008000800 */
[----:B------:R-:W3:Y:S01]  /*2880*/  LDCU UR20, c[0x0][0xb0c] ;  /* 0x00016180ff1477ac */ /* 0x000ee20008000800 */
[----:B------:R-:W4:Y:S01]  /*2890*/  LDCU.64 UR8, c[0x0][0xb28] ;  /* 0x00016500ff0877ac */ /* 0x000f220008000a00 */
[----:B------:R-:W-:Y:S02]  /*28a0*/  UISETP.NE.AND UP3, UPT, UR39, 0x1, UPT ;  /* 0x000000012700788c */ /* 0x000fe4000bf65270 */
[----:B-1----:R-:W-:Y:S02]  /*28b0*/  UIMAD.WIDE.U32 UR4, UR47, UR19, URZ ;  /* 0x000000132f0472a5 */ /* 0x002fe4000f8e00ff */
[----:B------:R-:W-:Y:S02]  /*28c0*/  UIMAD.WIDE.U32 UR6, UR49, UR16, URZ ;  /* 0x00000010310672a5 */ /* 0x000fe4000f8e00ff */
[----:B------:R-:W-:-:S02]  /*28d0*/  UISETP.NE.AND UP0, UPT, UR18, 0x1, UPT ;  /* 0x000000011200788c */ /* 0x000fc4000bf05270 */
[----:B------:R-:W-:Y:S01]  /*28e0*/  UIMAD.WIDE.U32 UR14, UR38, UR19, URZ ;  /* 0x00000013260e72a5 */ /* 0x000fe2000f8e00ff */
[----:B------:R-:W-:Y:S02]  /*28f0*/  UMOV UR4, UR5 ;  /* 0x0000000500047c82 */ /* 0x000fe40008000000 */
[----:B------:R-:W-:Y:S01]  /*2900*/  UMOV UR6, UR7 ;  /* 0x0000000700067c82 */ /* 0x000fe20008000000 */
[----:B--2---:R-:W-:Y:S02]  /*2910*/  USHF.R.U32.HI UR4, URZ, UR21, UR4 ;  /* 0x00000015ff047299 */ /* 0x004fe40008011604 */
[----:B---3--:R-:W-:Y:S02]  /*2920*/  UISETP.NE.AND UP2, UPT, UR20, 0x1, UPT ;  /* 0x000000011400788c */ /* 0x008fe4000bf45270 */
[----:B------:R-:W-:Y:S02]  /*2930*/  USHF.R.U32.HI UR6, URZ, UR17, UR6 ;  /* 0x00000011ff067299 */ /* 0x000fe40008011606 */
[----:B------:R-:W-:-:S02]  /*2940*/  USEL UR5, UR47, UR4, !UP0 ;  /* 0x000000042f057287 */ /* 0x000fc4000c000000 */
[----:B------:R-:W-:Y:S02]  /*2950*/  USEL UR6, UR49, UR6, !UP2 ;  /* 0x0000000631067287 */ /* 0x000fe4000d000000 */
[----:B----4-:R-:W-:Y:S01]  /*2960*/  UIMAD.WIDE.U32 UR10, UR5, UR8, URZ ;  /* 0x00000008050a72a5 */ /* 0x010fe2000f8e00ff */
[----:B------:R-:W-:Y:S01]  /*2970*/  UMOV UR4, UR15 ;  /* 0x0000000f00047c82 */ /* 0x000fe20008000000 */
[----:B------:R-:W-:Y:S02]  /*2980*/  UIMAD.WIDE.U32 UR12, UR42, UR16, URZ ;  /* 0x000000102a0c72a5 */ /* 0x000fe4000f8e00ff */
[----:B------:R-:W-:-:S03]  /*2990*/  UIMAD.WIDE.U32 UR14, UR6, UR8, URZ ;  /* 0x00000008060e72a5 */ /* 0x000fc6000f8e00ff */
[----:B------:R-:W-:Y:S01]  /*29a0*/  UMOV UR10, UR11 ;  /* 0x0000000b000a7c82 */ /* 0x000fe20008000000 */
[----:B------:R-:W-:Y:S02]  /*29b0*/  USHF.R.U32.HI UR4, URZ, UR21, UR4 ;  /* 0x00000015ff047299 */ /* 0x000fe40008011604 */
[----:B------:R-:W-:Y:S01]  /*29c0*/  @UP3 USHF.R.U32.HI UR5, URZ, UR9, UR10 ;  /* 0x00000009ff053299 */ /* 0x000fe2000801160a */
[----:B------:R-:W-:Y:S01]  /*29d0*/  UMOV UR12, UR13 ;  /* 0x0000000d000c7c82 */ /* 0x000fe20008000000 */
[----:B------:R-:W-:Y:S01]  /*29e0*/  UMOV UR14, UR15 ;  /* 0x0000000f000e7c82 */ /* 0x000fe20008000000 */
[----:B------:R-:W-:Y:S02]  /*29f0*/  USHF.R.U32.HI UR17, URZ, UR17, UR12 ;  /* 0x00000011ff117299 */ /* 0x000fe4000801160c */
[----:B------:R-:W-:Y:S02]  /*2a00*/  USEL UR4, UR38, UR4, !UP0 ;  /* 0x0000000426047287 */ /* 0x000fe4000c000000 */
[----:B------:R-:W-:-:S02]  /*2a10*/  @UP3 USHF.R.U32.HI UR6, URZ, UR9, UR14 ;  /* 0x00000009ff063299 */ /* 0x000fc4000801160e */
[----:B------:R-:W-:Y:S02]  /*2a20*/  UIMAD UR7, UR39, UR5, URZ ;  /* 0x00000005270772a4 */ /* 0x000fe4000f8e02ff */
[----:B------:R-:W-:Y:S02]  /*2a30*/  USEL UR5, UR42, UR17, !UP2 ;  /* 0x000000112a057287 */ /* 0x000fe4000d000000 */
[----:B------:R-:W-:Y:S02]  /*2a40*/  UIMAD UR10, UR39, UR6, URZ ;  /* 0x00000006270a72a4 */ /* 0x000fe4000f8e02ff */
[----:B------:R-:W-:Y:S02]  /*2a50*/  UISETP.GE.AND UP0, UPT, UR4, UR7, UPT ;  /* 0x000000070400728c */ /* 0x000fe4000bf06270 */
[----:B------:R-:W-:Y:S02]  /*2a60*/  UIMAD.WIDE.U32 UR12, UR4, UR8, URZ ;  /* 0x00000008040c72a5 */ /* 0x000fe4000f8e00ff */
[----:B------:R-:W-:-:S02]  /*2a70*/  UISETP.GE.OR UP0, UPT, UR5, UR10, UP0 ;  /* 0x0000000a0500728c */ /* 0x000fc40008706670 */
[----:B------:R-:W-:Y:S02]  /*2a80*/  UIMAD.WIDE.U32 UR10, UR5, UR8, URZ ;  /* 0x00000008050a72a5 */ /* 0x000fe4000f8e00ff */
[----:B------:R-:W-:Y:S01]  /*2a90*/  UIADD3 UR12, UPT, UPT, -UR4, URZ, URZ ;  /* 0x000000ff040c7290 */ /* 0x000fe2000fffe1ff */
[----:B------:R-:W-:Y:S01]  /*2aa0*/  UMOV UR8, UR13 ;  /* 0x0000000d00087c82 */ /* 0x000fe20008000000 */
[----:B------:R-:W-:Y:S02]  /*2ab0*/  UIADD3 UR10, UPT, UPT, -UR5, URZ, URZ ;  /* 0x000000ff050a7290 */ /* 0x000fe4000fffe1ff */
[----:B------:R-:W-:-:S03]  /*2ac0*/  USHF.R.U32.HI UR8, URZ, UR9, UR8 ;  /* 0x00000009ff087299 */ /* 0x000fc60008011608 */
[----:B------:R-:W-:Y:S01]  /*2ad0*/  @!UP0 UMOV UR7, UR11 ;  /* 0x0000000b00078c82 */ /* 0x000fe20008000000 */
[----:B------:R-:W-:Y:S02]  /*2ae0*/  UIMAD UR12, UR18, UR12, UR38 ;  /* 0x0000000c120c72a4 */ /* 0x000fe4000f8e0226 */
[----:B------:R-:W-:Y:S02]  /*2af0*/  USEL UR8, UR4, UR8, !UP3 ;  /* 0x0000000804087287 */ /* 0x000fe4000d800000 */
[----:B------:R-:W-:Y:S02]  /*2b00*/  @!UP0 USHF.R.U32.HI UR7, URZ, UR9, UR7 ;  /* 0x00000009ff078299 */ /* 0x000fe40008011607 */
[----:B------:R-:W-:Y:S02]  /*2b10*/  UIADD3 UR9, UPT, UPT, -UR8, URZ, URZ ;  /* 0x000000ff08097290 */ /* 0x000fe4000fffe1ff */
[----:B------:R-:W-:Y:S02]  /*2b20*/  @!UP0 USEL UR7, UR5, UR7, !UP3 ;  /* 0x0000000705078287 */ /* 0x000fe4000d800000 */
[----:B------:R-:W-:-:S02]  /*2b30*/  UIMAD UR9, UR39, UR9, UR4 ;  /* 0x00000009270972a4 */ /* 0x000fc4000f8e0204 */
[----:B------:R-:W-:Y:S02]  /*2b40*/  @!UP0 UIADD3 UR8, UPT, UPT, UR8, -UR7, URZ ;  /* 0x8000000708088290 */ /* 0x000fe4000fffe0ff */
[----:B------:R-:W-:Y:S02]  /*2b50*/  @!UP0 UIMAD UR7, UR9, UR6, UR7 ;  /* 0x00000006090782a4 */ /* 0x000fe4000f8e0207 */
[----:B------:R-:W-:Y:S02]  /*2b60*/  @!UP0 UIMAD UR4, UR39, UR8, UR5 ;  /* 0x00000008270482a4 */ /* 0x000fe4000f8e0205 */
[----:B------:R-:W-:Y:S02]  /*2b70*/  UIMAD UR6, UR20, UR10, UR42 ;  /* 0x0000000a140672a4 */ /* 0x000fe4000f8e022a */
[----:B------:R-:W-:Y:S01]  /*2b80*/  UIMAD UR38, UR4, UR18, UR12 ;  /* 0x00000012042672a4 */ /* 0x000fe2000f8e020c */
[----:B------:R-:W-:Y:S02]  /*2b90*/  @!UP0 UMOV UR5, UR7 ;  /* 0x0000000700058c82 */ /* 0x000fe40008000000 */
[----:B------:R-:W-:-:S12]  /*2ba0*/  UIMAD UR42, UR5, UR20, UR6 ;  /* 0x00000014052a72a4 */ /* 0x000fd8000f8e0206 */
.L_x_38:
[----:B------:R-:W1:Y:S02]  /*2bb0*/  LDCU UR4, c[0x0][0xb30] ;  /* 0x00016600ff0477ac */ /* 0x000e640008000800 */
[----:B-1----:R-:W-:-:S09]  /*2bc0*/  UISETP.NE.AND UP0, UPT, UR4, 0x1, UPT ;  /* 0x000000010400788c */ /* 0x002fd2000bf05270 */
[----:B------:R-:W-:Y:S05]  /*2bd0*/  BRA.U UP0, `(.L_x_39) ;  /* 0x0000000100447547 */ /* 0x000fea000b800000 */
[----:B------:R-:W1:Y:S01]  /*2be0*/  LDCU.128 UR8, c[0x0][0xb10] ;  /* 0x00016200ff0877ac */ /* 0x000e620008000c00 */
[----:B------:R-:W2:Y:S01]  /*2bf0*/  LDCU UR12, c[0x0][0xb0c] ;  /* 0x00016180ff0c77ac */ /* 0x000ea20008000800 */
[----:B------:R-:W3:Y:S01]  /*2c00*/  LDCU UR13, c[0x0][0xb20] ;  /* 0x00016400ff0d77ac */ /* 0x000ee20008000800 */
[----:B-1----:R-:W-:Y:S02]  /*2c10*/  UIMAD.WIDE.U32 UR6, UR42, UR8, URZ ;  /* 0x000000082a0672a5 */ /* 0x002fe4000f8e00ff */
[----:B------:R-:W-:Y:S02]  /*2c20*/  UIMAD.WIDE.U32 UR4, UR38, UR11, URZ ;  /* 0x0000000b260472a5 */ /* 0x000fe4000f8e00ff */
[----:B--2---:R-:W-:Y:S02]  /*2c30*/  UISETP.NE.AND UP2, UPT, UR12, 0x1, UPT ;  /* 0x000000010c00788c */ /* 0x004fe4000bf45270 */
[----:B------:R-:W-:Y:S01]  /*2c40*/  UISETP.NE.AND UP0, UPT, UR10, 0x1, UPT ;  /* 0x000000010a00788c */ /* 0x000fe2000bf05270 */
[----:B------:R-:W-:-:S02]  /*2c50*/  UMOV UR6, UR7 ;  /* 0x0000000700067c82 */ /* 0x000fc40008000000 */
[----:B------:R-:W-:Y:S01]  /*2c60*/  UMOV UR4, UR5 ;  /* 0x0000000500047c82 */ /* 0x000fe20008000000 */
[----:B------:R-:W-:Y:S02]  /*2c70*/  USHF.R.U32.HI UR6, URZ, UR9, UR6 ;  /* 0x00000009ff067299 */ /* 0x000fe40008011606 */
[----:B---3--:R-:W-:Y:S02]  /*2c80*/  USHF.R.U32.HI UR4, URZ, UR13, UR4 ;  /* 0x0000000dff047299 */ /* 0x008fe40008011604 */
[----:B------:R-:W-:Y:S02]  /*2c90*/  USEL UR5, UR42, UR6, !UP2 ;  /* 0x000000062a057287 */ /* 0x000fe4000d000000 */
[----:B------:R-:W-:-:S04]  /*2ca0*/  USEL UR4, UR38, UR4, !UP0 ;  /* 0x0000000426047287 */ /* 0x000fc8000c000000 */
[----:B------:R-:W-:Y:S02]  /*2cb0*/  UIADD3 UR6, UPT, UPT, UR5, -UR4, URZ ;  /* 0x8000000405067290 */ /* 0x000fe4000fffe0ff */
[----:B------:R-:W-:Y:S02]  /*2cc0*/  UIADD3 UR4, UPT, UPT, -UR5, UR4, URZ ;  /* 0x0000000405047290 */ /* 0x000fe4000fffe1ff */
[----:B------:R-:W-:Y:S02]  /*2cd0*/  UIMAD UR38, UR6, UR10, UR38 ;  /* 0x0000000a062672a4 */ /* 0x000fe4000f8e0226 */
[----:B------:R-:W-:-:S12]  /*2ce0*/  UIMAD UR42, UR4, UR12, UR42 ;  /* 0x0000000c042a72a4 */ /* 0x000fd8000f8e022a */
.L_x_39:
[----:B------:R-:W-:Y:S01]  /*2cf0*/  R2UR UR5, R48 ;  /* 0x00000000300572ca */ /* 0x000fe200000e0000 */
[----:B------:R-:W-:Y:S01]  /*2d00*/  UMOV UR30, UR34 ;  /* 0x00000022001e7c82 */ /* 0x000fe20008000000 */
[----:B------:R-:W-:Y:S02]  /*2d10*/  R2UR UR4, R47 ;  /* 0x000000002f0472ca */ /* 0x000fe400000e0000 */
[----:B------:R-:W-:Y:S02]  /*2d20*/  PLOP3.LUT P1, PT, PT, PT, PT, 0x80, 0x8 ;  /* 0x000000000008781c */ /* 0x000fe40003f2f070 */
[----:B------:R-:W-:-:S07]  /*2d30*/  LOP3.LUT R2, R2, 0x1, RZ, 0x3c, !PT ;  /* 0x0000000102027812 */ /* 0x000fce00078e3cff */
[----:B------:R-:W-:Y:S02]  /*2d40*/  UIADD3 UR45, UPT, UPT, UR42, UR5, URZ ;  /* 0x000000052a2d7290 */ /* 0x000fe4000fffe0ff */
[----:B------:R-:W-:Y:S01]  /*2d50*/  UIADD3 UR20, UPT, UPT, UR38, UR4, URZ ;  /* 0x0000000426147290 */ /* 0x000fe2000fffe0ff */
[----:B------:R-:W-:Y:S11]  /*2d60*/  BRA.U UP1, `(.L_x_40) ;  /* 0xffffffed01487547 */ /* 0x000ff6000b83ffff */
[----:B------:R-:W-:Y:S01]  /*2d70*/  UIADD3 UR31, UPT, UPT, UR31, 0xd0, URZ ;  /* 0x000000d01f1f7890 */ /* 0x000fe2000fffe0ff */
[----:B------:R-:W-:-:S03]  /*2d80*/  MOV R2, UR23 ;  /* 0x0000001700027c02 */ /* 0x000fc60008000f00 */
[----:B------:R-:W-:Y:S01]  /*2d90*/  ULEA UR4, UR25, UR31, 0x3 ;  /* 0x0000001f19047291 */ /* 0x000fe2000f8e18ff */
[----:B------:R-:W-:-:S08]  /*2da0*/  SHF.L.U32 R2, R2, 0x1f, RZ ;  /* 0x0000001f02027819 */ /* 0x000fd000000006ff */
[----:B------:R-:W1:Y:S02]  /*2db0*/  SYNCS.PHASECHK.TRANS64.TRYWAIT P0, [UR4], R2 ;  /* 0x00000002ff0075a7 */ /* 0x000e640008001104 */
[----:B-1----:R-:W-:Y:S05]  /*2dc0*/  @!P0 BRA `(.L_x_41) ;  /* 0x0000007000c48947 */ /* 0x002fea0003800000 */
.L_x_170:
[----:B------:R-:W-:-:S04]  /*2dd0*/  UIADD3 UR4, UPT, UPT, UR25, 0x1, URZ ;  /* 0x0000000119047890 */ /* 0x000fc8000fffe0ff */
[----:B------:R-:W-:-:S04]  /*2de0*/  UISETP.NE.AND UP0, UPT, UR4, 0x1a, UPT ;  /* 0x0000001a0400788c */ /* 0x000fc8000bf05270 */
[----:B------:R-:W-:Y:S02]  /*2df0*/  USEL UR5, URZ, 0x1, UP0 ;  /* 0x00000001ff057887 */ /* 0x000fe40008000000 */
[----:B------:R-:W-:Y:S02]  /*2e00*/  USEL UR4, UR4, URZ, UP0 ;  /* 0x000000ff04047287 */ /* 0x000fe40008000000 */
[----:B------:R-:W-:Y:S02]  /*2e10*/  ULOP3.LUT UR6, UR23, UR5, URZ, 0x3c, !UPT ;  /* 0x0000000517067292 */ /* 0x000fe4000f8e3cff */
[----:B------:R-:W-:-:S04]  /*2e20*/  ULEA UR5, UR4, UR31, 0x3 ;  /* 0x0000001f04057291 */ /* 0x000fc8000f8e18ff */
[----:B-1----:R-:W-:-:S04]  /*2e30*/  MOV R2, UR6 ;  /* 0x0000000600027c02 */ /* 0x002fc80008000f00 */
[----:B------:R-:W-:-:S04]  /*2e40*/  SHF.L.U32 R2, R2, 0x1f, RZ ;  /* 0x0000001f02027819 */ /* 0x000fc800000006ff */
[----:B------:R-:W1:Y:S02]  /*2e50*/  SYNCS.PHASECHK.TRANS64.TRYWAIT P0, [UR5], R2 ;  /* 0x00000002ff0075a7 */ /* 0x000e640008001105 */
[----:B-1----:R-:W-:Y:S05]  /*2e60*/  @!P0 BRA `(.L_x_42) ;  /* 0x0000007000b48947 */ /* 0x002fea0003800000 */
.L_x_172:
        /* <DEDUP_REMOVED lines=10> */
.L_x_174:
        /* <DEDUP_REMOVED lines=10> */
.L_x_176:
        /* <DEDUP_REMOVED lines=10> */
.L_x_178:
        /* <DEDUP_REMOVED lines=10> */
.L_x_180:
        /* <DEDUP_REMOVED lines=10> */
.L_x_182:
        /* <DEDUP_REMOVED lines=10> */
.L_x_184:
        /* <DEDUP_REMOVED lines=10> */
.L_x_186:
        /* <DEDUP_REMOVED lines=10> */
.L_x_188:
        /* <DEDUP_REMOVED lines=10> */
.L_x_190:
        /* <DEDUP_REMOVED lines=10> */
.L_x_192:
        /* <DEDUP_REMOVED lines=10> */
.L_x_194:
        /* <DEDUP_REMOVED lines=10> */
.L_x_196:
        /* <DEDUP_REMOVED lines=10> */
.L_x_198:
        /* <DEDUP_REMOVED lines=10> */
.L_x_200:
        /* <DEDUP_REMOVED lines=10> */
.L_x_202:
        /* <DEDUP_REMOVED lines=10> */
.L_x_204:
        /* <DEDUP_REMOVED lines=10> */
.L_x_206:
        /* <DEDUP_REMOVED lines=10> */
.L_x_208:
        /* <DEDUP_REMOVED lines=10> */
.L_x_210:
        /* <DEDUP_REMOVED lines=10> */
.L_x_212:
        /* <DEDUP_REMOVED lines=10> */
.L_x_214:
        /* <DEDUP_REMOVED lines=10> */
.L_x_216:
        /* <DEDUP_REMOVED lines=10> */
.L_x_218:
[----:B------:R-:W-:-:S04]  /*3cd0*/  UIADD3 UR4, UPT, UPT, UR4, 0x1, URZ ;  /* 0x0000000104047890 */ /* 0x000fc8000fffe0ff */
[----:B------:R-:W-:-:S04]  /*3ce0*/  UISETP.NE.AND UP0, UPT, UR4, 0x1a, UPT ;  /* 0x0000001a0400788c */ /* 0x000fc8000bf05270 */
[----:B------:R-:W-:Y:S02]  /*3cf0*/  USEL UR5, URZ, 0x1, UP0 ;  /* 0x00000001ff057887 */ /* 0x000fe40008000000 */
[----:B------:R-:W-:Y:S02]  /*3d00*/  USEL UR4, UR4, URZ, UP0 ;  /* 0x000000ff04047287 */ /* 0x000fe40008000000 */
[----:B------:R-:W-:Y:S02]  /*3d10*/  ULOP3.LUT UR5, UR6, UR5, URZ, 0x3c, !UPT ;  /* 0x0000000506057292 */ /* 0x000fe4000f8e3cff */
[----:B------:R-:W-:-:S04]  /*3d20*/  ULEA UR4, UR4, UR31, 0x3 ;  /* 0x0000001f04047291 */ /* 0x000fc8000f8e18ff */
[----:B-1----:R-:W-:Y:S02]  /*3d30*/  IMAD.U32 R2, RZ, RZ, UR5 ;  /* 0x00000005ff027e24 */ /* 0x002fe4000f8e00ff */
[----:B------:R-:W-:-:S03]  /*3d40*/  MOV R0, UR4 ;  /* 0x0000000400007c02 */ /* 0x000fc60008000f00 */
[----:B------:R-:W-:-:S07]  /*3d50*/  SHF.L.U32 R2, R2, 0x1f, RZ ;  /* 0x0000001f02027819 */ /* 0x000fce00000006ff */
.L_x_66:
[----:B-1----:R1:W2:Y:S02]  /*3d60*/  SYNCS.PHASECHK.TRANS64.TRYWAIT P0, [R0+URZ], R2 ;  /* 0x00000002000075a7 */ /* 0x0022a400080011ff */
[----:B--2---:R-:W-:Y:S05]  /*3d70*/  @!P0 NANOSLEEP.SYNCS 0x989680 ;  /* 0x009896800000895d */ /* 0x004fea0003900000 */
[----:B------:R-:W2:Y:S02]  /*3d80*/  @!P0 SYNCS.PHASECHK.TRANS64 P0, [R0+URZ], R2 ;  /* 0x00000002000085a7 */ /* 0x000ea400080010ff */
[----:B--2---:R-:W-:Y:S05]  /*3d90*/  @P0 EXIT ;  /* 0x000000000000094d */ /* 0x004fea0003800000 */
[----:B------:R-:W-:Y:S05]  /*3da0*/  BRA `(.L_x_66) ;  /* 0xfffffffc00ec7947 */ /* 0x000fea000383ffff */
.L_x_22:
[----:B------:R-:W2:Y:S02]  /*3db0*/  S2UR UR4, SR_CgaCtaId ;  /* 0x00000000000479c3 */ /* 0x000ea40000008800 */
[----:B--2---:R-:W-:-:S04]  /*3dc0*/  UISETP.NE.AND UP0, UPT, UR4, URZ, UPT ;  /* 0x000000ff0400728c */ /* 0x004fc8000bf05270 */
[----:B------:R-:W-:-:S09]  /*3dd0*/  UISETP.NE.OR UP0, UPT, UR18, 0x1, UP0 ;  /* 0x000000011200788c */ /* 0x000fd20008705670 */
[----:B------:R-:W-:Y:S05]  /*3de0*/  BRA.U UP0, `(.L_x_67) ;  /* 0x0000000100b47547 */ /* 0x000fea000b800000 */
[----:B------:R-:W2:Y:S01]  /*3df0*/  S2UR UR5, SR_CgaCtaId ;  /* 0x00000000000579c3 */ /* 0x000ea20000008800 */
[----:B------:R-:W-:Y:S01]  /*3e00*/  UMOV UR4, 0x400 ;  /* 0x0000040000047882 */ /* 0x000fe20000000000 */
[----:B------:R-:W-:Y:S01]  /*3e10*/  HFMA2 R2, -RZ, RZ, 0, 5.9604644775390625e-08 ;  /* 0x00000001ff027431 */ /* 0x000fe200000001ff */
[----:B------:R-:W-:Y:S01]  /*3e20*/  ISETP.GE.U32.AND P0, PT, R3, 0x2, PT ;  /* 0x000000020300780c */ /* 0x000fe20003f06070 */
[----:B------:R-:W-:Y:S01]  /*3e30*/  IMAD.MOV.U32 R8, RZ, RZ, RZ ;  /* 0x000000ffff087224 */ /* 0x000fe200078e00ff */
[----:B--2---:R-:W-:-:S04]  /*3e40*/  ULEA UR4, UR5, UR4, 0x18 ;  /* 0x0000000405047291 */ /* 0x004fc8000f8ec0ff */
[----:B------:R-:W-:Y:S02]  /*3e50*/  UIADD3 UR5, UPT, UPT, UR4, 0x1f8, URZ ;  /* 0x000001f804057890 */ /* 0x000fe4000fffe0ff */
[----:B------:R-:W-:Y:S02]  /*3e60*/  UIADD3 UR8, UPT, UPT, UR4, 0x1f0, URZ ;  /* 0x000001f004087890 */ /* 0x000fe4000fffe0ff */
[----:B------:R-:W-:-:S12]  /*3e70*/  UPRMT UR5, URZ, 0x654, UR5 ;  /* 0x00000654ff057896 */ /* 0x000fd80008000005 */
.L_x_70:
[----:B------:R-:W-:Y:S01]  /*3e80*/  SHF.L.U32 R6, R2, 0x1f, RZ ;  /* 0x0000001f02067819 */ /* 0x000fe200000006ff */
[----:B------:R-:W-:Y:S02]  /*3e90*/  IMAD.U32 R4, RZ, RZ, UR8 ;  /* 0x00000008ff047e24 */ /* 0x000fe4000f8e00ff */
[----:B------:R-:W-:Y:S01]  /*3ea0*/  @!P0 IMAD.MOV.U32 R5, RZ, RZ, 0x10 ;  /* 0x00000010ff058424 */ /* 0x000fe200078e00ff */
[----:B------:R-:W2:Y:S02]  /*3eb0*/  SYNCS.PHASECHK.TRANS64.TRYWAIT P1, [UR4+0x1f8], R6 ;  /* 0x0001f806ff0075a7 */ /* 0x000ea40008021104 */
[----:B------:R-:W-:-:S04]  /*3ec0*/  PRMT R4, R3, 0x654, R4 ;  /* 0x0000065403047816 */ /* 0x000fc80000000004 */
[----:B------:R-:W-:Y:S01]  /*3ed0*/  SEL R0, R4, R0, !P0 ;  /* 0x0000000004007207 */ /* 0x000fe20004000000 */
[----:B--2---:R-:W-:Y:S06]  /*3ee0*/  @!P1 BRA `(.L_x_68) ;  /* 0x0000006800d49947 */ /* 0x004fec0003800000 */
.L_x_220:
[----:B------:R-:W-:Y:S01]  /*3ef0*/  UIADD3 UR6, UPT, UPT, UR4, 0x230, URZ ;  /* 0x0000023004067890 */ /* 0x000fe2000fffe0ff */
[----:B------:R3:W-:Y:S01]  /*3f00*/  @!P0 SYNCS.ARRIVE.TRANS64.RED RZ, [R0+URZ], R5 ;  /* 0x0000000500ff89a7 */ /* 0x0007e200080004ff */
[----:B------:R-:W-:Y:S01]  /*3f10*/  UIADD3 UR7, UPT, UPT, UR4, 0x1f0, URZ ;  /* 0x000001f004077890 */ /* 0x000fe2000fffe0ff */
[----:B------:R-:W-:-:S08]  /*3f20*/  LOP3.LUT R2, R2, 0x1, RZ, 0x3c, !PT ;  /* 0x0000000102027812 */ /* 0x000fd000078e3cff */
[----:B------:R-:W-:Y:S06]  /*3f30*/  UGETNEXTWORKID.BROADCAST [UR6], [UR7] ;  /* 0x00000000060073ca */ /* 0x000fec0008000100 */
[----:B---3--:R-:W-:-:S04]  /*3f40*/  SHF.L.U32 R5, R8, 0x1f, RZ ;  /* 0x0000001f08057819 */ /* 0x008fc800000006ff */
[----:B------:R-:W3:Y:S02]  /*3f50*/  SYNCS.PHASECHK.TRANS64.TRYWAIT P1, [UR4+0x1f0], R5 ;  /* 0x0001f005ff0075a7 */ /* 0x000ee40008021104 */
[----:B---3--:R-:W-:Y:S05]  /*3f60*/  @!P1 BRA `(.L_x_69) ;  /* 0x0000006800cc9947 */ /* 0x008fea0003800000 */
.L_x_222:
[----:B--2---:R-:W2:Y:S01]  /*3f70*/  LDS.128 R4, [UR4+0x230] ;  /* 0x00023004ff047984 */ /* 0x004ea20008000c00 */
[----:B------:R-:W-:Y:S01]  /*3f80*/  LOP3.LUT R8, R8, 0x1, RZ, 0x3c, !PT ;  /* 0x0000000108087812 */ /* 0x000fe200078e3cff */
[----:B------:R-:W-:Y:S01]  /*3f90*/  @!PT LDS RZ, [RZ] ;  /* 0x00000000fffff984 */ /* 0x000fe20000000800 */
[----:B------:R-:W-:Y:S01]  /*3fa0*/  @!PT LDS RZ, [RZ] ;  /* 0x00000000fffff984 */ /* 0x000fe20000000800 */
[----:B------:R-:W-:Y:S01]  /*3fb0*/  @!PT LDS RZ, [RZ] ;  /* 0x00000000fffff984 */ /* 0x000fe20000000800 */
[----:B------:R-:W-:Y:S01]  /*3fc0*/  @!PT LDS RZ, [RZ] ;  /* 0x00000000fffff984 */ /* 0x000fe20000000800 */
[----:B------:R3:W-:Y:S06]  /*3fd0*/  MEMBAR.ALL.CTA ;  /* 0x0000000000007992 */ /* 0x0007ec0000008000 */
[----:B---3--:R-:W3:Y:S02]  /*3fe0*/  FENCE.VIEW.ASYNC.S ;  /* 0x00000000000073c6 */ /* 0x008ee40000000000 */
[----:B---3--:R-:W-:Y:S01]  /*3ff0*/  SYNCS.ARRIVE.TRANS64.RED.A1T0 RZ, [UR5], RZ ;  /* 0x000000ffffff79a7 */ /* 0x008fe20008100405 */
[----:B--2---:R-:W-:-:S13]  /*4000*/  LOP3.LUT P1, RZ, R6, 0x1, RZ, 0xc0, !PT ;  /* 0x0000000106ff7812 */ /* 0x004fda000782c0ff */
[----:B------:R-:W-:Y:S05]  /*4010*/  @P1 BRA `(.L_x_70) ;  /* 0xfffffffc00981947 */ /* 0x000fea000383ffff */
[----:B------:R-:W-:-:S04]  /*4020*/  SHF.L.U32 R0, R2, 0x1f, RZ ;  /* 0x0000001f02007819 */ /* 0x000fc800000006ff */
[----:B------:R-:W2:Y:S02]  /*4030*/  SYNCS.PHASECHK.TRANS64 P0, [UR4+0x1f8], R0 ;  /* 0x0001f800ff0075a7 */ /* 0x000ea40008001004 */
[----:B-12---:R-:W-:Y:S05]  /*4040*/  @P0 EXIT ;  /* 0x000000000000094d */ /* 0x006fea0003800000 */
[----:B------:R-:W-:-:S07]  /*4050*/  MOV R0, UR4 ;  /* 0x0000000400007c02 */ /* 0x000fce0008000f00 */
.L_x_71:
[----:B-1----:R-:W-:-:S04]  /*4060*/  SHF.L.U32 R3, R2, 0x1f, RZ ;  /* 0x0000001f02037819 */ /* 0x002fc800000006ff */
[----:B------:R1:W2:Y:S03]  /*4070*/  SYNCS.PHASECHK.TRANS64.TRYWAIT P0, [R0+URZ+0x1f8], R3 ;  /* 0x0001f803000075a7 */ /* 0x0002a600080011ff */
[----:B--2---:R-:W-:Y:S05]  /*4080*/  @!P0 NANOSLEEP.SYNCS 0x989680 ;  /* 0x009896800000895d */ /* 0x004fea0003900000 */
[----:B------:R-:W2:Y:S02]  /*4090*/  @!P0 SYNCS.PHASECHK.TRANS64 P0, [R0+URZ+0x1f8], R3 ;  /* 0x0001f803000085a7 */ /* 0x000ea400080010ff */
[----:B--2---:R-:W-:Y:S05]  /*40a0*/  @P0 EXIT ;  /* 0x000000000000094d */ /* 0x004fea0003800000 */
[----:B------:R-:W-:Y:S05]  /*40b0*/  BRA `(.L_x_71) ;  /* 0xfffffffc00e87947 */ /* 0x000fea000383ffff */
.L_x_67:
[----:B------:R-:W-:Y:S05]  /*40c0*/  BRA.U UP4, `(.L_x_72) ;  /* 0x0000001104647547 */ /* 0x000fea000b800000 */
[----:B------:R-:W2:Y:S01]  /*40d0*/  S2UR UR4, SR_CgaCtaId ;  /* 0x00000000000479c3 */ /* 0x000ea20000008800 */
[----:B------:R-:W-:Y:S01]  /*40e0*/  UMOV UR5, 0x40 ;  /* 0x0000004000057882 */ /* 0x000fe20000000000 */
[----:B------:R-:W-:Y:S01]  /*40f0*/  NOP ;  /* 0x0000000000007918 */ /* 0x000fe20000000000 */
[----:B------:R-:W-:Y:S01]  /*4100*/  UMOV UR6, 0x400 ;  /* 0x0000040000067882 */ /* 0x000fe20000000000 */
[----:B--2---:R-:W-:Y:S02]  /*4110*/  ULEA UR5, UR4, UR5, 0x18 ;  /* 0x0000000504057291 */ /* 0x004fe4000f8ec0ff */
[----:B------:R-:W-:-:S07]  /*4120*/  ULEA UR6, UR4, UR6, 0x18 ;  /* 0x0000000604067291 */ /* 0x000fce000f8ec0ff */
[----:B------:R-:W2:Y:S02]  /*4130*/  LDS.U8 R3, [UR5+0x1c] ;  /* 0x00001c05ff037984 */ /* 0x000ea40008000000 */
[----:B--2---:R-:W-:-:S13]  /*4140*/  ISETP.NE.AND P0, PT, R3, RZ, PT ;  /* 0x000000ff0300720c */ /* 0x004fda0003f05270 */
[----:B------:R-:W-:Y:S05]  /*4150*/  @P0 BRA `(.L_x_73) ;  /* 0x0000000400080947 */ /* 0x000fea0003800000 */
[----:B------:R-:W-:Y:S02]  /*4160*/  UISETP.NE.U32.AND UP1, UPT, UR31, 0x1, UPT ;  /* 0x000000011f00788c */ /* 0x000fe4000bf25070 */
[----:B------:R-:W-:-:S07]  /*4170*/  UIADD3 UR7, UPT, UPT, UR5, 0x8, URZ ;  /* 0x0000000805077890 */ /* 0x000fce000fffe0ff */
[----:B------:R-:W-:Y:S05]  /*4180*/  BRA.U !UP1, `(.L_x_74) ;  /* 0x00000001099c7547 */ /* 0x000fea000b800000 */
[----:B------:R-:W-:Y:S01]  /*4190*/  ELECT P0, URZ, PT ;  /* 0x0000000000ff782f */ /* 0x000fe20003800000 */
[----:B------:R-:W-:-:S12]  /*41a0*/  BSSY B0, `(.L_x_74) ;  /* 0x0000025000007945 */ /* 0x000fd80003800000 */
[----:B------:R-:W-:Y:S05]  /*41b0*/  @!P0 BRA `(.L_x_75) ;  /* 0x00000000008c8947 */ /* 0x000fea0003800000 */
[----:B------:R-:W-:-:S05]  /*41c0*/  UMOV UR4, 0x10 ;  /* 0x0000001000047882 */ /* 0x000fca0000000000 */
[----:B------:R-:W-:Y:S04]  /*41d0*/  DEPBAR.LE SB2, 0x36 ;  /* 0x0000ad800000791a */ /* 0x000fe80000000000 */
[----:B------:R-:W2:Y:S02]  /*41e0*/  UTCATOMSWS.2CTA.FIND_AND_SET.ALIGN UP0, UR4, UR4 ;  /* 0x00000004000475e3 */ /* 0x000ea40008200800 */
[----:B--2---:R-:W-:Y:S01]  /*41f0*/  MOV R10, UR4 ;  /* 0x00000004000a7c02 */ /* 0x004fe20008000f00 */
[----:B------:R-:W-:Y:S06]  /*4200*/  BRA.U UP0, `(.L_x_76) ;  /* 0x0000000100187547 */ /* 0x000fec000b800000 */
.L_x_77:
[----:B------:R-:W-:Y:S05]  /*4210*/  NANOSLEEP 0x64 ;  /* 0x000000640000795d */ /* 0x000fea0003800000 */
[----:B------:R-:W-:-:S05]  /*4220*/  UMOV UR4, 0x10 ;  /* 0x0000001000047882 */ /* 0x000fca0000000000 */
[----:B------:R-:W-:Y:S04]  /*4230*/  DEPBAR.LE SB2, 0x36 ;  /* 0x0000ad800000791a */ /* 0x000fe80000000000 */
[----:B------:R-:W2:Y:S02]  /*4240*/  UTCATOMSWS.2CTA.FIND_AND_SET.ALIGN UP0, UR4, UR4 ;  /* 0x00000004000475e3 */ /* 0x000ea40008200800 */
[----:B--2---:R-:W-:Y:S01]  /*4250*/  MOV R10, UR4 ;  /* 0x00000004000a7c02 */ /* 0x004fe20008000f00 */
[----:B------:R-:W-:Y:S05]  /*4260*/  BRA.U !UP0, `(.L_x_77) ;  /* 0xfffffffd08e87547 */ /* 0x000fea000b83ffff */
.L_x_76:
[----:B------:R-:W2:Y:S01]  /*4270*/  LDS R6, [UR5+0x10] ;  /* 0x00001005ff067984 */ /* 0x000ea20008000800 */
[----:B------:R-:W-:Y:S01]  /*4280*/  IMAD.U32 R3, RZ, RZ, UR6 ;  /* 0x00000006ff037e24 */ /* 0x000fe2000f8e00ff */
[----:B------:R-:W-:-:S03]  /*4290*/  MOV R4, UR30 ;  /* 0x0000001e00047c02 */ /* 0x000fc60008000f00 */
[----:B------:R-:W-:Y:S01]  /*42a0*/  VIADD R3, R3, 0x240 ;  /* 0x0000024003037836 */ /* 0x000fe20000000000 */
[----:B--2---:R-:W-:-:S04]  /*42b0*/  SHF.L.U32 R6, R6, 0x1f, RZ ;  /* 0x0000001f06067819 */ /* 0x004fc800000006ff */
[----:B------:R-:W2:Y:S02]  /*42c0*/  SYNCS.PHASECHK.TRANS64.TRYWAIT P0, [UR5+0x8], R6 ;  /* 0x00000806ff0075a7 */ /* 0x000ea40008001105 */
[----:B--2---:R-:W-:Y:S05]  /*42d0*/  @P0 BRA `(.L_x_78) ;  /* 0x0000000000080947 */ /* 0x004fea0003800000 */
[----:B------:R-:W2:Y:S02]  /*42e0*/  SYNCS.PHASECHK.TRANS64.TRYWAIT P0, [UR5+0x8], R6 ;  /* 0x00000806ff0075a7 */ /* 0x000ea40008001105 */
[----:B--2---:R-:W-:Y:S05]  /*42f0*/  @!P0 BRA `(.L_x_79) ;  /* 0x0000006800008947 */ /* 0x004fea0003800000 */
.L_x_78:
[----:B------:R-:W-:Y:S01]  /*4300*/  PRMT R4, R4, 0x654, R3 ;  /* 0x0000065404047816 */ /* 0x000fe20000000003 */
[----:B------:R-:W-:Y:S01]  /*4310*/  HFMA2 R3, -RZ, RZ, 0, 5.9604644775390625e-08 ;  /* 0x00000001ff037431 */ /* 0x000fe200000001ff */
[----:B------:R-:W-:Y:S01]  /*4320*/  UPRMT UR4, UR30, 0x654, UR7 ;  /* 0x000006541e047896 */ /* 0x000fe20008000007 */
[----:B------:R-:W-:Y:S02]  /*4330*/  IMAD.MOV.U32 R8, RZ, RZ, 0xffff ;  /* 0x0000ffffff087424 */ /* 0x000fe400078e00ff */
[----:B--2---:R-:W-:Y:S02]  /*4340*/  IMAD.MOV.U32 R6, RZ, RZ, 0x4 ;  /* 0x00000004ff067424 */ /* 0x004fe400078e00ff */
[----:B------:R-:W-:Y:S01]  /*4350*/  IMAD.SHL.U32 R9, R10, 0x20, RZ ;  /* 0x000000200a097824 */ /* 0x000fe200078e00ff */
[----:B------:R-:W-:Y:S02]  /*4360*/  MOV R5, UR4 ;  /* 0x0000000400057c02 */ /* 0x000fe40008000f00 */
[-C--:B------:R-:W-:Y:S01]  /*4370*/  SHF.L.U32 R8, R8, R10.reuse, RZ ;  /* 0x0000000a08087219 */ /* 0x080fe200000006ff */
[----:B------:R2:W-:Y:S01]  /*4380*/  SYNCS.ARRIVE.TRANS64.RED RZ, [UR4], R6 ;  /* 0x00000006ffff79a7 */ /* 0x0005e20008000404 */
[----:B------:R-:W-:Y:S01]  /*4390*/  SHF.L.U32 R7, R3, R10, RZ ;  /* 0x0000000a03077219 */ /* 0x000fe200000006ff */
[----:B------:R2:W-:Y:S04]  /*43a0*/  STS [UR6+0x240], R9 ;  /* 0x00024009ff007988 */ /* 0x0005e80008000806 */
[----:B------:R2:W-:Y:S04]  /*43b0*/  STAS [R4.64], R10 ;  /* 0x0000000a04007dbd */ /* 0x0005e8000c0008ff */
[----:B------:R2:W-:Y:S04]  /*43c0*/  ATOMS.OR RZ, [UR5+0x14], R8 ;  /* 0x00001408ffff798c */ /* 0x0005e8000b000005 */
[----:B------:R2:W-:Y:S04]  /*43d0*/  ATOMS.OR RZ, [UR5+0x18], R7 ;  /* 0x00001807ffff798c */ /* 0x0005e8000b000005 */
[----:B------:R2:W-:Y:S02]  /*43e0*/  ATOMS.XOR RZ, [UR5+0x10], R3 ;  /* 0x00001003ffff798c */ /* 0x0005e4000b800005 */
.L_x_75:
[----:B-1----:R-:W-:Y:S05]  /*43f0*/  BSYNC B0 ;  /* 0x0000000000007941 */ /* 0x002fea0003800000 */
.L_x_74:
[----:B------:R-:W-:Y:S05]  /*4400*/  BRA.U UP1, `(.L_x_80) ;  /* 0x00000001016c7547 */ /* 0x000fea000b800000 */
[----:B------:R-:W-:-:S03]  /*4410*/  UMOV UR4, 0xffffffff ;  /* 0xffffffff00047882 */ /* 0x000fc60000000000 */
[----:B------:R-:W-:Y:S05]  /*4420*/  BRA.DIV UR4, `(.L_x_81) ;  /* 0x0000006604cc7947 */ /* 0x000fea000b800000 */
[----:B------:R-:W-:-:S13]  /*4430*/  ELECT P6, URZ, PT ;  /* 0x0000000000ff782f */ /* 0x000fda00038c0000 */
.L_x_225:
[----:B------:R-:W-:Y:S05]  /*4440*/  @!P6 BRA `(.L_x_80) ;  /* 0x00000000005ce947 */ /* 0x000fea0003800000 */
[----:B--2---:R-:W2:Y:S02]  /*4450*/  LDS R4, [UR5+0x10] ;  /* 0x00001005ff047984 */ /* 0x004ea40008000800 */
[----:B--2---:R-:W-:-:S04]  /*4460*/  SHF.L.U32 R4, R4, 0x1f, RZ ;  /* 0x0000001f04047819 */ /* 0x004fc800000006ff */
[----:B------:R-:W2:Y:S02]  /*4470*/  SYNCS.PHASECHK.TRANS64.TRYWAIT P0, [UR5+0x8], R4 ;  /* 0x00000804ff0075a7 */ /* 0x000ea40008001105 */
[----:B--2---:R-:W-:Y:S05]  /*4480*/  @P0 BRA `(.L_x_82) ;  /* 0x0000000000080947 */ /* 0x004fea0003800000 */
[----:B------:R-:W2:Y:S02]  /*4490*/  SYNCS.PHASECHK.TRANS64.TRYWAIT P0, [UR5+0x8], R4 ;  /* 0x00000804ff0075a7 */ /* 0x000ea40008001105 */
[----:B--2---:R-:W-:Y:S05]  /*44a0*/  @!P0 BRA `(.L_x_83) ;  /* 0x0000006400cc8947 */ /* 0x004fea0003800000 */
.L_x_82:
[----:B------:R-:W3:Y:S01]  /*44b0*/  LDS R6, [UR6+0x240] ;  /* 0x00024006ff067984 */ /* 0x000ee20008000800 */
[----:B--2---:R-:W-:Y:S02]  /*44c0*/  HFMA2 R3, -RZ, RZ, 0, 5.9604644775390625e-08 ;  /* 0x00000001ff037431 */ /* 0x004fe400000001ff */
[----:B------:R-:W-:Y:S01]  /*44d0*/  IMAD.MOV.U32 R4, RZ, RZ, 0xffff ;  /* 0x0000ffffff047424 */ /* 0x000fe200078e00ff */
[----:B------:R-:W-:Y:S01]  /*44e0*/  UPRMT UR4, UR30, 0x654, UR7 ;  /* 0x000006541e047896 */ /* 0x000fe20008000007 */
[----:B---3--:R-:W-:-:S03]  /*44f0*/  IMAD.SHL.U32 R5, R6, 0x20, RZ ;  /* 0x0000002006057824 */ /* 0x008fc600078e00ff */
[-C--:B------:R-:W-:Y:S02]  /*4500*/  SHF.L.U32 R4, R4, R6.reuse, RZ ;  /* 0x0000000604047219 */ /* 0x080fe400000006ff */
[----:B------:R-:W-:Y:S01]  /*4510*/  SHF.L.U32 R6, R3, R6, RZ ;  /* 0x0000000603067219 */ /* 0x000fe200000006ff */
[----:B------:R3:W-:Y:S04]  /*4520*/  STS [UR6+0x240], R5 ;  /* 0x00024005ff007988 */ /* 0x0007e80008000806 */
[----:B------:R3:W-:Y:S04]  /*4530*/  ATOMS.OR RZ, [UR5+0x14], R4 ;  /* 0x00001404ffff798c */ /* 0x0007e8000b000005 */
[----:B------:R3:W-:Y:S01]  /*4540*/  ATOMS.OR RZ, [UR5+0x18], R6 ;  /* 0x00001806ffff798c */ /* 0x0007e2000b000005 */
[----:B------:R-:W-:Y:S03]  /*4550*/  SYNCS.ARRIVE.TRANS64.RED.A1T0 RZ, [UR4], RZ ;  /* 0x000000ffffff79a7 */ /* 0x000fe60008100404 */
[----:B------:R3:W-:Y:S01]  /*4560*/  ATOMS.XOR RZ, [UR5+0x10], R3 ;  /* 0x00001003ffff798c */ /* 0x0007e2000b800005 */
[----:B------:R-:W-:Y:S05]  /*4570*/  BRA `(.L_x_80) ;  /* 0x0000000000107947 */ /* 0x000fea0003800000 */
.L_x_73:
[----:B------:R-:W-:Y:S02]  /*4580*/  MOV R3, 0xffffffff ;  /* 0xffffffff00037802 */ /* 0x000fe40000000f00 */
[----:B------:R-:W-:-:S03]  /*4590*/  MOV R4, 0x45c0 ;  /* 0x000045c000047802 */ /* 0x000fc60000000f00 */
[----:B------:R2:W-:Y:S04]  /*45a0*/  STS [UR6+0x240], R3 ;  /* 0x00024003ff007988 */ /* 0x0005e80008000806 */
[----:B-12--5:R-:W-:Y:S05]  /*45b0*/  CALL.REL.NOINC `($__internal_1_$__cuda_sm10x_tcgen05_guardrail_trap_phase_invalid_during_alloc) ;  /* 0x0000006c007c7944 */ /* 0x026fea0003c00000 */
.L_x_80:
[----:B------:R-:W-:Y:S05]  /*45c0*/  WARPSYNC.ALL ;  /* 0x0000000000007948 */ /* 0x000fea0003800000 */
[----:B------:R-:W4:Y:S01]  /*45d0*/  S2UR UR17, SR_CgaCtaId ;  /* 0x00000000001179c3 */ /* 0x000f220000008800 */
[----:B------:R-:W-:Y:S01]  /*45e0*/  UMOV UR4, 0x400 ;  /* 0x0000040000047882 */ /* 0x000fe20000000000 */
[----:B------:R-:W-:-:S06]  /*45f0*/  NOP ;  /* 0x0000000000007918 */ /* 0x000fcc0000000000 */
[----:B------:R-:W-:Y:S06]  /*4600*/  BAR.ARV 0x6, 0xa0 ;  /* 0x0182800000007b1d */ /* 0x000fec0000002000 */
[----:B------:R-:W1:Y:S01]  /*4610*/  LDCU.64 UR6, c[0x0][0x388] ;  /* 0x00007100ff0677ac */ /* 0x000e620008000a00 */
[----:B------:R-:W-:Y:S01]  /*4620*/  LOP3.LUT R2, R2, 0xffff, RZ, 0xc0, !PT ;  /* 0x0000ffff02027812 */ /* 0x000fe200078ec0ff */
[----:B--2---:R-:W-:Y:S01]  /*4630*/  IMAD.MOV.U32 R8, RZ, RZ, 0x1 ;  /* 0x00000001ff087424 */ /* 0x004fe200078e00ff */
[----:B------:R-:W-:Y:S01]  /*4640*/  LOP3.LUT R0, R0, 0xffff, RZ, 0xc0, !PT ;  /* 0x0000ffff00007812 */ /* 0x000fe200078ec0ff */
[----:B------:R-:W-:Y:S01]  /*4650*/  UMOV UR21, URZ ;  /* 0x000000ff00157c82 */ /* 0x000fe20008000000 */
[----:B------:R-:W-:Y:S01]  /*4660*/  R2UR UR18, R2 ;  /* 0x00000000021272ca */ /* 0x000fe200000e0000 */
[----:B------:R-:W-:Y:S01]  /*4670*/  IMAD.MOV.U32 R2, RZ, RZ, RZ ;  /* 0x000000ffff027224 */ /* 0x000fe200078e00ff */
[----:B------:R-:W-:Y:S01]  /*4680*/  R2UR UR23, R0 ;  /* 0x00000000001772ca */ /* 0x000fe200000e0000 */
[----:B------:R-:W-:Y:S01]  /*4690*/  IMAD.MOV.U32 R0, RZ, RZ, RZ ;  /* 0x000000ffff007224 */ /* 0x000fe200078e00ff */
[----:B------:R-:W-:-:S02]  /*46a0*/  UISETP.NE.AND UP3, UPT, UR31, URZ, UPT ;  /* 0x000000ff1f00728c */ /* 0x000fc4000bf65270 */
[----:B----4-:R-:W-:Y:S01]  /*46b0*/  ULEA UR17, UR17, UR4, 0x18 ;  /* 0x0000000411117291 */ /* 0x010fe2000f8ec0ff */
[----:B------:R-:W-:Y:S01]  /*46c0*/  UMOV UR16, URZ ;  /* 0x000000ff00107c82 */ /* 0x000fe20008000000 */
[----:B------:R-:W-:Y:S02]  /*46d0*/  UMOV UR26, 0x0 ;  /* 0x00000000001a7882 */ /* 0x000fe40000000000 */
[----:B------:R-:W-:Y:S01]  /*46e0*/  UIADD3 UR29, UPT, UPT, UR17, 0x1f8, URZ ;  /* 0x000001f8111d7890 */ /* 0x000fe2000fffe0ff */
[----:B------:R-:W-:Y:S01]  /*46f0*/  UMOV UR27, 0x8200490 ;  /* 0x08200490001b7882 */ /* 0x000fe20000000000 */
[----:B-1----:R-:W-:-:S03]  /*4700*/  UIADD3 UR4, UPT, UPT, UR6, 0x1f, URZ ;  /* 0x0000001f06047890 */ /* 0x002fc6000fffe0ff */
[----:B---3--:R-:W1:Y:S01]  /*4710*/  LDS R3, [UR17+0x240] ;  /* 0x00024011ff037984 */ /* 0x008e620008000800 */
[----:B------:R-:W2:Y:S01]  /*4720*/  LDCU UR6, c[0x0][0x390] ;  /* 0x00007200ff0677ac */ /* 0x000ea20008000800 */
[----:B------:R-:W-:Y:S02]  /*4730*/  USHF.R.S32.HI UR5, URZ, 0x1f, UR4 ;  /* 0x0000001fff057899 */ /* 0x000fe40008011404 */
[----:B------:R-:W-:Y:S02]  /*4740*/  UPRMT UR29, URZ, 0x654, UR29 ;  /* 0x00000654ff1d7896 */ /* 0x000fe4000800001d */
[----:B------:R-:W-:Y:S02]  /*4750*/  ULEA.HI UR4, UR5, UR4, URZ, 0x5 ;  /* 0x0000000405047291 */ /* 0x000fe4000f8f28ff */
[----:B------:R-:W-:Y:S02]  /*4760*/  UIADD3 UR5, UPT, UPT, UR17, 0x4400, URZ ;  /* 0x0000440011057890 */ /* 0x000fe4000fffe0ff */
[----:B------:R-:W-:-:S02]  /*4770*/  USHF.R.S32.HI UR4, URZ, 0x5, UR4 ;  /* 0x00000005ff047899 */ /* 0x000fc40008011404 */
[----:B------:R-:W-:Y:S02]  /*4780*/  USHF.R.U32.HI UR5, URZ, 0x4, UR5 ;  /* 0x00000004ff057899 */ /* 0x000fe40008011605 */
[----:B------:R-:W-:Y:S02]  /*4790*/  UIMAD UR7, UR4, UR7, URZ ;  /* 0x00000007040772a4 */ /* 0x000fe4000f8e02ff */
[----:B------:R-:W-:Y:S02]  /*47a0*/  UIADD3 UR4, UPT, UPT, UR17, 0x1e400, URZ ;  /* 0x0001e40011047890 */ /* 0x000fe4000fffe0ff */
[----:B------:R-:W-:Y:S02]  /*47b0*/  ULOP3.LUT UR5, UR5, 0x3fff, URZ, 0xc0, !UPT ;  /* 0x00003fff05057892 */ /* 0x000fe4000f8ec0ff */
[----:B------:R-:W-:Y:S02]  /*47c0*/  USHF.R.U32.HI UR4, URZ, 0x4, UR4 ;  /* 0x00000004ff047899 */ /* 0x000fe40008011604 */
[----:B------:R-:W-:-:S02]  /*47d0*/  ULOP3.LUT UR19, UR5, 0x10000, URZ, 0xfc, !UPT ;  /* 0x0001000005137892 */ /* 0x000fc4000f8efcff */
[----:B------:R-:W-:Y:S02]  /*47e0*/  ULOP3.LUT UR20, UR4, 0x3fff, URZ, 0xc0, !UPT ;  /* 0x00003fff04147892 */ /* 0x000fe4000f8ec0ff */
[----:B--2---:R-:W-:Y:S02]  /*47f0*/  UIMAD UR4, UR7, UR6, URZ ;  /* 0x00000006070472a4 */ /* 0x004fe4000f8e02ff */
[----:B------:R-:W-:Y:S02]  /*4800*/  ULOP3.LUT UR20, UR20, 0x10000, URZ, 0xfc, !UPT ;  /* 0x0001000014147892 */ /* 0x000fe4000f8efcff */
[----:B------:R-:W-:Y:S02]  /*4810*/  UIADD3 UR28, UPT, UPT, UR4, -0x1, URZ ;  /* 0xffffffff041c7890 */ /* 0x000fe4000fffe0ff */
[----:B------:R-:W-:Y:S01]  /*4820*/  UISETP.GE.AND UP4, UPT, UR4, 0x1, UPT ;  /* 0x000000010400788c */ /* 0x000fe2000bf86270 */
[----:B------:R-:W-:Y:S01]  /*4830*/  UMOV UR24, 0x0 ;  /* 0x0000000000187882 */ /* 0x000fe20000000000 */
[----:B------:R-:W-:Y:S01]  /*4840*/  UMOV UR25, 0x8200490 ;  /* 0x0820049000197882 */ /* 0x000fe20000000000 */
[C---:B-1----:R-:W-:Y:S01]  /*4850*/  VIADD R5, R3.reuse, 0x40 ;  /* 0x0000004003057836 */ /* 0x042fe20000000000 */
[----:B------:R-:W-:-:S04]  /*4860*/  LOP3.LUT R4, R3, 0xffff, RZ, 0xc0, !PT ;  /* 0x0000ffff03047812 */ /* 0x000fc800078ec0ff */
[----:B------:R-:W-:-:S05]  /*4870*/  LOP3.LUT R5, R5, 0xffff, RZ, 0xc0, !PT ;  /* 0x0000ffff05057812 */ /* 0x000fca00078ec0ff */
[----:B------:R1:W-:Y:S02]  /*4880*/  STL.64 [R1], R4 ;  /* 0x0000000401007387 */ /* 0x0003e40000100a00 */
.L_x_92:
[----:B-1----:R-:W-:-:S04]  /*4890*/  SHF.L.U32 R5, R2, 0x1f, RZ ;  /* 0x0000001f02057819 */ /* 0x002fc800000006ff */
[----:B------:R-:W1:Y:S02]  /*48a0*/  SYNCS.PHASECHK.TRANS64.TRYWAIT P0, [UR17+0x1f0], R5 ;  /* 0x0001f005ff0075a7 */ /* 0x000e640008001111 */
[----:B-1-34-:R-:W-:Y:S05]  /*48b0*/  @!P0 BRA `(.L_x_84) ;  /* 0x0000006000e08947 */ /* 0x01afea0003800000 */
.L_x_227:
[----:B-1----:R-:W1:Y:S01]  /*48c0*/  LDS.128 R4, [UR17+0x230] ;  /* 0x00023011ff047984 */ /* 0x002e620008000c00 */
[----:B------:R-:W-:Y:S01]  /*48d0*/  ULEA UR22, UR21, UR17, 0x3 ;  /* 0x0000001115167291 */ /* 0x000fe2000f8e18ff */
[----:B------:R-:W-:Y:S01]  /*48e0*/  @!PT LDS RZ, [RZ] ;  /* 0x00000000fffff984 */ /* 0x000fe20000000800 */
[----:B------:R-:W-:Y:S01]  /*48f0*/  @!PT LDS RZ, [RZ] ;  /* 0x00000000fffff984 */ /* 0x000fe20000000800 */
[----:B------:R-:W-:Y:S01]  /*4900*/  @!PT LDS RZ, [RZ] ;  /* 0x00000000fffff984 */ /* 0x000fe20000000800 */
[----:B------:R-:W-:Y:S01]  /*4910*/  @!PT LDS RZ, [RZ] ;  /* 0x00000000fffff984 */ /* 0x000fe20000000800 */
[----:B------:R2:W-:Y:S06]  /*4920*/  MEMBAR.ALL.CTA ;  /* 0x0000000000007992 */ /* 0x0005ec0000008000 */
[----:B--2---:R-:W2:Y:S02]  /*4930*/  FENCE.VIEW.ASYNC.S ;  /* 0x00000000000073c6 */ /* 0x004ea40000000000 */
[----:B--2---:R-:W-:Y:S01]  /*4940*/  SYNCS.ARRIVE.TRANS64.RED.A1T0 RZ, [UR29], RZ ;  /* 0x000000ffffff79a7 */ /* 0x004fe2000810041d */
[----:B-1----:R-:W-:Y:S01]  /*4950*/  LOP3.LUT P2, RZ, R6, 0x1, RZ, 0xc0, !PT ;  /* 0x0000000106ff7812 */ /* 0x002fe2000784c0ff */
[----:B------:R-:W-:-:S12]  /*4960*/  BRA.U UP3, `(.L_x_85) ;  /* 0x00000001030c7547 */ /* 0x000fd8000b800000 */
[----:B------:R-:W-:-:S04]  /*4970*/  SHF.L.U32 R5, R8, 0x1f, RZ ;  /* 0x0000001f08057819 */ /* 0x000fc800000006ff */
[----:B------:R-:W1:Y:S02]  /*4980*/  SYNCS.PHASECHK.TRANS64.TRYWAIT P0, [UR22+0x210], R5 ;  /* 0x00021005ff0075a7 */ /* 0x000e640008001116 */
[----:B-1----:R-:W-:Y:S05]  /*4990*/  @!P0 BRA `(.L_x_86) ;  /* 0x0000006000c08947 */ /* 0x002fea0003800000 */
.L_x_85:
[----:B------:R-:W-:Y:S05]  /*49a0*/  BRA.U UP3, `(.L_x_87) ;  /* 0x0000000103d47547 */ /* 0x000fea000b800000 */
[----:B------:R-:W-:Y:S05]  /*49b0*/  BRA.U !UP4, `(.L_x_88) ;  /* 0x000000010cc47547 */ /* 0x000fea000b800000 */
[----:B------:R-:W-:Y:S01]  /*49c0*/  ULEA UR4, UR21, UR43, 0x2 ;  /* 0x0000002b15047291 */ /* 0x000fe2000f8e10ff */
[----:B-1----:R-:W-:-:S08]  /*49d0*/  SHF.L.U32 R4, R0, 0x1f, RZ ;  /* 0x0000001f00047819 */ /* 0x002fd000000006ff */
[----:B------:R-:W5:Y:S01]  /*49e0*/  LDL R5, [UR4] ;  /* 0x00000004ff057983 */ /* 0x000f620008100800 */
[----:B------:R-:W-:Y:S02]  /*49f0*/  ULEA UR4, UR16, UR17, 0x3 ;  /* 0x0000001110047291 */ /* 0x000fe4000f8e18ff */
[----:B------:R-:W-:Y:S01]  /*4a00*/  UPLOP3.LUT UP2, UPT, UPT, UPT, UPT, 0x40, 0x4 ;  /* 0x000000000004789c */ /* 0x000fe20003f4e870 */
[----:B------:R-:W-:Y:S01]  /*4a10*/  UMOV UR15, UR28 ;  /* 0x0000001c000f7c82 */ /* 0x000fe20008000000 */
[----:B------:R-:W-:-:S05]  /*4a20*/  UMOV UR5, UR16 ;  /* 0x0000001000057c82 */ /* 0x000fca0008000000 */
[----:B------:R1:W2:Y:S04]  /*4a30*/  SYNCS.PHASECHK.TRANS64.TRYWAIT P1, [UR4], R4 ;  /* 0x00000004ff0075a7 */ /* 0x0002a80008021104 */
.L_x_91:
[----:B---3--:R-:W-:Y:S01]  /*4a40*/  ULEA UR10, UR5, UR17, 0x3 ;  /* 0x00000011050a7291 */ /* 0x008fe2000f8e18ff */
[----:B--2-4-:R-:W-:Y:S11]  /*4a50*/  @P1 BRA `(.L_x_89) ;  /* 0x00000000000c1947 */ /* 0x014ff60003800000 */
[----:B------:R-:W-:Y:S04]  /*4a60*/  SHF.L.U32 R6, R0, 0x1f, RZ ;  /* 0x0000001f00067819 */ /* 0x000fe800000006ff */
[----:B------:R-:W2:Y:S02]  /*4a70*/  SYNCS.PHASECHK.TRANS64.TRYWAIT P0, [UR10], R6 ;  /* 0x00000006ff0075a7 */ /* 0x000ea4000800110a */
[----:B--2---:R-:W-:Y:S05]  /*4a80*/  @!P0 BRA `(.L_x_90) ;  /* 0x00000060009c8947 */ /* 0x004fea0003800000 */
.L_x_89:
[----:B------:R-:W-:Y:S01]  /*4a90*/  UISETP.NE.AND UP0, UPT, UR15, URZ, UPT ;  /* 0x000000ff0f00728c */ /* 0x000fe2000bf05270 */
[----:B------:R-:W-:Y:S01]  /*4aa0*/  PLOP3.LUT P1, PT, PT, PT, PT, 0x80, 0x8 ;  /* 0x000000000008781c */ /* 0x000fe20003f2f070 */
[----:B------:R-:W-:Y:S02]  /*4ab0*/  UIADD3 UR4, UPT, UPT, UR5, 0x1, URZ ;  /* 0x0000000105047890 */ /* 0x000fe4000fffe0ff */
[----:B------:R-:W-:Y:S02]  /*4ac0*/  ULEA UR8, UR5, UR20, 0x8 ;  /* 0x0000001405087291 */ /* 0x000fe4000f8e40ff */
[----:B------:R-:W-:Y:S01]  /*4ad0*/  UISETP.NE.AND UP1, UPT, UR4, 0x1a, UPT ;  /* 0x0000001a0400788c */ /* 0x000fe2000bf25270 */
[----:B------:R-:W-:Y:S01]  /*4ae0*/  PLOP3.LUT P0, PT, PT, PT, UP0, 0x80, 0x8 ;  /* 0x000000000008781c */ /* 0x000fe20003f0f008 */
[----:B------:R-:W-:Y:S02]  /*4af0*/  UIADD3 UR12, UPT, UPT, UR8, 0x2, URZ ;  /* 0x00000002080c7890 */ /* 0x000fe4000fffe0ff */
[----:B------:R-:W-:Y:S02]  /*4b00*/  USEL UR6, URZ, 0x1, UP1 ;  /* 0x00000001ff067887 */ /* 0x000fe40008800000 */
[----:B------:R-:W-:Y:S02]  /*4b10*/  USEL UR16, UR4, URZ, UP1 ;  /* 0x000000ff04107287 */ /* 0x000fe40008800000 */
[----:B------:R-:W-:Y:S02]  /*4b20*/  UIADD3 UR10, UPT, UPT, UR10, 0xd0, URZ ;  /* 0x000000d00a0a7890 */ /* 0x000fe4000fffe0ff */
[----:B------:R-:W-:Y:S01]  /*4b30*/  @UP0 ULEA UR4, UR16, UR17, 0x3 ;  /* 0x0000001110040291 */ /* 0x000fe2000f8e18ff */
[----:B------:R-:W-:Y:S01]  /*4b40*/  LOP3.LUT R0, R0, UR6, RZ, 0x3c, !PT ;  /* 0x0000000600007c12 */ /* 0x000fe2000f8e3cff */
[----:B------:R-:W-:Y:S01]  /*4b50*/  UMOV UR9, 0x80004020 ;  /* 0x8000402000097882 */ /* 0x000fe20000000000 */
[----:B------:R-:W-:Y:S01]  /*4b60*/  UMOV UR13, 0x80004020 ;  /* 0x80004020000d7882 */ /* 0x000fe20000000000 */
[----:B------:R-:W-:Y:S01]  /*4b70*/  UMOV UR7, 0x80004020 ;  /* 0x8000402000077882 */ /* 0x000fe20000000000 */
[----:B-1----:R-:W-:Y:S04]  /*4b80*/  @P0 SHF.L.U32 R4, R0, 0x1f, RZ ;  /* 0x0000001f00040819 */ /* 0x002fe800000006ff */
[----:B------:R3:W4:Y:S01]  /*4b90*/  @P0 SYNCS.PHASECHK.TRANS64.TRYWAIT P1, [UR4], R4 ;  /* 0x00000004ff0005a7 */ /* 0x0007220008021104 */
[----:B------:R-:W-:Y:S11]  /*4ba0*/  ELECT P0, URZ, PT ;  /* 0x0000000000ff782f */ /* 0x000ff60003800000 */
[----:B------:R-:W-:Y:S02]  /*4bb0*/  @!UPT UIADD3 URZ, UPT, UPT, URZ, URZ, URZ ;  /* 0x000000fffffff290 */ /* 0x000fe4000fffe0ff */
[C---:B-----5:R-:W-:Y:S01]  /*4bc0*/  @P0 R2UR.BROADCAST UR14, R5.reuse ;  /* 0x00000000050e02ca */ /* 0x060fe200008e0000 */
[----:B------:R-:W-:Y:S01]  /*4bd0*/  ULEA UR4, UR5, UR19, 0x8 ;  /* 0x0000001305047291 */ /* 0x000fe2000f8e40ff */
[----:B------:R-:W-:Y:S11]  /*4be0*/  ELECT P0, URZ, PT ;  /* 0x0000000000ff782f */ /* 0x000ff60003800000 */
[----:B------:R-:W-:Y:S02]  /*4bf0*/  @!UPT UIADD3 URZ, UPT, UPT, URZ, URZ, URZ ;  /* 0x000000fffffff290 */ /* 0x000fe4000fffe0ff */
[----:B------:R-:W-:Y:S01]  /*4c00*/  @P0 R2UR.BROADCAST UR11, R5 ;  /* 0x00000000050b02ca */ /* 0x000fe200008e0000 */
[----:B------:R-:W-:Y:S01]  /*4c10*/  UIADD3 UR6, UPT, UPT, UR4, 0x2, URZ ;  /* 0x0000000204067890 */ /* 0x000fe2000fffe0ff */
[----:B------:R-:W-:Y:S02]  /*4c20*/  UMOV UR5, 0x80004020 ;  /* 0x8000402000057882 */ /* 0x000fe40000000000 */
[----:B------:R1:W-:Y:S01]  /*4c30*/  UTCHMMA.2CTA gdesc[UR4], gdesc[UR8], tmem[UR14], tmem[UR26], idesc[UR27], UP2 ;  /* 0x00ff1a08040075ea */ /* 0x0003e2000920000e */
[----:B------:R-:W-:Y:S08]  /*4c40*/  UPLOP3.LUT UP2, UPT, UPT, UPT, UPT, 0x80, 0x8 ;  /* 0x000000000008789c */ /* 0x000ff00003f4f070 */
[----:B------:R3:W-:Y:S01]  /*4c50*/  UTCHMMA.2CTA gdesc[UR6], gdesc[UR12], tmem[UR11], tmem[UR24], idesc[UR25], UPT ;  /* 0x00ff180c060075ea */ /* 0x0007e2000ba0000b */
[----:B------:R3:W-:Y:S01]  /*4c60*/  UTCBAR.2CTA.MULTICAST [UR10], URZ, UR18 ;  /* 0x000000ff0a0073e9 */ /* 0x0007e20008200812 */
[----:B-1----:R-:W-:Y:S02]  /*4c70*/  UIADD3 UR4, UPT, UPT, UR15, 0x1, URZ ;  /* 0x000000010f047890 */ /* 0x002fe4000fffe0ff */
[----:B------:R-:W-:Y:S02]  /*4c80*/  UIADD3 UR8, UPT, UPT, UR15, -0x1, URZ ;  /* 0xffffffff0f087890 */ /* 0x000fe4000fffe0ff */
[----:B------:R-:W-:Y:S01]  /*4c90*/  UISETP.GT.U32.AND UP0, UPT, UR4, 0x1, UPT ;  /* 0x000000010400788c */ /* 0x000fe2000bf04070 */
[----:B------:R-:W-:Y:S04]  /*4ca0*/  UMOV UR5, UR16 ;  /* 0x0000001000057c82 */ /* 0x000fe80008000000 */
[----:B------:R-:W-:Y:S04]  /*4cb0*/  UMOV UR15, UR8 ;  /* 0x00000008000f7c82 */ /* 0x000fe80008000000 */
[----:B------:R-:W-:Y:S05]  /*4cc0*/  BRA.U UP0, `(.L_x_91) ;  /* 0xfffffffd005c7547 */ /* 0x000fea000b83ffff */
.L_x_88:
[----:B------:R-:W-:-:S09]  /*4cd0*/  UIADD3 UR4, UPT, UPT, UR22, 0x200, URZ ;  /* 0x0000020016047890 */ /* 0x000fd2000fffe0ff */
[----:B------:R2:W-:Y:S01]  /*4ce0*/  UTCBAR.2CTA.MULTICAST [UR4], URZ, UR23 ;  /* 0x000000ff040073e9 */ /* 0x0005e20008200817 */
[----:B------:R-:W-:Y:S02]  /*4cf0*/  NOP ;  /* 0x0000000000007918 */ /* 0x000fe40000000000 */
.L_x_87:
[----:B--2---:R-:W-:Y:S01]  /*4d00*/  UIADD3 UR4, UPT, UPT, UR21, 0x1, URZ ;  /* 0x0000000115047890 */ /* 0x004fe2000fffe0ff */
[----:B------:R-:W-:-:S03]  /*4d10*/  LOP3.LUT R2, R2, 0x1, RZ, 0x3c, !PT ;  /* 0x0000000102027812 */ /* 0x000fc600078e3cff */
[----:B------:R-:W-:-:S04]  /*4d20*/  UISETP.NE.AND UP0, UPT, UR4, 0x2, UPT ;  /* 0x000000020400788c */ /* 0x000fc8000bf05270 */
[----:B------:R-:W-:Y:S02]  /*4d30*/  USEL UR5, URZ, 0x1, UP0 ;  /* 0x00000001ff057887 */ /* 0x000fe40008000000 */
[----:B------:R-:W-:-:S04]  /*4d40*/  USEL UR21, UR4, URZ, UP0 ;  /* 0x000000ff04157287 */ /* 0x000fc80008000000 */
[----:B------:R-:W-:Y:S01]  /*4d50*/  LOP3.LUT R8, R8, UR5, RZ, 0x3c, !PT ;  /* 0x0000000508087c12 */ /* 0x000fe2000f8e3cff */
[----:B------:R-:W-:Y:S07]  /*4d60*/  @P2 BRA `(.L_x_92) ;  /* 0xfffffff800c82947 */ /* 0x000fee000383ffff */
[----:B------:R-:W2:Y:S01]  /*4d70*/  S2UR UR8, SR_CgaCtaId ;  /* 0x00000000000879c3 */ /* 0x000ea20000008800 */
[----:B------:R-:W-:Y:S01]  /*4d80*/  ELECT P0, URZ, PT ;  /* 0x0000000000ff782f */ /* 0x000fe20003800000 */
[----:B------:R-:W-:Y:S01]  /*4d90*/  HFMA2 R0, -RZ, RZ, 0, 5.9604644775390625e-08 ;  /* 0x00000001ff007431 */ /* 0x000fe200000001ff */
[----:B------:R-:W-:-:S05]  /*4da0*/  UMOV UR4, 0x40 ;  /* 0x0000004000047882 */ /* 0x000fca0000000000 */
[----:B------:R-:W-:Y:S01]  /*4db0*/  UVIRTCOUNT.DEALLOC.SMPOOL 0x80 ;  /* 0x000000800000784c */ /* 0x000fe20000000000 */
[----:B------:R-:W-:Y:S02]  /*4dc0*/  UISETP.NE.AND UP0, UPT, UR31, URZ, UPT ;  /* 0x000000ff1f00728c */ /* 0x000fe4000bf05270 */
[----:B--2---:R-:W-:-:S09]  /*4dd0*/  ULEA UR8, UR8, UR4, 0x18 ;  /* 0x0000000408087291 */ /* 0x004fd2000f8ec0ff */
[----:B------:R2:W-:Y:S01]  /*4de0*/  @P0 STS.U8 [UR8+0x1c], R0 ;  /* 0x00001c00ff000988 */ /* 0x0005e20008000008 */
[----:B------:R-:W-:Y:S05]  /*4df0*/  BRA.U UP0, `(.L_x_93) ;  /* 0x0000000100587547 */ /* 0x000fea000b800000 */
[----:B------:R-:W-:Y:S01]  /*4e00*/  UIADD3 UR5, UPT, UPT, UR17, 0x210, URZ ;  /* 0x0000021011057890 */ /* 0x000fe2000fffe0ff */
[----:B------:R-:W-:-:S03]  /*4e10*/  SHF.L.U32 R2, R8, 0x1f, RZ ;  /* 0x0000001f08027819 */ /* 0x000fc600000006ff */
[----:B------:R-:W-:-:S09]  /*4e20*/  ULEA UR4, UR21, UR5, 0x3 ;  /* 0x0000000515047291 */ /* 0x000fd2000f8e18ff */
[----:B------:R-:W1:Y:S02]  /*4e30*/  SYNCS.PHASECHK.TRANS64.TRYWAIT P0, [UR4], R2 ;  /* 0x00000002ff0075a7 */ /* 0x000e640008001104 */
[----:B-1----:R-:W-:Y:S05]  /*4e40*/  @!P0 BRA `(.L_x_94) ;  /* 0x0000005c00c48947 */ /* 0x002fea0003800000 */
.L_x_231:
[----:B------:R-:W-:-:S04]  /*4e50*/  UIADD3 UR4, UPT, UPT, UR21, 0x1, URZ ;  /* 0x0000000115047890 */ /* 0x000fc8000fffe0ff */
[----:B------:R-:W-:-:S04]  /*4e60*/  UISETP.NE.AND UP1, UPT, UR4, 0x2, UPT ;  /* 0x000000020400788c */ /* 0x000fc8000bf25270 */
[----:B---3--:R-:W-:Y:S02]  /*4e70*/  USEL UR6, URZ, 0x1, UP1 ;  /* 0x00000001ff067887 */ /* 0x008fe40008800000 */
[----:B------:R-:W-:-:S04]  /*4e80*/  USEL UR4, UR4, URZ, UP1 ;  /* 0x000000ff04047287 */ /* 0x000fc80008800000 */
[----:B------:R-:W-:Y:S01]  /*4e90*/  ULEA UR4, UR4, UR5, 0x3 ;  /* 0x0000000504047291 */ /* 0x000fe2000f8e18ff */
[----:B-1----:R-:W-:-:S04]  /*4ea0*/  LOP3.LUT R2, R8, UR6, RZ, 0x3c, !PT ;  /* 0x0000000608027c12 */ /* 0x002fc8000f8e3cff */
[----:B------:R-:W-:Y:S01]  /*4eb0*/  SHF.L.U32 R2, R2, 0x1f, RZ ;  /* 0x0000001f02027819 */ /* 0x000fe200000006ff */
[----:B--2---:R-:W-:-:S04]  /*4ec0*/  IMAD.U32 R0, RZ, RZ, UR4 ;  /* 0x00000004ff007e24 */ /* 0x004fc8000f8e00ff */
[----:B------:R1:W2:Y:S03]  /*4ed0*/  SYNCS.PHASECHK.TRANS64.TRYWAIT P0, [R0+URZ], R2 ;  /* 0x00000002000075a7 */ /* 0x0002a600080011ff */
[----:B--2---:R-:W-:Y:S05]  /*4ee0*/  @!P0 NANOSLEEP.SYNCS 0x989680 ;  /* 0x009896800000895d */ /* 0x004fea0003900000 */
[----:B------:R-:W2:Y:S02]  /*4ef0*/  @!P0 SYNCS.PHASECHK.TRANS64 P0, [R0+URZ], R2 ;  /* 0x00000002000085a7 */ /* 0x000ea400080010ff */
[----:B--2---:R-:W-:Y:S05]  /*4f00*/  @P0 BRA `(.L_x_95) ;  /* 0x0000000000200947 */ /* 0x004fea0003800000 */
.L_x_96:
[----:B--2---:R2:W3:Y:S02]  /*4f10*/  SYNCS.PHASECHK.TRANS64.TRYWAIT P0, [R0+URZ], R2 ;  /* 0x00000002000075a7 */ /* 0x0044e400080011ff */
[----:B---3--:R-:W-:Y:S05]  /*4f20*/  @!P0 NANOSLEEP.SYNCS 0x989680 ;  /* 0x009896800000895d */ /* 0x008fea0003900000 */
[----:B------:R-:W3:Y:S02]  /*4f30*/  @!P0 SYNCS.PHASECHK.TRANS64 P0, [R0+URZ], R2 ;  /* 0x00000002000085a7 */ /* 0x000ee400080010ff */
[----:B---3--:R-:W-:Y:S05]  /*4f40*/  @!P0 BRA `(.L_x_96) ;  /* 0xfffffffc00f08947 */ /* 0x008fea000383ffff */
[----:B------:R-:W-:Y:S05]  /*4f50*/  BRA `(.L_x_95) ;  /* 0x00000000000c7947 */ /* 0x000fea0003800000 */
.L_x_93:
[----:B------:R-:W-:-:S04]  /*4f60*/  UIADD3 UR4, UPT, UPT, UR17, 0x220, URZ ;  /* 0x0000022011047890 */ /* 0x000fc8000fffe0ff */
[----:B------:R-:W-:-:S09]  /*4f70*/  UPRMT UR4, UR30, 0x654, UR4 ;  /* 0x000006541e047896 */ /* 0x000fd20008000004 */
[----:B------:R-:W-:Y:S03]  /*4f80*/  SYNCS.ARRIVE.TRANS64.RED.A1T0 RZ, [UR4], RZ ;  /* 0x000000ffffff79a7 */ /* 0x000fe60008100404 */
.L_x_95:
[----:B-12---:R-:W-:Y:S01]  /*4f90*/  SHF.L.U32 R2, RZ, 0x1f, RZ ;  /* 0x0000001fff027819 */ /* 0x006fe200000006ff */
[----:B------:R-:W-:Y:S01]  /*4fa0*/  UIADD3 UR4, UPT, UPT, UR17, 0x220, URZ ;  /* 0x0000022011047890 */ /* 0x000fe2000fffe0ff */
[----:B------:R-:W-:Y:S02]  /*4fb0*/  PLOP3.LUT P0, PT, PT, PT, UP0, 0x80, 0x8 ;  /* 0x000000000008781c */ /* 0x000fe40003f0f008 */
[----:B----4-:R-:W1:Y:S02]  /*4fc0*/  SYNCS.PHASECHK.TRANS64.TRYWAIT P1, [UR17+0x220], R2 ;  /* 0x00022002ff0075a7 */ /* 0x010e640008021111 */
[----:B-1----:R-:W-:Y:S09]  /*4fd0*/  @!P1 BRA `(.L_x_97) ;  /* 0x0000005c00789947 */ /* 0x002ff20003800000 */
.L_x_233:
[----:B------:R-:W-:Y:S01]  /*4fe0*/  @!UP0 UPRMT UR4, UR30, 0x654, UR4 ;  /* 0x000006541e048896 */ /* 0x000fe20008000004 */
[----:B------:R-:W-:Y:S01]  /*4ff0*/  LOP3.LUT R3, R3, 0xffff, RZ, 0xc0, !PT ;  /* 0x0000ffff03037812 */ /* 0x000fe200078ec0ff */
[----:B-1----:R-:W-:-:S03]  /*5000*/  IMAD.MOV.U32 R2, RZ, RZ, 0xffff ;  /* 0x0000ffffff027424 */ /* 0x002fc600078e00ff */
[----:B------:R-:W-:-:S04]  /*5010*/  SHF.R.U32.HI R3, RZ, 0x5, R3 ;  /* 0x00000005ff037819 */ /* 0x000fc80000011603 */
[----:B------:R-:W-:Y:S01]  /*5020*/  @!P0 SYNCS.ARRIVE.TRANS64.RED.A1T0 RZ, [UR4], RZ ;  /* 0x000000ffffff89a7 */ /* 0x000fe20008100404 */
[----:B------:R-:W-:Y:S01]  /*5030*/  NOP ;  /* 0x0000000000007918 */ /* 0x000fe20000000000 */
[----:B------:R-:W1:Y:S01]  /*5040*/  LDS R0, [UR8+0x14] ;  /* 0x00001408ff007984 */ /* 0x000e620008000800 */
[----:B------:R-:W-:-:S04]  /*5050*/  SHF.L.U32 R2, R2, R3, RZ ;  /* 0x0000000302027219 */ /* 0x000fc800000006ff */
[----:B-1----:R-:W-:-:S04]  /*5060*/  LOP3.LUT R0, R0, R2, RZ, 0xc0, !PT ;  /* 0x0000000200007212 */ /* 0x002fc800078ec0ff */
[----:B------:R-:W-:Y:S01]  /*5070*/  ISETP.NE.AND P0, PT, R0, R2, PT ;  /* 0x000000020000720c */ /* 0x000fe20003f05270 */
[----:B------:R-:W-:-:S05]  /*5080*/  IMAD.MOV.U32 R0, RZ, RZ, 0x1 ;  /* 0x00000001ff007424 */ /* 0x000fca00078e00ff */
[----:B------:R-:W-:-:S07]  /*5090*/  SHF.L.U32 R0, R0, R3, RZ ;  /* 0x0000000300007219 */ /* 0x000fce00000006ff */
[----:B------:R-:W-:Y:S05]  /*50a0*/  @P0 BRA `(.L_x_98) ;  /* 0x00000000005c0947 */ /* 0x000fea0003800000 */
[----:B------:R-:W1:Y:S02]  /*50b0*/  LDS R3, [UR8+0x18] ;  /* 0x00001808ff037984 */ /* 0x000e640008000800 */
[----:B-1----:R-:W-:-:S04]  /*50c0*/  LOP3.LUT R3, R3, R0, RZ, 0xc0, !PT ;  /* 0x0000000003037212 */ /* 0x002fc800078ec0ff */
[----:B------:R-:W-:-:S13]  /*50d0*/  ISETP.NE.AND P0, PT, R3, R0, PT ;  /* 0x000000000300720c */ /* 0x000fda0003f05270 */
[----:B------:R-:W-:Y:S05]  /*50e0*/  @P0 BRA `(.L_x_99) ;  /* 0x0000000000400947 */ /* 0x000fea0003800000 */
[----:B------:R-:W-:Y:S01]  /*50f0*/  R2UR UR4, R2 ;  /* 0x00000000020472ca */ /* 0x000fe200000e0000 */
[----:B------:R-:W1:Y:S01]  /*5100*/  S2R R3, SR_LANEID ;  /* 0x0000000000037919 */ /* 0x000e620000000000 */
[----:B------:R-:W-:-:S04]  /*5110*/  LOP3.LUT R0, RZ, R0, RZ, 0x33, !PT ;  /* 0x00000000ff007212 */ /* 0x000fc800078e33ff */
[----:B---3--:R-:W2:Y:S07]  /*5120*/  REDUX UR6, R0 ;  /* 0x00000000000673c4 */ /* 0x008eae0000000000 */
[----:B------:R-:W-:-:S03]  /*5130*/  ULOP3.LUT UR5, URZ, UR4, URZ, 0x33, !UPT ;  /* 0x00000004ff057292 */ /* 0x000fc6000f8e33ff */
[----:B------:R-:W-:Y:S02]  /*5140*/  VOTEU.ANY UR4, UPT, PT ;  /* 0x0000000000047886 */ /* 0x000fe400038e0100 */
[----:B------:R-:W-:Y:S01]  /*5150*/  UFLO.U32 UR4, UR4 ;  /* 0x00000004000472bd */ /* 0x000fe200080e0000 */
[----:B------:R-:W-:-:S04]  /*5160*/  IMAD.U32 R2, RZ, RZ, UR5 ;  /* 0x00000005ff027e24 */ /* 0x000fc8000f8e00ff */
[----:B------:R-:W3:Y:S02]  /*5170*/  REDUX UR7, R2 ;  /* 0x00000000020773c4 */ /* 0x000ee40000000000 */
[----:B------:R4:W-:Y:S01]  /*5180*/  UTCATOMSWS.AND URZ, UR5 ;  /* 0x0000000500ff79e3 */ /* 0x0009e20008000000 */
[----:B--2---:R-:W-:Y:S01]  /*5190*/  IMAD.U32 R0, RZ, RZ, UR6 ;  /* 0x00000006ff007e24 */ /* 0x004fe2000f8e00ff */
[----:B-1----:R-:W-:Y:S01]  /*51a0*/  ISETP.EQ.U32.AND P0, PT, R3, UR4, PT ;  /* 0x0000000403007c0c */ /* 0x002fe2000bf02070 */
[----:B---3--:R-:W-:-:S12]  /*51b0*/  IMAD.U32 R2, RZ, RZ, UR7 ;  /* 0x00000007ff027e24 */ /* 0x008fd8000f8e00ff */
[----:B------:R4:W-:Y:S04]  /*51c0*/  @P0 ATOMS.AND RZ, [UR8+0x14], R2 ;  /* 0x00001402ffff098c */ /* 0x0009e8000a800008 */
[----:B------:R4:W-:Y:S01]  /*51d0*/  @P0 ATOMS.AND RZ, [UR8+0x18], R0 ;  /* 0x00001800ffff098c */ /* 0x0009e2000a800008 */
[----:B------:R-:W-:Y:S05]  /*51e0*/  BRA `(.L_x_100) ;  /* 0x0000000000147947 */ /* 0x000fea0003800000 */
.L_x_99:
[----:B------:R-:W-:Y:S02]  /*51f0*/  MOV R2, 0x5210 ;  /* 0x0000521000027802 */ /* 0x000fe40000000f00 */
[----:B---3-5:R-:W-:Y:S05]  /*5200*/  CALL.REL.NOINC `($__internal_0_$__cuda_sm10x_tcgen05_guardrail_trap_col_being_dealloced_not_returned_by_alloc) ;  /* 0x00000060005c7944 */ /* 0x028fea0003c00000 */
[----:B------:R-:W-:Y:S05]  /*5210*/  BRA `(.L_x_100) ;  /* 0x0000000000087947 */ /* 0x000fea0003800000 */
.L_x_98:
[----:B------:R-:W-:Y:S02]  /*5220*/  MOV R2, 0x5240 ;  /* 0x0000524000027802 */ /* 0x000fe40000000f00 */
[----:B---3-5:R-:W-:Y:S05]  /*5230*/  CALL.REL.NOINC `($__internal_2_$__cuda_sm10x_tcgen05_guardrail_trap_unallocated_columns_being_dealloced) ;  /* 0x0000006000687944 */ /* 0x028fea0003c00000 */
.L_x_100:
[----:B------:R-:W-:Y:S01]  /*5240*/  NOP ;  /* 0x0000000000007918 */ /* 0x000fe20000000000 */
[----:B----4-:R-:W-:Y:S05]  /*5250*/  EXIT ;  /* 0x000000000000794d */ /* 0x010fea0003800000 */
.L_x_72:
[----:B------:R-:W-:-:S09]  /*5260*/  UISETP.NE.OR UP0, UPT, UR18, 0x3, !UP3 ;  /* 0x000000031200788c */ /* 0x000fd2000df05670 */
[----:B------:R-:W-:Y:S05]  /*5270*/  BRA.U UP0, `(.L_x_101) ;  /* 0x00000015002c7547 */ /* 0x000fea000b800000 */
[----:B------:R-:W2:Y:S01]  /*5280*/  LDCU.64 UR4, c[0x0][0x888] ;  /* 0x00011100ff0477ac */ /* 0x000ea20008000a00 */
[----:B------:R-:W3:Y:S01]  /*5290*/  S2UR UR10, SR_CgaCtaId ;  /* 0x00000000000a79c3 */ /* 0x000ee20000008800 */
[----:B------:R-:W-:Y:S01]  /*52a0*/  HFMA2 R10, -RZ, RZ, 0, 5.9604644775390625e-08 ;  /* 0x00000001ff0a7431 */ /* 0x000fe200000001ff */
[----:B------:R-:W-:Y:S01]  /*52b0*/  MOV R9, RZ ;  /* 0x000000ff00097202 */ /* 0x000fe20000000f00 */
[----:B------:R-:W4:Y:S01]  /*52c0*/  LDCU UR49, c[0x0][0x370] ;  /* 0x00006e00ff3177ac */ /* 0x000f220008000800 */
[----:B------:R-:W-:Y:S01]  /*52d0*/  HFMA2 R0, -RZ, RZ, 0, 0.00048828125 ;  /* 0x00001000ff007431 */ /* 0x000fe200000001ff */
[----:B------:R-:W4:Y:S03]  /*52e0*/  LDCU.128 UR52, c[0x0][0xb10] ;  /* 0x00016200ff3477ac */ /* 0x000f260008000c00 */
[----:B------:R-:W1:Y:S01]  /*52f0*/  LDC.64 R12, c[0x0][0x348] ;  /* 0x0000d200ff0c7b82 */ /* 0x000e620000000a00 */
[----:B------:R-:W3:Y:S01]  /*5300*/  LDCU UR38, c[0x0][0x374] ;  /* 0x00006e80ff2677ac */ /* 0x000ee20008000800 */
[----:B------:R-:W3:Y:S01]  /*5310*/  LDCU.64 UR46, c[0x0][0x890] ;  /* 0x00011200ff2e77ac */ /* 0x000ee20008000a00 */
[----:B--2---:R-:W-:Y:S01]  /*5320*/  UISETP.NE.U32.AND UP0, UPT, UR4, URZ, UPT ;  /* 0x000000ff0400728c */ /* 0x004fe2000bf05070 */
[----:B------:R-:W2:Y:S01]  /*5330*/  LDCU UR30, c[0x0][0xb0c] ;  /* 0x00016180ff1e77ac */ /* 0x000ea20008000800 */
[----:B------:R-:W1:Y:S01]  /*5340*/  LDCU UR68, c[0x0][0xb20] ;  /* 0x00016400ff4477ac */ /* 0x000e620008000800 */
[----:B------:R-:W1:Y:S01]  /*5350*/  LDCU UR4, c[0x0][0xb30] ;  /* 0x00016600ff0477ac */ /* 0x000e620008000800 */
[----:B------:R-:W1:Y:S01]  /*5360*/  LDCU.128 UR56, c[0x0][0x980] ;  /* 0x00013000ff3877ac */ /* 0x000e620008000c00 */
[----:B------:R-:W-:Y:S01]  /*5370*/  UMOV UR31, 0x400 ;  /* 0x00000400001f7882 */ /* 0x000fe20000000000 */
[----:B----4-:R-:W-:-:S02]  /*5380*/  UIMAD.WIDE.U32 UR6, UR49, UR52, URZ ;  /* 0x00000034310672a5 */ /* 0x010fc4000f8e00ff */
[----:B---3--:R-:W-:Y:S02]  /*5390*/  UIMAD.WIDE.U32 UR8, UR38, UR55, URZ ;  /* 0x00000037260872a5 */ /* 0x008fe4000f8e00ff */
[----:B------:R-:W-:Y:S02]  /*53a0*/  UISETP.NE.AND.EX UP6, UPT, UR5, URZ, UPT, UP0 ;  /* 0x000000ff0500728c */ /* 0x000fe4000bfc5300 */
[----:B------:R-:W-:Y:S02]  /*53b0*/  ULEA UR31, UR10, UR31, 0x18 ;  /* 0x0000001f0a1f7291 */ /* 0x000fe4000f8ec0ff */
[----:B------:R-:W-:Y:S02]  /*53c0*/  UISETP.NE.AND UP0, UPT, UR39, 0x1, UPT ;  /* 0x000000012700788c */ /* 0x000fe4000bf05270 */
[----:B------:R-:W-:Y:S02]  /*53d0*/  UISETP.NE.U32.AND UP0, UPT, UR46, URZ, UPT ;  /* 0x000000ff2e00728c */ /* 0x000fe4000bf05070 */
[----:B------:R-:W-:-:S02]  /*53e0*/  UIADD3 UR61, UPT, UPT, UR31, 0x1b8, URZ ;  /* 0x000001b81f3d7890 */ /* 0x000fc4000fffe0ff */
[----:B------:R-:W-:Y:S02]  /*53f0*/  UIADD3 UR60, UPT, UPT, UR31, 0x1f8, URZ ;  /* 0x000001f81f3c7890 */ /* 0x000fe4000fffe0ff */
[----:B------:R-:W-:Y:S02]  /*5400*/  UIADD3 UR41, UPT, UPT, UR31, 0x1a0, URZ ;  /* 0x000001a01f297890 */ /* 0x000fe4000fffe0ff */
[----:B------:R-:W-:Y:S02]  /*5410*/  UIADD3 UR33, UPT, UPT, UR31, 0x1a8, URZ ;  /* 0x000001a81f217890 */ /* 0x000fe4000fffe0ff */
[----:B------:R-:W-:Y:S02]  /*5420*/  UIADD3 UR25, UPT, UPT, UR31, 0x1b0, URZ ;  /* 0x000001b01f197890 */ /* 0x000fe4000fffe0ff */
[----:B------:R-:W-:Y:S02]  /*5430*/  UISETP.GE.AND UP3, UPT, UR39, 0x1, UPT ;  /* 0x000000012700788c */ /* 0x000fe4000bf66270 */
[----:B------:R-:W-:Y:S01]  /*5440*/  UISETP.NE.AND.EX UP5, UPT, UR47, URZ, UPT, UP0 ;  /* 0x000000ff2f00728c */ /* 0x000fe2000bfa5300 */
[----:B------:R-:W-:Y:S01]  /*5450*/  UMOV UR66, UR7 ;  /* 0x0000000700427c82 */ /* 0x000fe20008000000 */
[----:B------:R-:W-:Y:S01]  /*5460*/  UMOV UR65, UR9 ;  /* 0x0000000900417c82 */ /* 0x000fe20008000000 */
[----:B--2---:R-:W-:-:S02]  /*5470*/  UISETP.NE.AND UP3, UPT, UR30, 0x1, UPT ;  /* 0x000000011e00788c */ /* 0x004fc4000bf65270 */
[----:B------:R-:W-:Y:S02]  /*5480*/  UISETP.NE.AND UP0, UPT, UR54, 0x1, UPT ;  /* 0x000000013600788c */ /* 0x000fe4000bf05270 */
[----:B------:R-:W-:Y:S01]  /*5490*/  UPLOP3.LUT UP2, UPT, UPT, UPT, UPT, 0x40, 0x4 ;  /* 0x000000000004789c */ /* 0x000fe20003f4e870 */
[----:B------:R-:W2:Y:S01]  /*54a0*/  LDCU.64 UR22, c[0x0][0xb28] ;  /* 0x00016500ff1677ac */ /* 0x000ea20008000a00 */
[----:B------:R-:W3:Y:S01]  /*54b0*/  LDCU.64 UR50, c[0x0][0x990] ;  /* 0x00013200ff3277ac */ /* 0x000ee20008000a00 */
[----:B------:R-:W-:Y:S02]  /*54c0*/  UPRMT UR61, UR10, 0x654, UR61 ;  /* 0x000006540a3d7896 */ /* 0x000fe4000800003d */
[----:B------:R-:W-:Y:S02]  /*54d0*/  UPRMT UR60, URZ, 0x654, UR60 ;  /* 0x00000654ff3c7896 */ /* 0x000fe4000800003c */
[----:B------:R-:W-:Y:S02]  /*54e0*/  UPRMT UR64, UR10, 0x654, UR41 ;  /* 0x000006540a407896 */ /* 0x000fe40008000029 */
[----:B------:R-:W-:-:S02]  /*54f0*/  UPRMT UR63, UR10, 0x654, UR33 ;  /* 0x000006540a3f7896 */ /* 0x000fc40008000021 */
[----:B------:R-:W-:Y:S02]  /*5500*/  UPRMT UR62, UR10, 0x654, UR25 ;  /* 0x000006540a3e7896 */ /* 0x000fe40008000019 */
[----:B------:R-:W-:Y:S02]  /*5510*/  USHF.R.U32.HI UR66, URZ, UR53, UR66 ;  /* 0x00000035ff427299 */ /* 0x000fe40008011642 */
[----:B-1----:R-:W-:Y:S02]  /*5520*/  USHF.R.U32.HI UR65, URZ, UR68, UR65 ;  /* 0x00000044ff417299 */ /* 0x002fe40008011641 */
[----:B------:R-:W-:Y:S02]  /*5530*/  UISETP.NE.AND UP4, UPT, UR4, 0x1, UPT ;  /* 0x000000010400788c */ /* 0x000fe4000bf85270 */
[----:B------:R-:W-:Y:S02]  /*5540*/  UISETP.NE.AND UP3, UPT, UR56, 0x1, UPT ;  /* 0x000000013800788c */ /* 0x000fe4000bf65270 */
[----:B--23--:R-:W-:-:S11]  /*5550*/  UISETP.NE.AND UP0, UPT, UR59, 0x1, UPT ;  /* 0x000000013b00788c */ /* 0x00cfd6000bf05270 */
.L_x_112:
[----:B------:R-:W-:Y:S04]  /*5560*/  SHF.L.U32 R3, R9, 0x1f, RZ ;  /* 0x0000001f09037819 */ /* 0x000fe800000006ff */
[----:B------:R-:W1:Y:S02]  /*5570*/  SYNCS.PHASECHK.TRANS64.TRYWAIT P0, [UR31+0x1f0], R3 ;  /* 0x0001f003ff0075a7 */ /* 0x000e64000800111f */
[----:B-12---:R-:W-:Y:S05]  /*5580*/  @!P0 BRA `(.L_x_102) ;  /* 0x0000005800248947 */ /* 0x006fea0003800000 */
.L_x_235:
[----:B------:R-:W2:Y:S01]  /*5590*/  LDS.128 R4, [UR31+0x230] ;  /* 0x0002301fff047984 */ /* 0x000ea20008000c00 */
[----:B------:R-:W-:Y:S01]  /*55a0*/  UISETP.GE.AND UP0, UPT, UR39, 0x1, UPT ;  /* 0x000000012700788c */ /* 0x000fe2000bf06270 */
[----:B------:R-:W-:Y:S01]  /*55b0*/  @!PT LDS RZ, [RZ] ;  /* 0x00000000fffff984 */ /* 0x000fe20000000800 */
[----:B------:R-:W-:Y:S01]  /*55c0*/  @!PT LDS RZ, [RZ] ;  /* 0x00000000fffff984 */ /* 0x000fe20000000800 */
[----:B------:R-:W-:Y:S01]  /*55d0*/  @!PT LDS RZ, [RZ] ;  /* 0x00000000fffff984 */ /* 0x000fe20000000800 */
[----:B------:R-:W-:Y:S01]  /*55e0*/  @!PT LDS RZ, [RZ] ;  /* 0x00000000fffff984 */ /* 0x000fe20000000800 */
[----:B------:R3:W-:Y:S06]  /*55f0*/  MEMBAR.ALL.CTA ;  /* 0x0000000000007992 */ /* 0x0007ec0000008000 */
[----:B---3--:R-:W3:Y:S02]  /*5600*/  FENCE.VIEW.ASYNC.S ;  /* 0x00000000000073c6 */ /* 0x008ee40000000000 */
[----:B---3--:R-:W-:Y:S01]  /*5610*/  SYNCS.ARRIVE.TRANS64.RED.A1T0 RZ, [UR60], RZ ;  /* 0x000000ffffff79a7 */ /* 0x008fe2000810043c */
[----:B--2---:R-:W-:Y:S11]  /*5620*/  LOP3.LUT P0, RZ, R6, 0x1, RZ, 0xc0, !PT ;  /* 0x0000000106ff7812 */ /* 0x004ff6000780c0ff */
[----:B------:R-:W-:Y:S02]  /*5630*/  @!UPT UIADD3 URZ, UPT, UPT, URZ, URZ, URZ ;  /* 0x000000fffffff290 */ /* 0x000fe4000fffe0ff */
[----:B------:R-:W-:Y:S01]  /*5640*/  VOTEU.ANY UP3, P0 ;  /* 0x0000000000ff7886 */ /* 0x000fe20000060100 */
[----:B------:R-:W-:Y:S11]  /*5650*/  PLOP3.LUT P0, PT, PT, PT, UP3, 0x80, 0x8 ;  /* 0x000000000008781c */ /* 0x000ff60003f0f038 */
[----:B------:R-:W-:Y:S02]  /*5660*/  @!UPT UIADD3 URZ, UPT, UPT, URZ, URZ, URZ ;  /* 0x000000fffffff290 */ /* 0x000fe4000fffe0ff */
[----:B-1----:R-:W-:Y:S02]  /*5670*/  @P0 MOV R3, R4 ;  /* 0x0000000400030202 */ /* 0x002fe40000000f00 */
[----:B------:R-:W-:Y:S02]  /*5680*/  @P0 LOP3.LUT R2, R5, 0xffff, RZ, 0xc0, !PT ;  /* 0x0000ffff05020812 */ /* 0x000fe400078ec0ff */
[----:B------:R-:W-:Y:S02]  /*5690*/  @P0 R2UR UR5, R3 ;  /* 0x00000000030502ca */ /* 0x000fe400000e0000 */
[----:B------:R-:W-:Y:S11]  /*56a0*/  @P0 R2UR UR4, R2 ;  /* 0x00000000020402ca */ /* 0x000ff600000e0000 */
[----:B------:R-:W-:Y:S02]  /*56b0*/  @UP3 UMOV UR15, UR5 ;  /* 0x00000005000f3c82 */ /* 0x000fe40008000000 */
[----:B------:R-:W-:Y:S01]  /*56c0*/  @UP3 UMOV UR14, UR4 ;  /* 0x00000004000e3c82 */ /* 0x000fe20008000000 */
[----:B------:R-:W-:Y:S05]  /*56d0*/  BRA.U !UP0, `(.L_x_103) ;  /* 0x0000000108c07547 */ /* 0x000fea000b800000 */
[----:B------:R-:W-:Y:S02]  /*56e0*/  UIMAD.WIDE.U32 UR8, UR14, UR55, URZ ;  /* 0x000000370e0872a5 */ /* 0x000fe4000f8e00ff */
[----:B------:R-:W-:Y:S02]  /*56f0*/  UP2UR UR18, UPR, URZ, 0x4 ;  /* 0x00000004ff127883 */ /* 0x000fe40008000000 */
[----:B------:R-:W-:Y:S02]  /*5700*/  UISETP.NE.AND UP2, UPT, UR54, 0x1, UPT ;  /* 0x000000013600788c */ /* 0x000fe4000bf45270 */
[----:B------:R-:W-:Y:S02]  /*5710*/  UIMAD.WIDE.U32 UR10, UR15, UR52, URZ ;  /* 0x000000340f0a72a5 */ /* 0x000fe4000f8e00ff */
[----:B------:R-:W-:Y:S02]  /*5720*/  USEL UR4, UR38, UR65, !UP2 ;  /* 0x0000004126047287 */ /* 0x000fe4000d000000 */
[----:B------:R-:W-:Y:S02]  /*5730*/  UISETP.NE.AND UP0, UPT, UR30, 0x1, UPT ;  /* 0x000000011e00788c */ /* 0x000fe4000bf05270 */
[----:B------:R-:W-:Y:S02]  /*5740*/  UP2UR UR19, UPR, URZ, 0x2 ;  /* 0x00000002ff137883 */ /* 0x000fe40008000000 */
[----:B------:R-:W-:Y:S02]  /*5750*/  UISETP.NE.AND UP1, UPT, UR39, 0x1, UPT ;  /* 0x000000012700788c */ /* 0x000fe4000bf25270 */
[----:B------:R-:W-:Y:S02]  /*5760*/  UIMAD.WIDE.U32 UR12, UR4, UR22, URZ ;  /* 0x00000016040c72a5 */ /* 0x000fe4000f8e00ff */
[----:B------:R-:W-:Y:S01]  /*5770*/  USEL UR7, UR49, UR66, !UP0 ;  /* 0x0000004231077287 */ /* 0x000fe2000c000000 */
[----:B------:R-:W-:Y:S02]  /*5780*/  UMOV UR5, UR9 ;  /* 0x0000000900057c82 */ /* 0x000fe40008000000 */
[----:B------:R-:W-:Y:S02]  /*5790*/  USHF.R.U32.HI UR6, URZ, UR68, UR5 ;  /* 0x00000044ff067299 */ /* 0x000fe40008011605 */
[----:B------:R-:W-:Y:S02]  /*57a0*/  UIMAD.WIDE.U32 UR16, UR7, UR22, URZ ;  /* 0x00000016071072a5 */ /* 0x000fe4000f8e00ff */
[----:B------:R-:W-:Y:S02]  /*57b0*/  USEL UR6, UR14, UR6, !UP2 ;  /* 0x000000060e067287 */ /* 0x000fe4000d000000 */
[----:B------:R-:W-:Y:S01]  /*57c0*/  UISETP.NE.AND UP2, UPT, UR18, URZ, UPT ;  /* 0x000000ff1200728c */ /* 0x000fe2000bf45270 */
[----:B------:R-:W-:Y:S01]  /*57d0*/  UMOV UR5, UR11 ;  /* 0x0000000b00057c82 */ /* 0x000fe20008000000 */
[----:B------:R-:W-:Y:S02]  /*57e0*/  UIMAD.WIDE.U32 UR10, UR6, UR22, URZ ;  /* 0x00000016060a72a5 */ /* 0x000fe4000f8e00ff */
[----:B------:R-:W-:Y:S03]  /*57f0*/  USHF.R.U32.HI UR8, URZ, UR53, UR5 ;  /* 0x00000035ff087299 */ /* 0x000fe60008011605 */
[----:B------:R-:W-:Y:S02]  /*5800*/  UMOV UR5, UR13 ;  /* 0x0000000d00057c82 */ /* 0x000fe40008000000 */
[----:B------:R-:W-:Y:S03]  /*5810*/  @UP1 USHF.R.U32.HI UR4, URZ, UR23, UR5 ;  /* 0x00000017ff041299 */ /* 0x000fe60008011605 */
[----:B------:R-:W-:Y:S01]  /*5820*/  UMOV UR5, UR17 ;  /* 0x0000001100057c82 */ /* 0x000fe20008000000 */
[----:B------:R-:W-:Y:S02]  /*5830*/  UIMAD UR4, UR39, UR4, URZ ;  /* 0x00000004270472a4 */ /* 0x000fe4000f8e02ff */
[----:B------:R-:W-:Y:S02]  /*5840*/  @UP1 USHF.R.U32.HI UR7, URZ, UR23, UR5 ;  /* 0x00000017ff071299 */ /* 0x000fe40008011605 */
[----:B------:R-:W-:Y:S02]  /*5850*/  USEL UR5, UR15, UR8, !UP0 ;  /* 0x000000080f057287 */ /* 0x000fe4000c000000 */
[----:B------:R-:W-:Y:S02]  /*5860*/  UIMAD UR8, UR39, UR7, URZ ;  /* 0x00000007270872a4 */ /* 0x000fe4000f8e02ff */
[----:B------:R-:W-:Y:S03]  /*5870*/  UISETP.GE.AND UP0, UPT, UR6, UR4, UPT ;  /* 0x000000040600728c */ /* 0x000fe6000bf06270 */
[----:B------:R-:W-:Y:S01]  /*5880*/  UMOV UR4, UR11 ;  /* 0x0000000b00047c82 */ /* 0x000fe20008000000 */
[----:B------:R-:W-:Y:S02]  /*5890*/  UISETP.GE.OR UP0, UPT, UR5, UR8, UP0 ;  /* 0x000000080500728c */ /* 0x000fe40008706670 */
[----:B------:R-:W-:Y:S02]  /*58a0*/  USHF.R.U32.HI UR4, URZ, UR23, UR4 ;  /* 0x00000017ff047299 */ /* 0x000fe40008011604 */
[----:B------:R-:W-:Y:S02]  /*58b0*/  UIMAD.WIDE.U32 UR8, UR5, UR22, URZ ;  /* 0x00000016050872a5 */ /* 0x000fe4000f8e00ff */
[----:B------:R-:W-:Y:S04]  /*58c0*/  USEL UR10, UR6, UR4, !UP1 ;  /* 0x00000004060a7287 */ /* 0x000fe8000c800000 */
[----:B------:R-:W-:Y:S01]  /*58d0*/  UIADD3 UR11, UPT, UPT, -UR10, URZ, URZ ;  /* 0x000000ff0a0b7290 */ /* 0x000fe2000fffe1ff */
[----:B------:R-:W-:Y:S02]  /*58e0*/  @!UP0 UMOV UR4, UR9 ;  /* 0x0000000900048c82 */ /* 0x000fe40008000000 */
[----:B------:R-:W-:Y:S02]  /*58f0*/  @!UP0 USHF.R.U32.HI UR4, URZ, UR23, UR4 ;  /* 0x00000017ff048299 */ /* 0x000fe40008011604 */
[----:B------:R-:W-:Y:S02]  /*5900*/  UIMAD UR8, UR39, UR11, UR6 ;  /* 0x0000000b270872a4 */ /* 0x000fe4000f8e0206 */
[----:B------:R-:W-:Y:S02]  /*5910*/  @!UP0 USEL UR4, UR5, UR4, !UP1 ;  /* 0x0000000405048287 */ /* 0x000fe4000c800000 */
[----:B------:R-:W-:Y:S02]  /*5920*/  UISETP.NE.AND UP1, UPT, UR19, URZ, UPT ;  /* 0x000000ff1300728c */ /* 0x000fe4000bf25270 */
[----:B------:R-:W-:Y:S02]  /*5930*/  @!UP0 UIMAD UR7, UR7, UR8, UR4 ;  /* 0x00000008070782a4 */ /* 0x000fe4000f8e0204 */
[----:B------:R-:W-:Y:S02]  /*5940*/  @!UP0 UIADD3 UR9, UPT, UPT, UR10, -UR4, URZ ;  /* 0x800000040a098290 */ /* 0x000fe4000fffe0ff */
[----:B------:R-:W-:Y:S02]  /*5950*/  UIADD3 UR8, UPT, UPT, -UR6, URZ, URZ ;  /* 0x000000ff06087290 */ /* 0x000fe4000fffe1ff */
[----:B------:R-:W-:Y:S02]  /*5960*/  UIADD3 UR4, UPT, UPT, -UR5, URZ, URZ ;  /* 0x000000ff05047290 */ /* 0x000fe4000fffe1ff */
[----:B------:R-:W-:Y:S03]  /*5970*/  @!UP0 UIMAD UR6, UR9, UR39, UR5 ;  /* 0x00000027090682a4 */ /* 0x000fe6000f8e0205 */
[----:B------:R-:W-:Y:S01]  /*5980*/  @!UP0 UMOV UR5, UR7 ;  /* 0x0000000700058c82 */ /* 0x000fe20008000000 */
[----:B------:R-:W-:Y:S02]  /*5990*/  UIMAD UR7, UR30, UR4, UR15 ;  /* 0x000000041e0772a4 */ /* 0x000fe4000f8e020f */
[----:B------:R-:W-:Y:S02]  /*59a0*/  UIMAD UR4, UR54, UR8, UR14 ;  /* 0x00000008360472a4 */ /* 0x000fe4000f8e020e */
[----:B------:R-:W-:Y:S02]  /*59b0*/  UIMAD UR15, UR5, UR30, UR7 ;  /* 0x0000001e050f72a4 */ /* 0x000fe4000f8e0207 */
[----:B------:R-:W-:Y:S11]  /*59c0*/  UIMAD UR14, UR6, UR54, UR4 ;  /* 0x00000036060e72a4 */ /* 0x000ff6000f8e0204 */
[----:B------:R-:W-:Y:S01]  /*59d0*/  @!UPT UIADD3 URZ, UPT, UPT, URZ, URZ, URZ ;  /* 0x000000fffffff290 */ /* 0x000fe2000fffe0ff */
.L_x_103:
[----:B------:R-:W1:Y:S01]  /*59e0*/  @!UP4 LDCU.128 UR8, c[0x0][0xb10] ;  /* 0x00016200ff08c7ac */ /* 0x000e620008000c00 */
[----:B------:R-:W-:Y:S02]  /*59f0*/  ISETP.NE.U32.AND P1, PT, RZ, UR46, PT ;  /* 0x0000002eff007c0c */ /* 0x000fe4000bf25070 */
[----:B------:R-:W-:Y:S02]  /*5a00*/  SHF.L.U32 R8, R10, 0x1f, RZ ;  /* 0x0000001f0a087819 */ /* 0x000fe400000006ff */
[----:B------:R-:W-:Y:S01]  /*5a10*/  ISETP.NE.AND.EX P1, PT, RZ, UR47, PT, P1 ;  /* 0x0000002fff007c0c */ /* 0x000fe2000bf25310 */
[----:B------:R-:W2:Y:S01]  /*5a20*/  @!UP4 LDCU UR5, c[0x0][0xb0c] ;  /* 0x00016180ff05c7ac */ /* 0x000ea20008000800 */
[----:B------:R-:W-:Y:S02]  /*5a30*/  USHF.L.U32 UR42, UR20, 0x7, URZ ;  /* 0x00000007142a7899 */ /* 0x000fe400080006ff */
[----:B-1----:R-:W-:Y:S07]  /*5a40*/  UIMAD.WIDE.U32 UR6, UR15, UR8, URZ ;  /* 0x000000080f0672a5 */ /* 0x002fee000f8e00ff */
[----:B------:R-:W-:Y:S01]  /*5a50*/  @!UP4 UMOV UR4, UR7 ;  /* 0x000000070004cc82 */ /* 0x000fe20008000000 */
[----:B--2---:R-:W-:Y:S02]  /*5a60*/  @!UP4 UISETP.NE.AND UP0, UPT, UR5, 0x1, UPT ;  /* 0x000000010500c88c */ /* 0x004fe4000bf05270 */
[----:B------:R-:W-:Y:S02]  /*5a70*/  @!UP4 USHF.R.U32.HI UR4, URZ, UR9, UR4 ;  /* 0x00000009ff04c299 */ /* 0x000fe40008011604 */
[----:B------:R-:W-:Y:S02]  /*5a80*/  UIMAD.WIDE.U32 UR6, UR14, UR11, URZ ;  /* 0x0000000b0e0672a5 */ /* 0x000fe4000f8e00ff */
[----:B------:R-:W-:Y:S02]  /*5a90*/  @!UP4 USEL UR8, UR15, UR4, !UP0 ;  /* 0x000000040f08c287 */ /* 0x000fe4000c000000 */
[----:B------:R-:W-:Y:S03]  /*5aa0*/  @!UP4 UISETP.NE.AND UP0, UPT, UR10, 0x1, UPT ;  /* 0x000000010a00c88c */ /* 0x000fe6000bf05270 */
[----:B------:R-:W-:Y:S02]  /*5ab0*/  @!UP4 UMOV UR6, UR7 ;  /* 0x000000070006cc82 */ /* 0x000fe40008000000 */
[----:B------:R-:W1:Y:S02]  /*5ac0*/  @!UP4 LDCU UR4, c[0x0][0xb20] ;  /* 0x00016400ff04c7ac */ /* 0x000e640008000800 */
[----:B-1----:R-:W-:Y:S04]  /*5ad0*/  @!UP4 USHF.R.U32.HI UR6, URZ, UR4, UR6 ;  /* 0x00000004ff06c299 */ /* 0x002fe80008011606 */
[----:B------:R-:W-:Y:S04]  /*5ae0*/  @!UP4 USEL UR6, UR14, UR6, !UP0 ;  /* 0x000000060e06c287 */ /* 0x000fe8000c000000 */
[----:B------:R-:W-:Y:S02]  /*5af0*/  @!UP4 UIADD3 UR4, UPT, UPT, -UR8, UR6, URZ ;  /* 0x000000060804c290 */ /* 0x000fe4000fffe1ff */
[----:B------:R-:W-:Y:S02]  /*5b00*/  @!UP4 UIADD3 UR6, UPT, UPT, UR8, -UR6, URZ ;  /* 0x800000060806c290 */ /* 0x000fe4000fffe0ff */
[----:B------:R-:W-:Y:S02]  /*5b10*/  @!UP4 UIMAD UR15, UR4, UR5, UR15 ;  /* 0x00000005040fc2a4 */ /* 0x000fe4000f8e020f */
[----:B------:R-:W-:Y:S01]  /*5b20*/  @!UP4 UIMAD UR14, UR6, UR10, UR14 ;  /* 0x0000000a060ec2a4 */ /* 0x000fe2000f8e020e */
[----:B------:R-:W-:Y:S11]  /*5b30*/  BRA.U UP2, `(.L_x_104) ;  /* 0x0000000102107547 */ /* 0x000ff6000b800000 */
[----:B------:R-:W-:Y:S04]  /*5b40*/  MOV R3, UR67 ;  /* 0x0000004300037c02 */ /* 0x000fe80008000f00 */
[----:B------:R-:W-:Y:S04]  /*5b50*/  SHF.L.U32 R3, R3, 0x1f, RZ ;  /* 0x0000001f03037819 */ /* 0x000fe800000006ff */
[----:B------:R-:W1:Y:S02]  /*5b60*/  SYNCS.PHASECHK.TRANS64.TRYWAIT P2, [UR31+0x1e8], R3 ;  /* 0x0001e803ff0075a7 */ /* 0x000e64000804111f */
[----:B-1----:R-:W-:Y:S05]  /*5b70*/  @!P2 BRA `(.L_x_105) ;  /* 0x0000005000c0a947 */ /* 0x002fea0003800000 */
.L_x_104:
[----:B------:R-:W-:Y:S05]  /*5b80*/  BRA.U !UP5, `(.L_x_106) ;  /* 0x000000010d387547 */ /* 0x000fea000b800000 */
[----:B------:R-:W-:Y:S01]  /*5b90*/  UPLOP3.LUT UP1, UPT, UPT, UPT, UP6, 0x80, 0x8 ;  /* 0x000000000008789c */ /* 0x000fe20003f2f060 */
[----:B------:R-:W-:Y:S01]  /*5ba0*/  IMAD.MOV.U32 R45, RZ, RZ, 0x1 ;  /* 0x00000001ff2d7424 */ /* 0x000fe200078e00ff */
[----:B------:R-:W2:Y:S04]  /*5bb0*/  LDCU.64 UR8, c[0x0][0x358] ;  /* 0x00006b00ff0877ac */ /* 0x000ea80008000a00 */
[----:B------:R-:W-:Y:S05]  /*5bc0*/  PLOP3.LUT P2, PT, PT, PT, UP1, 0x80, 0x8 ;  /* 0x000000000008781c */ /* 0x000fea0003f4f018 */
[----:B------:R-:W3:Y:S01]  /*5bd0*/  @UP1 LDCU.64 UR4, c[0x0][0x888] ;  /* 0x00011100ff0417ac */ /* 0x000ee20008000a00 */
[----:B------:R-:W-:Y:S04]  /*5be0*/  @UP1 UIMAD UR6, UR48, UR46, URZ ;  /* 0x0000002e300612a4 */ /* 0x000fe8000f8e02ff */
[----:B---3--:R-:W-:Y:S06]  /*5bf0*/  @UP1 UIMAD.WIDE UR4, UR6, 0x4, UR4 ;  /* 0x00000004060418a5 */ /* 0x008fec000f8e0204 */
[----:B-1----:R-:W-:Y:S01]  /*5c00*/  IMAD.U32 R2, RZ, RZ, UR4 ;  /* 0x00000004ff027e24 */ /* 0x002fe2000f8e00ff */
[----:B------:R-:W-:Y:S04]  /*5c10*/  MOV R3, UR5 ;  /* 0x0000000500037c02 */ /* 0x000fe80008000f00 */
[----:B------:R-:W1:Y:S01]  /*5c20*/  @!UP1 LDCU UR4, c[0x0][0x880] ;  /* 0x00011000ff0497ac */ /* 0x000e620008000800 */
[----:B--2--5:R2:W5:Y:S02]  /*5c30*/  @P2 LDG.E R27, desc[UR8][R2.64] ;  /* 0x00000008021b2981 */ /* 0x024564000c1e1900 */
[----:B--2---:R-:W-:Y:S05]  /*5c40*/  HFMA2 R2, -RZ, RZ, 0, 5.9604644775390625e-08 ;  /* 0x00000001ff027431 */ /* 0x004fea00000001ff */
[----:B------:R-:W-:Y:S01]  /*5c50*/  @!P2 PRMT R45, R2, 0x7610, R45 ;  /* 0x00007610022da816 */ /* 0x000fe2000000002d */
[----:B-1----:R-:W-:Y:S07]  /*5c60*/  @!P2 IMAD.U32 R27, RZ, RZ, UR4 ;  /* 0x00000004ff1bae24 */ /* 0x002fee000f8e00ff */
.L_x_106:
[----:B-----5:R-:W-:Y:S01]  /*5c70*/  @!P1 FSETP.EQ.AND P3, PT, R27, RZ, PT ;  /* 0x000000ff1b00920b */ /* 0x020fe20003f62000 */
[----:B------:R-:W-:Y:S01]  /*5c80*/  @!UPT UIADD3 URZ, UPT, UPT, URZ, URZ, URZ ;  /* 0x000000fffffff290 */ /* 0x000fe2000fffe0ff */
[----:B------:R-:W-:Y:S11]  /*5c90*/  @!P1 BRA `(.L_x_107) ;  /* 0x0000000000149947 */ /* 0x000ff60003800000 */
[----:B------:R-:W-:Y:S02]  /*5ca0*/  LOP3.LUT P1, RZ, R45, 0xff, RZ, 0xc0, !PT ;  /* 0x000000ff2dff7812 */ /* 0x000fe4000782c0ff */
[----:B------:R-:W-:Y:S04]  /*5cb0*/  PLOP3.LUT P3, PT, PT, PT, UP1, 0x80, 0x8 ;  /* 0x000000000008781c */ /* 0x000fe80003f6f018 */
[----:B------:R-:W-:Y:S07]  /*5cc0*/  PLOP3.LUT P3, PT, P3, PT, PT, 0x8, 0x80 ;  /* 0x000000000080781c */ /* 0x000fee0001f6e170 */
[----:B------:R-:W-:Y:S11]  /*5cd0*/  @P1 FSETP.EQ.AND P3, PT, R27, RZ, PT ;  /* 0x000000ff1b00120b */ /* 0x000ff60003f62000 */
[----:B------:R-:W-:Y:S02]  /*5ce0*/  @!UPT UIADD3 URZ, UPT, UPT, URZ, URZ, URZ ;  /* 0x000000fffffff290 */ /* 0x000fe4000fffe0ff */
.L_x_107:
[----:B------:R-:W-:Y:S01]  /*5cf0*/  USHF.L.U32 UR43, UR45, 0x6, URZ ;  /* 0x000000062d2b7899 */ /* 0x000fe200080006ff */
[----:B------:R-:W2:Y:S01]  /*5d00*/  SYNCS.PHASECHK.TRANS64.TRYWAIT P1, [UR31+0x1c0], R8 ;  /* 0x0001c008ff0075a7 */ /* 0x000ea2000802111f */
[----:B------:R-:W-:Y:S02]  /*5d10*/  UISETP.NE.AND UP0, UPT, UR56, 0x1, UPT ;  /* 0x000000013800788c */ /* 0x000fe4000bf05270 */
[----:B------:R-:W-:Y:S01]  /*5d20*/  UIMAD.WIDE.U32 UR4, UR43, UR57, URZ ;  /* 0x000000392b0472a5 */ /* 0x000fe2000f8e00ff */
[----:B------:R-:W-:Y:S04]  /*5d30*/  ELECT P2, URZ, PT ;  /* 0x0000000000ff782f */ /* 0x000fe80003840000 */
[----:B------:R-:W-:Y:S02]  /*5d40*/  PLOP3.LUT P2, PT, P3, P2, PT, 0xf2, 0x2f ;  /* 0x00000000002f781c */ /* 0x000fe40001f45e72 */
[----:B------:R-:W-:Y:S02]  /*5d50*/  UMOV UR4, UR5 ;  /* 0x0000000500047c82 */ /* 0x000fe40008000000 */
[----:B------:R-:W-:Y:S04]  /*5d60*/  USHF.R.U32.HI UR4, URZ, UR58, UR4 ;  /* 0x0000003aff047299 */ /* 0x000fe80008011604 */
[----:B------:R-:W-:Y:S02]  /*5d70*/  USEL UR44, UR43, UR4, !UP0 ;  /* 0x000000042b2c7287 */ /* 0x000fe4000c000000 */
[----:B------:R-:W-:Y:S02]  /*5d80*/  UISETP.NE.AND UP0, UPT, UR59, 0x1, UPT ;  /* 0x000000013b00788c */ /* 0x000fe4000bf05270 */
[----:B------:R-:W-:Y:S07]  /*5d90*/  UIMAD.WIDE.U32 UR4, UR44, UR50, URZ ;  /* 0x000000322c0472a5 */ /* 0x000fee000f8e00ff */
[----:B------:R-:W-:Y:S02]  /*5da0*/  UMOV UR4, UR5 ;  /* 0x0000000500047c82 */ /* 0x000fe40008000000 */
[----:B------:R-:W-:Y:S04]  /*5db0*/  USHF.R.U32.HI UR4, URZ, UR51, UR4 ;  /* 0x00000033ff047299 */ /* 0x000fe80008011604 */
[----:B------:R-:W-:Y:S02]  /*5dc0*/  USEL UR45, UR44, UR4, !UP0 ;  /* 0x000000042c2d7287 */ /* 0x000fe4000c000000 */
[----:B------:R-:W-:Y:S02]  /*5dd0*/  UIADD3 UR4, UPT, UPT, -UR44, URZ, URZ ;  /* 0x000000ff2c047290 */ /* 0x000fe4000fffe1ff */
[----:B------:R-:W-:Y:S02]  /*5de0*/  UIADD3 UR5, UPT, UPT, -UR45, URZ, URZ ;  /* 0x000000ff2d057290 */ /* 0x000fe4000fffe1ff */
[----:B------:R-:W-:Y:S02]  /*5df0*/  UIMAD UR43, UR56, UR4, UR43 ;  /* 0x00000004382b72a4 */ /* 0x000fe4000f8e022b */
[----:B------:R-:W-:Y:S01]  /*5e00*/  UIMAD UR44, UR59, UR5, UR44 ;  /* 0x000000053b2c72a4 */ /* 0x000fe2000f8e022c */
[----:B--2---:R-:W-:Y:S11]  /*5e10*/  @!P1 BRA `(.L_x_108) ;  /* 0x0000005000309947 */ /* 0x004ff60003800000 */
.L_x_238:
[----:B-1----:R-:W-:Y:S01]  /*5e20*/  @!P2 IADD3 R3, P1, PT, R12, 0x580, RZ ;  /* 0x000005800c03a810 */ /* 0x002fe20007f3e0ff */
[----:B------:R-:W-:Y:S01]  /*5e30*/  VOTEU.ALL UP0, P2 ;  /* 0x0000000000ff7886 */ /* 0x000fe20001000000 */
[----:B------:R-:W-:Y:S01]  /*5e40*/  UMOV UR9, UR41 ;  /* 0x0000002900097c82 */ /* 0x000fe20008000000 */
[----:B------:R-:W-:Y:S01]  /*5e50*/  UMOV UR11, UR43 ;  /* 0x0000002b000b7c82 */ /* 0x000fe20008000000 */
[----:B------:R-:W-:Y:S01]  /*5e60*/  @!P2 R2UR UR5, R3 ;  /* 0x000000000305a2ca */ /* 0x000fe200000e0000 */
[----:B------:R-:W-:Y:S01]  /*5e70*/  @!P2 IMAD.X R2, RZ, RZ, R13, P1 ;  /* 0x000000ffff02a224 */ /* 0x000fe200008e060d */
[----:B------:R-:W-:Y:S02]  /*5e80*/  @!UP0 UPRMT UR6, URZ, 0x40, URZ ;  /* 0x00000040ff068896 */ /* 0x000fe400080000ff */
[----:B------:R-:W-:Y:S02]  /*5e90*/  @!UP0 UIADD3 UR40, UPT, UPT, UR31, 0x300, URZ ;  /* 0x000003001f288890 */ /* 0x000fe4000fffe0ff */
[----:B------:R-:W-:Y:S01]  /*5ea0*/  @!P2 R2UR UR4, R2 ;  /* 0x000000000204a2ca */ /* 0x000fe200000e0000 */
[----:B------:R-:W-:Y:S02]  /*5eb0*/  @!UP0 UPRMT UR6, UR6, 0x5410, URZ ;  /* 0x0000541006068896 */ /* 0x000fe400080000ff */
[----:B------:R-:W-:Y:S02]  /*5ec0*/  @!UP0 UIADD3 UR10, UPT, UPT, UR42, 0x40, URZ ;  /* 0x000000402a0a8890 */ /* 0x000fe4000fffe0ff */
[----:B------:R-:W-:Y:S02]  /*5ed0*/  @!UP0 UIADD3 UR8, UPT, UPT, UR31, 0xb00, URZ ;  /* 0x00000b001f088890 */ /* 0x000fe4000fffe0ff */
[----:B------:R-:W-:Y:S01]  /*5ee0*/  IMAD.U32 R2, RZ, RZ, UR5 ;  /* 0x00000005ff027e24 */ /* 0x000fe2000f8e00ff */
[----:B------:R-:W-:Y:S01]  /*5ef0*/  VOTEU.ALL UP0, P2 ;  /* 0x0000000000ff7886 */ /* 0x000fe20001000000 */
[----:B------:R-:W-:Y:S01]  /*5f00*/  UMOV UR12, UR44 ;  /* 0x0000002c000c7c82 */ /* 0x000fe20008000000 */
[----:B------:R-:W-:Y:S03]  /*5f10*/  UMOV UR13, UR45 ;  /* 0x0000002d000d7c82 */ /* 0x000fe60008000000 */
[----:B------:R-:W-:Y:S01]  /*5f20*/  IMAD.U32 R3, RZ, RZ, UR4 ;  /* 0x00000004ff037e24 */ /* 0x000fe2000f8e00ff */
[----:B------:R-:W-:Y:S01]  /*5f30*/  @!P2 R2UR UR4, R2 ;  /* 0x000000000204a2ca */ /* 0x000fe200000e0000 */
[----:B------:R-:W-:Y:S03]  /*5f40*/  @!P2 IMAD.MOV.U32 R2, RZ, RZ, 0x1000 ;  /* 0x00001000ff02a424 */ /* 0x000fe600078e00ff */
[----:B------:R-:W-:Y:S11]  /*5f50*/  @!P2 R2UR UR5, R3 ;  /* 0x000000000305a2ca */ /* 0x000ff600000e0000 */
[----:B------:R-:W-:Y:S02]  /*5f60*/  @!UPT UIADD3 URZ, UPT, UPT, URZ, URZ, URZ ;  /* 0x000000fffffff290 */ /* 0x000fe4000fffe0ff */
[----:B------:R1:W-:Y:S01]  /*5f70*/  @!UP0 UTMALDG.4D.IM2COL [UR40], [UR4], UR6 ;  /* 0x00000028040083b4 */ /* 0x0003e20008058006 */
[----:B------:R-:W-:Y:S05]  /*5f80*/  VOTEU.ALL UP0, P2 ;  /* 0x0000000000ff7886 */ /* 0x000fea0001000000 */
[----:B------:R1:W-:Y:S01]  /*5f90*/  @!UP0 UTMALDG.4D.IM2COL [UR8], [UR4], UR6 ;  /* 0x00000008040083b4 */ /* 0x0003e20008058006 */
[----:B------:R1:W-:Y:S01]  /*5fa0*/  @!P2 SYNCS.ARRIVE.TRANS64.RED.A0TR RZ, [UR31+0x1a0], R2 ;  /* 0x0001a002ffffa9a7 */ /* 0x0003e2000830041f */
[----:B------:R-:W-:Y:S01]  /*5fb0*/  SYNCS.ARRIVE.TRANS64.RED.A1T0 RZ, [UR64], RZ ;  /* 0x000000ffffff79a7 */ /* 0x000fe20008100440 */
[----:B------:R-:W2:Y:S02]  /*5fc0*/  SYNCS.PHASECHK.TRANS64.TRYWAIT P1, [UR31+0x1c8], R8 ;  /* 0x0001c808ff0075a7 */ /* 0x000ea4000802111f */
[----:B-12---:R-:W-:Y:S05]  /*5fd0*/  @!P1 BRA `(.L_x_109) ;  /* 0x0000004c00d89947 */ /* 0x006fea0003800000 */
.L_x_240:
[----:B------:R-:W-:Y:S01]  /*5fe0*/  @!P2 IADD3 R3, P1, PT, R12, 0x580, RZ ;  /* 0x000005800c03a810 */ /* 0x000fe20007f3e0ff */
[----:B------:R-:W-:Y:S01]  /*5ff0*/  VOTEU.ALL UP0, P2 ;  /* 0x0000000000ff7886 */ /* 0x000fe20001000000 */
[----:B------:R-:W-:Y:S01]  /*6000*/  UMOV UR35, UR43 ;  /* 0x0000002b00237c82 */ /* 0x000fe20008000000 */
[----:B------:R-:W-:Y:S01]  /*6010*/  UMOV UR36, UR44 ;  /* 0x0000002c00247c82 */ /* 0x000fe20008000000 */
[----:B------:R-:W-:Y:S01]  /*6020*/  @!P2 R2UR UR5, R3 ;  /* 0x000000000305a2ca */ /* 0x000fe200000e0000 */
[----:B-1----:R-:W-:Y:S01]  /*6030*/  @!P2 IMAD.X R2, RZ, RZ, R13, P1 ;  /* 0x000000ffff02a224 */ /* 0x002fe200008e060d */
[----:B------:R-:W-:Y:S02]  /*6040*/  @!UP0 UPRMT UR6, URZ, 0x40, URZ ;  /* 0x00000040ff068896 */ /* 0x000fe400080000ff */
[----:B------:R-:W-:Y:S02]  /*6050*/  @!UP0 UIADD3 UR34, UPT, UPT, UR42, 0x10, URZ ;  /* 0x000000102a228890 */ /* 0x000fe4000fffe0ff */
[----:B------:R-:W-:Y:S01]  /*6060*/  @!P2 R2UR UR4, R2 ;  /* 0x000000000204a2ca */ /* 0x000fe200000e0000 */
[----:B------:R-:W-:Y:S02]  /*6070*/  @!UP0 UIADD3 UR32, UPT, UPT, UR31, 0x1300, URZ ;  /* 0x000013001f208890 */ /* 0x000fe4000fffe0ff */
[----:B------:R-:W-:Y:S02]  /*6080*/  @!UP0 UPRMT UR6, UR6, 0x5410, URZ ;  /* 0x0000541006068896 */ /* 0x000fe400080000ff */
[----:B------:R-:W-:Y:S02]  /*6090*/  @!UP0 UIADD3 UR10, UPT, UPT, UR42, 0x50, URZ ;  /* 0x000000502a0a8890 */ /* 0x000fe4000fffe0ff */
[----:B------:R-:W-:Y:S01]  /*60a0*/  IMAD.U32 R2, RZ, RZ, UR5 ;  /* 0x00000005ff027e24 */ /* 0x000fe2000f8e00ff */
[----:B------:R-:W-:Y:S01]  /*60b0*/  @!UP0 UIADD3 UR8, UPT, UPT, UR31, 0x1b00, URZ ;  /* 0x00001b001f088890 */ /* 0x000fe2000fffe0ff */
[----:B------:R-:W-:Y:S01]  /*60c0*/  VOTEU.ALL UP0, P2 ;  /* 0x0000000000ff7886 */ /* 0x000fe20001000000 */
[----:B------:R-:W-:Y:S01]  /*60d0*/  UMOV UR37, UR45 ;  /* 0x0000002d00257c82 */ /* 0x000fe20008000000 */
[----:B------:R-:W-:Y:S02]  /*60e0*/  UMOV UR9, UR33 ;  /* 0x0000002100097c82 */ /* 0x000fe40008000000 */
[----:B------:R-:W-:Y:S01]  /*60f0*/  IMAD.U32 R3, RZ, RZ, UR4 ;  /* 0x00000004ff037e24 */ /* 0x000fe2000f8e00ff */
[----:B------:R-:W-:Y:S01]  /*6100*/  @!P2 R2UR UR4, R2 ;  /* 0x000000000204a2ca */ /* 0x000fe200000e0000 */
[----:B------:R-:W-:Y:S01]  /*6110*/  @!P2 IMAD.MOV.U32 R2, RZ, RZ, 0x1000 ;  /* 0x00001000ff02a424 */ /* 0x000fe200078e00ff */
[----:B------:R-:W-:Y:S01]  /*6120*/  UMOV UR11, UR43 ;  /* 0x0000002b000b7c82 */ /* 0x000fe20008000000 */
[----:B------:R-:W-:Y:S01]  /*6130*/  UMOV UR12, UR44 ;  /* 0x0000002c000c7c82 */ /* 0x000fe20008000000 */
[----:B------:R-:W-:Y:S01]  /*6140*/  @!P2 R2UR UR5, R3 ;  /* 0x000000000305a2ca */ /* 0x000fe200000e0000 */
[----:B------:R-:W-:Y:S11]  /*6150*/  UMOV UR13, UR45 ;  /* 0x0000002d000d7c82 */ /* 0x000ff60008000000 */
[----:B------:R-:W-:Y:S01]  /*6160*/  @!UPT UIADD3 URZ, UPT, UPT, URZ, URZ, URZ ;  /* 0x000000fffffff290 */ /* 0x000fe2000fffe0ff */
[----:B------:R1:W-:Y:S01]  /*6170*/  @!UP0 UTMALDG.4D.IM2COL [UR32], [UR4], UR6 ;  /* 0x00000020040083b4 */ /* 0x0003e20008058006 */
[----:B------:R-:W-:Y:S05]  /*6180*/  VOTEU.ALL UP0, P2 ;  /* 0x0000000000ff7886 */ /* 0x000fea0001000000 */
[----:B------:R1:W-:Y:S01]  /*6190*/  @!UP0 UTMALDG.4D.IM2COL [UR8], [UR4], UR6 ;  /* 0x00000008040083b4 */ /* 0x0003e20008058006 */
[----:B------:R1:W-:Y:S01]  /*61a0*/  @!P2 SYNCS.ARRIVE.TRANS64.RED.A0TR RZ, [UR31+0x1a8], R2 ;  /* 0x0001a802ffffa9a7 */ /* 0x0003e2000830041f */
[----:B------:R-:W-:Y:S01]  /*61b0*/  SYNCS.ARRIVE.TRANS64.RED.A1T0 RZ, [UR63], RZ ;  /* 0x000000ffffff79a7 */ /* 0x000fe2000810043f */
[----:B------:R-:W2:Y:S02]  /*61c0*/  SYNCS.PHASECHK.TRANS64.TRYWAIT P1, [UR31+0x1d0], R8 ;  /* 0x0001d008ff0075a7 */ /* 0x000ea4000802111f */
[----:B-12---:R-:W-:Y:S05]  /*61d0*/  @!P1 BRA `(.L_x_110) ;  /* 0x0000004c00709947 */ /* 0x006fea0003800000 */
.L_x_242:
[----:B------:R-:W-:Y:S01]  /*61e0*/  @!P2 IADD3 R3, P1, PT, R12, 0x580, RZ ;  /* 0x000005800c03a810 */ /* 0x000fe20007f3e0ff */
[----:B------:R-:W-:Y:S01]  /*61f0*/  VOTEU.ALL UP0, P2 ;  /* 0x0000000000ff7886 */ /* 0x000fe20001000000 */
[----:B------:R-:W-:Y:S01]  /*6200*/  UMOV UR27, UR43 ;  /* 0x0000002b001b7c82 */ /* 0x000fe20008000000 */
[----:B------:R-:W-:Y:S01]  /*6210*/  UMOV UR28, UR44 ;  /* 0x0000002c001c7c82 */ /* 0x000fe20008000000 */
[----:B------:R-:W-:Y:S01]  /*6220*/  @!P2 R2UR UR5, R3 ;  /* 0x000000000305a2ca */ /* 0x000fe200000e0000 */
[----:B-1----:R-:W-:Y:S01]  /*6230*/  @!P2 IMAD.X R2, RZ, RZ, R13, P1 ;  /* 0x000000ffff02a224 */ /* 0x002fe200008e060d */
[----:B------:R-:W-:Y:S01]  /*6240*/  @!UP0 UPRMT UR6, URZ, 0x40, URZ ;  /* 0x00000040ff068896 */ /* 0x000fe200080000ff */
[----:B------:R-:W-:Y:S01]  /*6250*/  @P0 SHF.R.U32.HI R4, RZ, 0x10, R5 ;  /* 0x00000010ff040819 */ /* 0x000fe20000011605 */
[----:B------:R-:W-:Y:S02]  /*6260*/  @!UP0 UIADD3 UR26, UPT, UPT, UR42, 0x20, URZ ;  /* 0x000000202a1a8890 */ /* 0x000fe4000fffe0ff */
[----:B------:R-:W-:Y:S01]  /*6270*/  @!P2 R2UR UR4, R2 ;  /* 0x000000000204a2ca */ /* 0x000fe200000e0000 */
[----:B------:R-:W-:Y:S01]  /*6280*/  @!UP0 UIADD3 UR24, UPT, UPT, UR31, 0x2300, URZ ;  /* 0x000023001f188890 */ /* 0x000fe2000fffe0ff */
[----:B------:R-:W-:Y:S01]  /*6290*/  @P0 R2UR UR48, R4 ;  /* 0x00000000043002ca */ /* 0x000fe200000e0000 */
        /* <DEDUP_REMOVED lines=22> */
.L_x_244:
[----:B------:R-:W-:Y:S01]  /*6400*/  UPLOP3.LUT UP2, UPT, UPT, UPT, UPT, 0x80, 0x8 ;  /* 0x000000000008789c */ /* 0x000fe20003f4f070 */
[----:B------:R-:W-:Y:S01]  /*6410*/  @!P2 IADD3 R3, P0, PT, R12, 0x580, RZ ;  /* 0x000005800c03a810 */ /* 0x000fe20007f1e0ff */
[----:B------:R-:W-:Y:S01]  /*6420*/  UMOV UR19, UR43 ;  /* 0x0000002b00137c82 */ /* 0x000fe20008000000 */
[----:B------:R-:W-:Y:S01]  /*6430*/  UMOV UR20, UR44 ;  /* 0x0000002c00147c82 */ /* 0x000fe20008000000 */
[----:B------:R-:W-:Y:S01]  /*6440*/  UMOV UR21, UR45 ;  /* 0x0000002d00157c82 */ /* 0x000fe20008000000 */
[----:B------:R-:W-:Y:S01]  /*6450*/  @!P2 R2UR UR5, R3 ;  /* 0x000000000305a2ca */ /* 0x000fe200000e0000 */
[----:B-1----:R-:W-:Y:S01]  /*6460*/  @!P2 IMAD.X R2, RZ, RZ, R13, P0 ;  /* 0x000000ffff02a224 */ /* 0x002fe200000e060d */
[----:B------:R-:W-:Y:S01]  /*6470*/  UMOV UR11, UR43 ;  /* 0x0000002b000b7c82 */ /* 0x000fe20008000000 */
[----:B------:R-:W-:Y:S01]  /*6480*/  UMOV UR12, UR44 ;  /* 0x0000002c000c7c82 */ /* 0x000fe20008000000 */
[----:B------:R-:W-:Y:S01]  /*6490*/  VOTEU.ALL UP0, P2 ;  /* 0x0000000000ff7886 */ /* 0x000fe20001000000 */
[----:B------:R-:W-:Y:S01]  /*64a0*/  UMOV UR13, UR45 ;  /* 0x0000002d000d7c82 */ /* 0x000fe20008000000 */
[----:B------:R-:W-:Y:S02]  /*64b0*/  @!P2 R2UR UR4, R2 ;  /* 0x000000000204a2ca */ /* 0x000fe400000e0000 */
[----:B------:R-:W-:Y:S01]  /*64c0*/  R2UR UR24, R47 ;  /* 0x000000002f1872ca */ /* 0x000fe200000e0000 */
[----:B------:R-:W-:Y:S01]  /*64d0*/  @!UP0 UPRMT UR6, URZ, 0x40, URZ ;  /* 0x00000040ff068896 */ /* 0x000fe200080000ff */
[----:B------:R-:W-:Y:S01]  /*64e0*/  R2UR UR7, R48 ;  /* 0x00000000300772ca */ /* 0x000fe200000e0000 */
[----:B------:R-:W-:Y:S01]  /*64f0*/  @!UP0 UIADD3 UR18, UPT, UPT, UR42, 0x30, URZ ;  /* 0x000000302a128890 */ /* 0x000fe2000fffe0ff */
[----:B------:R-:W-:Y:S01]  /*6500*/  LOP3.LUT R10, R10, 0x1, RZ, 0x3c, !PT ;  /* 0x000000010a0a7812 */ /* 0x000fe200078e3cff */
[----:B------:R-:W-:Y:S01]  /*6510*/  IMAD.U32 R2, RZ, RZ, UR5 ;  /* 0x00000005ff027e24 */ /* 0x000fe2000f8e00ff */
[----:B------:R-:W-:Y:S01]  /*6520*/  @!UP0 UIADD3 UR16, UPT, UPT, UR31, 0x3300, URZ ;  /* 0x000033001f108890 */ /* 0x000fe2000fffe0ff */
[----:B------:R-:W-:Y:S01]  /*6530*/  LOP3.LUT R9, R9, 0x1, RZ, 0x3c, !PT ;  /* 0x0000000109097812 */ /* 0x000fe200078e3cff */
[----:B------:R-:W-:Y:S02]  /*6540*/  @!UP0 UIADD3 UR17, UPT, UPT, UR31, 0x1b8, URZ ;  /* 0x000001b81f118890 */ /* 0x000fe4000fffe0ff */
[----:B------:R-:W-:Y:S01]  /*6550*/  @!UP0 UPRMT UR6, UR6, 0x5410, URZ ;  /* 0x0000541006068896 */ /* 0x000fe200080000ff */
[----:B------:R-:W-:Y:S01]  /*6560*/  IMAD.U32 R3, RZ, RZ, UR4 ;  /* 0x00000004ff037e24 */ /* 0x000fe2000f8e00ff */
[----:B------:R-:W-:Y:S01]  /*6570*/  @!P2 R2UR UR4, R2 ;  /* 0x000000000204a2ca */ /* 0x000fe200000e0000 */
[----:B------:R-:W-:Y:S02]  /*6580*/  @!UP0 UIADD3 UR10, UPT, UPT, UR42, 0x70, URZ ;  /* 0x000000702a0a8890 */ /* 0x000fe4000fffe0ff */
[----:B------:R-:W-:Y:S01]  /*6590*/  @!UP0 UIADD3 UR8, UPT, UPT, UR31, 0x3b00, URZ ;  /* 0x00003b001f088890 */ /* 0x000fe2000fffe0ff */
[----:B------:R-:W-:Y:S01]  /*65a0*/  @!P2 R2UR UR5, R3 ;  /* 0x000000000305a2ca */ /* 0x000fe200000e0000 */
[----:B------:R-:W-:Y:S01]  /*65b0*/  VOTEU.ALL UP0, P2 ;  /* 0x0000000000ff7886 */ /* 0x000fe20001000000 */
[----:B------:R-:W-:Y:S01]  /*65c0*/  UMOV UR9, UR17 ;  /* 0x0000001100097c82 */ /* 0x000fe20008000000 */
[----:B------:R-:W-:Y:S10]  /*65d0*/  UIADD3 UR45, UPT, UPT, UR15, UR7, URZ ;  /* 0x000000070f2d7290 */ /* 0x000ff4000fffe0ff */
[----:B------:R1:W-:Y:S01]  /*65e0*/  @!UP0 UTMALDG.4D.IM2COL [UR16], [UR4], UR6 ;  /* 0x00000010040083b4 */ /* 0x0003e20008058006 */
[----:B------:R-:W-:Y:S05]  /*65f0*/  VOTEU.ALL UP0, P2 ;  /* 0x0000000000ff7886 */ /* 0x000fea0001000000 */
[----:B------:R2:W-:Y:S01]  /*6600*/  @!UP0 UTMALDG.4D.IM2COL [UR8], [UR4], UR6 ;  /* 0x00000008040083b4 */ /* 0x0005e20008058006 */
[----:B------:R2:W-:Y:S01]  /*6610*/  @!P2 SYNCS.ARRIVE.TRANS64.RED.A0TR RZ, [UR31+0x1b8], R0 ;  /* 0x0001b800ffffa9a7 */ /* 0x0005e2000830041f */
[----:B------:R-:W-:Y:S01]  /*6620*/  SYNCS.ARRIVE.TRANS64.RED.A1T0 RZ, [UR61], RZ ;  /* 0x000000ffffff79a7 */ /* 0x000fe2000810043d */
[----:B-1----:R-:W-:Y:S01]  /*6630*/  UIADD3 UR20, UPT, UPT, UR14, UR24, URZ ;  /* 0x000000180e147290 */ /* 0x002fe2000fffe0ff */
[----:B------:R-:W-:Y:S11]  /*6640*/  BRA.U UP3, `(.L_x_112) ;  /* 0xffffffed03c47547 */ /* 0x000ff6000b83ffff */
[----:B------:R-:W-:-:S04]  /*6650*/  SHF.L.U32 R2, R10, 0x1f, RZ ;  /* 0x0000001f0a027819 */ /* 0x000fc800000006ff */
[----:B------:R-:W1:Y:S02]  /*6660*/  SYNCS.PHASECHK.TRANS64.TRYWAIT P0, [UR31+0x1c0], R2 ;  /* 0x0001c002ff0075a7 */ /* 0x000e64000800111f */
[----:B-1----:R-:W-:Y:S05]  /*6670*/  @!P0 BRA `(.L_x_113) ;  /* 0x0000004800788947 */ /* 0x002fea0003800000 */
.L_x_246:
[----:B------:R-:W3:Y:S02]  /*6680*/  SYNCS.PHASECHK.TRANS64.TRYWAIT P0, [UR31+0x1c8], R2 ;  /* 0x0001c802ff0075a7 */ /* 0x000ee4000800111f */
[----:B---3--:R-:W-:Y:S05]  /*6690*/  @!P0 BRA `(.L_x_114) ;  /* 0x0000004800888947 */ /* 0x008fea0003800000 */
.L_x_248:
[----:B------:R-:W3:Y:S02]  /*66a0*/  SYNCS.PHASECHK.TRANS64.TRYWAIT P0, [UR31+0x1d0], R2 ;  /* 0x0001d002ff0075a7 */ /* 0x000ee4000800111f */
[----:B---3--:R-:W-:Y:S05]  /*66b0*/  @!P0 BRA `(.L_x_115) ;  /* 0x0000004800988947 */ /* 0x008fea0003800000 */
.L_x_250:
[----:B-12---:R-:W-:-:S07]  /*66c0*/  MOV R0, UR31 ;  /* 0x0000001f00007c02 */ /* 0x006fce0008000f00 */
.L_x_116:
[----:B-1----:R-:W-:-:S04]  /*66d0*/  SHF.L.U32 R2, R10, 0x1f, RZ ;  /* 0x0000001f0a027819 */ /* 0x002fc800000006ff */
[----:B------:R1:W2:Y:S03]  /*66e0*/  SYNCS.PHASECHK.TRANS64.TRYWAIT P0, [R0+URZ+0x1d8], R2 ;  /* 0x0001d802000075a7 */ /* 0x0002a600080011ff */
[----:B--2---:R-:W-:Y:S05]  /*66f0*/  @!P0 NANOSLEEP.SYNCS 0x989680 ;  /* 0x009896800000895d */ /* 0x004fea0003900000 */
[----:B------:R-:W2:Y:S02]  /*6700*/  @!P0 SYNCS.PHASECHK.TRANS64 P0, [R0+URZ+0x1d8], R2 ;  /* 0x0001d802000085a7 */ /* 0x000ea400080010ff */
[----:B--2---:R-:W-:Y:S05]  /*6710*/  @P0 EXIT ;  /* 0x000000000000094d */ /* 0x004fea0003800000 */
[----:B------:R-:W-:Y:S05]  /*6720*/  BRA `(.L_x_116) ;  /* 0xfffffffc00e87947 */ /* 0x000fea000383ffff */
.L_x_101:
[----:B------:R-:W-:-:S06]  /*6730*/  UISETP.GE.AND UP0, UPT, UR18, 0x4, UPT ;  /* 0x000000041200788c */ /* 0x000fcc000bf06270 */
[----:B------:R-:W-:-:S13]  /*6740*/  PLOP3.LUT P0, PT, PT, PT, UP0, 0x80, 0x8 ;  /* 0x000000000008781c */ /* 0x000fda0003f0f008 */
[----:B-1----:R-:W-:Y:S05]  /*6750*/  @!P0 EXIT ;  /* 0x000000000000894d */ /* 0x002fea0003800000 */
[----:B------:R-:W1:Y:S08]  /*6760*/  S2UR UR4, SR_CgaCtaId ;  /* 0x00000000000479c3 */ /* 0x000e700000008800 */
[----:B------:R-:W-:Y:S01]  /*6770*/  BAR.SYNC.DEFER_BLOCKING 0x6, 0xa0 ;  /* 0x0182800000007b1d */ /* 0x000fe20000010000 */
[C---:B------:R-:W-:Y:S01]  /*6780*/  IMAD.SHL.U32 R44, R55.reuse, 0x10, RZ ;  /* 0x00000010372c7824 */ /* 0x040fe200078e00ff */
[----:B------:R-:W-:Y:S01]  /*6790*/  SHF.L.U32 R23, R55, 0x10, RZ ;  /* 0x0000001037177819 */ /* 0x000fe200000006ff */
[----:B------:R-:W-:-:S02]  /*67a0*/  IMAD.SHL.U32 R0, R46, 0x200, RZ ;  /* 0x000002002e007824 */ /* 0x000fc400078e00ff */
[----:B------:R-:W-:Y:S02]  /*67b0*/  HFMA2 R51, -RZ, RZ, 0, 0 ;  /* 0x00000000ff337431 */ /* 0x000fe400000001ff */
[----:B------:R-:W-:Y:S01]  /*67c0*/  IMAD.SHL.U32 R4, R55, 0x2, RZ ;  /* 0x0000000237047824 */ /* 0x000fe200078e00ff */
[----:B------:R-:W-:Y:S01]  /*67d0*/  UMOV UR44, 0x400 ;  /* 0x00000400002c7882 */ /* 0x000fe20000000000 */
[----:B------:R-:W2:Y:S01]  /*67e0*/  LDC.64 R42, c[0x0][0x8b0] ;  /* 0x00022c00ff2a7b82 */ /* 0x000ea20000000a00 */
[C---:B------:R-:W-:Y:S01]  /*67f0*/  LOP3.LUT R54, R44.reuse, 0x5b0, RZ, 0xc0, !PT ;  /* 0x000005b02c367812 */ /* 0x040fe200078ec0ff */
[----:B------:R-:W-:Y:S01]  /*6800*/  IMAD.MOV.U32 R53, RZ, RZ, 0x1 ;  /* 0x00000001ff357424 */ /* 0x000fe200078e00ff */
[----:B------:R-:W-:Y:S01]  /*6810*/  LOP3.LUT R5, R44, 0x40, RZ, 0xc0, !PT ;  /* 0x000000402c057812 */ /* 0x000fe200078ec0ff */
[----:B------:R-:W-:Y:S01]  /*6820*/  IMAD.MOV.U32 R22, RZ, RZ, RZ ;  /* 0x000000ffff167224 */ /* 0x000fe200078e00ff */
[----:B------:R-:W-:Y:S01]  /*6830*/  LOP3.LUT R54, R54, 0x200, R0, 0xf8, !PT ;  /* 0x0000020036367812 */ /* 0x000fe200078ef800 */
[----:B------:R-:W-:Y:S01]  /*6840*/  IMAD.SHL.U32 R0, R46, 0x200000, RZ ;  /* 0x002000002e007824 */ /* 0x000fe200078e00ff */
[----:B------:R-:W-:Y:S01]  /*6850*/  LOP3.LUT R4, R5, 0x8, R4, 0xf8, !PT ;  /* 0x0000000805047812 */ /* 0x000fe200078ef804 */
[----:B------:R-:W3:Y:S01]  /*6860*/  LDC.64 R40, c[0x0][0x8a8] ;  /* 0x00022a00ff287b82 */ /* 0x000ee20000000a00 */
[----:B------:R-:W-:Y:S01]  /*6870*/  LOP3.LUT P0, RZ, R44, 0x40, RZ, 0xc0, !PT ;  /* 0x000000402cff7812 */ /* 0x000fe2000780c0ff */
[----:B------:R-:W-:Y:S01]  /*6880*/  IMAD.MOV.U32 R52, RZ, RZ, RZ ;  /* 0x000000ffff347224 */ /* 0x000fe200078e00ff */
[----:B------:R-:W-:Y:S01]  /*6890*/  LOP3.LUT R0, R0, 0x200000, RZ, 0xc0, !PT ;  /* 0x0020000000007812 */ /* 0x000fe200078ec0ff */
[----:B------:R-:W4:Y:S01]  /*68a0*/  LDCU UR57, c[0x0][0x370] ;  /* 0x00006e00ff3977ac */ /* 0x000f220008000800 */
[----:B------:R-:W-:-:S02]  /*68b0*/  LOP3.LUT R54, R54, R4, RZ, 0xfc, !PT ;  /* 0x0000000436367212 */ /* 0x000fc400078efcff */
[----:B------:R-:W-:Y:S01]  /*68c0*/  LOP3.LUT R23, R0, 0x400000, R23, 0xf8, !PT ;  /* 0x0040000000177812 */ /* 0x000fe200078ef817 */
[----:B-1----:R-:W-:Y:S01]  /*68d0*/  ULEA UR44, UR4, UR44, 0x18 ;  /* 0x0000002c042c7291 */ /* 0x002fe2000f8ec0ff */
[----:B------:R-:W-:Y:S01]  /*68e0*/  P2R R0, PR, RZ, 0x1 ;  /* 0x00000001ff007803 */ /* 0x000fe20000000000 */
[----:B------:R-:W1:Y:S01]  /*68f0*/  LDCU.128 UR4, c[0x0][0xa80] ;  /* 0x00015000ff0477ac */ /* 0x000e620008000c00 */
[----:B------:R-:W-:Y:S01]  /*6900*/  LOP3.LUT R55, R55, 0x60, RZ, 0xc0, !PT ;  /* 0x0000006037377812 */ /* 0x000fe200078ec0ff */
[----:B------:R-:W2:Y:S05]  /*6910*/  LDCU.64 UR62, c[0x0][0x348] ;  /* 0x00006900ff3e77ac */ /* 0x000eaa0008000a00 */
[----:B------:R-:W4:Y:S01]  /*6920*/  LDS R2, [UR44+0x240] ;  /* 0x0002402cff027984 */ /* 0x000f220008000800 */
[----:B------:R-:W2:Y:S01]  /*6930*/  LDCU UR42, c[0x0][0xb0c] ;  /* 0x00016180ff2a77ac */ /* 0x000ea20008000800 */
[----:B------:R-:W2:Y:S01]  /*6940*/  LDCU UR38, c[0x0][0xb30] ;  /* 0x00016600ff2677ac */ /* 0x000ea20008000800 */
[----:B------:R-:W2:Y:S01]  /*6950*/  LDCU.64 UR50, c[0x0][0x888] ;  /* 0x00011100ff3277ac */ /* 0x000ea20008000a00 */
[----:B-1----:R-:W-:Y:S01]  /*6960*/  IMAD.U32 R59, RZ, RZ, UR4 ;  /* 0x00000004ff3b7e24 */ /* 0x002fe2000f8e00ff */
[----:B------:R-:W-:Y:S01]  /*6970*/  MOV R56, UR7 ;  /* 0x0000000700387c02 */ /* 0x000fe20008000f00 */
[----:B------:R-:W-:Y:S01]  /*6980*/  UIADD3 UR4, UPT, UPT, UR44, 0x300, URZ ;  /* 0x000003002c047890 */ /* 0x000fe2000fffe0ff */
[----:B------:R-:W-:Y:S01]  /*6990*/  IMAD.U32 R58, RZ, RZ, UR5 ;  /* 0x00000005ff3a7e24 */ /* 0x000fe2000f8e00ff */
[----:B------:R-:W1:Y:S01]  /*69a0*/  LDCU.64 UR40, c[0x0][0xb28] ;  /* 0x00016500ff2877ac */ /* 0x000e620008000a00 */
[----:B------:R-:W-:-:S03]  /*69b0*/  IMAD.U32 R57, RZ, RZ, UR6 ;  /* 0x00000006ff397e24 */ /* 0x000fc6000f8e00ff */
[----:B------:R-:W-:Y:S01]  /*69c0*/  IMAD.U32 R50, RZ, RZ, UR4 ;  /* 0x00000004ff327e24 */ /* 0x000fe2000f8e00ff */
[----:B------:R-:W1:Y:S01]  /*69d0*/  LDCU.64 UR60, c[0x0][0x890] ;  /* 0x00011200ff3c77ac */ /* 0x000e620008000a00 */
[----:B------:R-:W1:Y:S01]  /*69e0*/  LDCU.128 UR52, c[0x0][0xb10] ;  /* 0x00016200ff3477ac */ /* 0x000e620008000c00 */
[----:B------:R-:W1:Y:S01]  /*69f0*/  LDCU UR56, c[0x0][0x374] ;  /* 0x00006e80ff3877ac */ /* 0x000e620008000800 */
[----:B------:R-:W-:Y:S01]  /*6a00*/  UMOV UR49, URZ ;  /* 0x000000ff00317c82 */ /* 0x000fe20008000000 */
[----:B------:R-:W-:Y:S01]  /*6a10*/  UMOV UR47, URZ ;  /* 0x000000ff002f7c82 */ /* 0x000fe20008000000 */
[C---:B----4-:R-:W-:Y:S01]  /*6a20*/  VIADD R3, R2.reuse, 0x40 ;  /* 0x0000004002037836 */ /* 0x050fe20000000000 */
[----:B------:R-:W-:-:S04]  /*6a30*/  LOP3.LUT R2, R2, 0xffff, RZ, 0xc0, !PT ;  /* 0x0000ffff02027812 */ /* 0x000fc800078ec0ff */
[----:B------:R-:W-:-:S05]  /*6a40*/  LOP3.LUT R3, R3, 0xffff, RZ, 0xc0, !PT ;  /* 0x0000ffff03037812 */ /* 0x000fca00078ec0ff */
[----:B-123--:R4:W-:Y:S02]  /*6a50*/  STL.64 [R1], R2 ;  /* 0x0000000201007387 */ /* 0x00e9e40000100a00 */
.L_x_160:
[----:B----4-:R-:W-:Y:S04]  /*6a60*/  SHF.L.U32 R2, R51, 0x1f, RZ ;  /* 0x0000001f33027819 */ /* 0x010fe800000006ff */
[----:B-1----:R-:W1:Y:S02]  /*6a70*/  SYNCS.PHASECHK.TRANS64.TRYWAIT P0, [UR44+0x1f0], R2 ;  /* 0x0001f002ff0075a7 */ /* 0x002e64000800112c */
[----:B-1----:R-:W-:Y:S05]  /*6a80*/  @!P0 BRA `(.L_x_117) ;  /* 0x0000004400bc8947 */ /* 0x002fea0003800000 */
.L_x_252:
[----:B-1----:R-:W-:Y:S01]  /*6a90*/  LEA R2, R22, UR43, 0x2 ;  /* 0x0000002b16027c11 */ /* 0x002fe2000f8e10ff */
[----:B------:R-:W1:Y:S01]  /*6aa0*/  LDS.128 R4, [UR44+0x230] ;  /* 0x0002302cff047984 */ /* 0x000e620008000c00 */
[----:B------:R-:W-:Y:S02]  /*6ab0*/  UIADD3 UR4, UPT, UPT, UR44, 0x1f8, URZ ;  /* 0x000001f82c047890 */ /* 0x000fe4000fffe0ff */
[----:B------:R-:W-:Y:S01]  /*6ac0*/  UISETP.GE.AND UP0, UPT, UR39, 0x1, UPT ;  /* 0x000000012700788c */ /* 0x000fe2000bf06270 */
[----:B------:R-:W-:Y:S01]  /*6ad0*/  @!PT LDS RZ, [RZ] ;  /* 0x00000000fffff984 */ /* 0x000fe20000000800 */
[----:B------:R-:W-:Y:S01]  /*6ae0*/  @!PT LDS RZ, [RZ] ;  /* 0x00000000fffff984 */ /* 0x000fe20000000800 */
[----:B------:R-:W-:Y:S01]  /*6af0*/  @!PT LDS RZ, [RZ] ;  /* 0x00000000fffff984 */ /* 0x000fe20000000800 */
[----:B------:R-:W-:Y:S01]  /*6b00*/  @!PT LDS RZ, [RZ] ;  /* 0x00000000fffff984 */ /* 0x000fe20000000800 */
[----:B------:R2:W-:Y:S06]  /*6b10*/  MEMBAR.ALL.CTA ;  /* 0x0000000000007992 */ /* 0x0005ec0000008000 */
[----:B--2---:R-:W2:Y:S01]  /*6b20*/  FENCE.VIEW.ASYNC.S ;  /* 0x00000000000073c6 */ /* 0x004ea20000000000 */
[----:B------:R-:W-:Y:S09]  /*6b30*/  UPRMT UR4, URZ, 0x654, UR4 ;  /* 0x00000654ff047896 */ /* 0x000ff20008000004 */
[----:B--2---:R-:W-:Y:S01]  /*6b40*/  SYNCS.ARRIVE.TRANS64.RED.A1T0 RZ, [UR4], RZ ;  /* 0x000000ffffff79a7 */ /* 0x004fe20008100404 */
[----:B------:R-:W5:Y:S01]  /*6b50*/  LDL R2, [R2] ;  /* 0x0000000002027983 */ /* 0x000f620000100800 */
[----:B-1----:R-:W-:Y:S11]  /*6b60*/  LOP3.LUT P0, RZ, R6, 0x1, RZ, 0xc0, !PT ;  /* 0x0000000106ff7812 */ /* 0x002ff6000780c0ff */
[----:B------:R-:W-:Y:S02]  /*6b70*/  @!UPT UIADD3 URZ, UPT, UPT, URZ, URZ, URZ ;  /* 0x000000fffffff290 */ /* 0x000fe4000fffe0ff */
[----:B------:R-:W-:Y:S01]  /*6b80*/  VOTEU.ANY UP1, P0 ;  /* 0x0000000000ff7886 */ /* 0x000fe20000020100 */
[----:B------:R-:W-:Y:S01]  /*6b90*/  PLOP3.LUT P0, PT, PT, PT, UP1, 0x80, 0x8 ;  /* 0x000000000008781c */ /* 0x000fe20003f0f018 */
[----:B------:R-:W-:Y:S11]  /*6ba0*/  UP2UR UR58, UPR, URZ, 0x2 ;  /* 0x00000002ff3a7883 */ /* 0x000ff60008000000 */
[----:B------:R-:W-:Y:S01]  /*6bb0*/  @!UPT UIADD3 URZ, UPT, UPT, URZ, URZ, URZ ;  /* 0x000000fffffff290 */ /* 0x000fe2000fffe0ff */
[----:B------:R-:W-:Y:S02]  /*6bc0*/  @P0 MOV R3, R4 ;  /* 0x0000000400030202 */ /* 0x000fe40000000f00 */
[----:B------:R-:W-:Y:S02]  /*6bd0*/  @P0 LOP3.LUT R0, R5, 0xffff, RZ, 0xc0, !PT ;  /* 0x0000ffff05000812 */ /* 0x000fe400078ec0ff */
[----:B------:R-:W-:Y:S02]  /*6be0*/  @P0 R2UR UR5, R3 ;  /* 0x00000000030502ca */ /* 0x000fe400000e0000 */
[----:B------:R-:W-:Y:S11]  /*6bf0*/  @P0 R2UR UR4, R0 ;  /* 0x00000000000402ca */ /* 0x000ff600000e0000 */
[----:B------:R-:W-:Y:S02]  /*6c00*/  @UP1 UMOV UR37, UR5 ;  /* 0x0000000500251c82 */ /* 0x000fe40008000000 */
[----:B------:R-:W-:Y:S01]  /*6c10*/  @UP1 UMOV UR36, UR4 ;  /* 0x0000000400241c82 */ /* 0x000fe20008000000 */
[----:B------:R-:W-:Y:S05]  /*6c20*/  BRA.U !UP0, `(.L_x_118) ;  /* 0x0000000108cc7547 */ /* 0x000fea000b800000 */
[----:B------:R-:W1:Y:S01]  /*6c30*/  LDCU UR9, c[0x0][0xb20] ;  /* 0x00016400ff0977ac */ /* 0x000e620008000800 */
[----:B------:R-:W-:Y:S02]  /*6c40*/  UIMAD.WIDE.U32 UR4, UR56, UR55, URZ ;  /* 0x00000037380472a5 */ /* 0x000fe4000f8e00ff */
[----:B------:R-:W-:Y:S02]  /*6c50*/  UIMAD.WIDE.U32 UR6, UR57, UR52, URZ ;  /* 0x00000034390672a5 */ /* 0x000fe4000f8e00ff */
[----:B------:R-:W-:Y:S02]  /*6c60*/  UIMAD.WIDE.U32 UR10, UR36, UR55, URZ ;  /* 0x00000037240a72a5 */ /* 0x000fe4000f8e00ff */
[----:B------:R-:W-:Y:S02]  /*6c70*/  UISETP.NE.AND UP0, UPT, UR54, 0x1, UPT ;  /* 0x000000013600788c */ /* 0x000fe4000bf05270 */
[----:B------:R-:W-:Y:S02]  /*6c80*/  UISETP.NE.AND UP1, UPT, UR42, 0x1, UPT ;  /* 0x000000012a00788c */ /* 0x000fe4000bf25270 */
[----:B------:R-:W-:Y:S02]  /*6c90*/  UISETP.NE.AND UP2, UPT, UR39, 0x1, UPT ;  /* 0x000000012700788c */ /* 0x000fe4000bf45270 */
[----:B------:R-:W-:Y:S01]  /*6ca0*/  UIMAD.WIDE.U32 UR12, UR37, UR52, URZ ;  /* 0x00000034250c72a5 */ /* 0x000fe2000f8e00ff */
[----:B------:R-:W-:Y:S01]  /*6cb0*/  UMOV UR4, UR5 ;  /* 0x0000000500047c82 */ /* 0x000fe20008000000 */
[----:B------:R-:W-:Y:S01]  /*6cc0*/  UMOV UR6, UR11 ;  /* 0x0000000b00067c82 */ /* 0x000fe20008000000 */
[----:B-1----:R-:W-:Y:S03]  /*6cd0*/  USHF.R.U32.HI UR8, URZ, UR9, UR4 ;  /* 0x00000009ff087299 */ /* 0x002fe60008011604 */
[----:B------:R-:W-:Y:S02]  /*6ce0*/  UMOV UR4, UR7 ;  /* 0x0000000700047c82 */ /* 0x000fe40008000000 */
[----:B------:R-:W-:Y:S02]  /*6cf0*/  USHF.R.U32.HI UR5, URZ, UR53, UR4 ;  /* 0x00000035ff057299 */ /* 0x000fe40008011604 */
[----:B------:R-:W-:Y:S02]  /*6d00*/  USEL UR4, UR56, UR8, !UP0 ;  /* 0x0000000838047287 */ /* 0x000fe4000c000000 */
[----:B------:R-:W-:Y:S02]  /*6d10*/  USHF.R.U32.HI UR8, URZ, UR9, UR6 ;  /* 0x00000009ff087299 */ /* 0x000fe40008011606 */
[----:B------:R-:W-:Y:S02]  /*6d20*/  UIMAD.WIDE.U32 UR6, UR4, UR40, URZ ;  /* 0x00000028040672a5 */ /* 0x000fe4000f8e00ff */
[----:B------:R-:W-:Y:S02]  /*6d30*/  USEL UR9, UR57, UR5, !UP1 ;  /* 0x0000000539097287 */ /* 0x000fe4000c800000 */
[----:B------:R-:W-:Y:S02]  /*6d40*/  USEL UR8, UR36, UR8, !UP0 ;  /* 0x0000000824087287 */ /* 0x000fe4000c000000 */
[----:B------:R-:W-:Y:S01]  /*6d50*/  UIMAD.WIDE.U32 UR10, UR9, UR40, URZ ;  /* 0x00000028090a72a5 */ /* 0x000fe2000f8e00ff */
[----:B------:R-:W-:Y:S01]  /*6d60*/  UMOV UR6, UR7 ;  /* 0x0000000700067c82 */ /* 0x000fe20008000000 */
[----:B------:R-:W-:Y:S01]  /*6d70*/  UMOV UR5, UR13 ;  /* 0x0000000d00057c82 */ /* 0x000fe20008000000 */
[----:B------:R-:W-:Y:S02]  /*6d80*/  @UP2 USHF.R.U32.HI UR4, URZ, UR41, UR6 ;  /* 0x00000029ff042299 */ /* 0x000fe40008011606 */
[----:B------:R-:W-:Y:S02]  /*6d90*/  USHF.R.U32.HI UR5, URZ, UR53, UR5 ;  /* 0x00000035ff057299 */ /* 0x000fe40008011605 */
[----:B------:R-:W-:Y:S02]  /*6da0*/  UIMAD UR4, UR39, UR4, URZ ;  /* 0x00000004270472a4 */ /* 0x000fe4000f8e02ff */
[----:B------:R-:W-:Y:S02]  /*6db0*/  USEL UR5, UR37, UR5, !UP1 ;  /* 0x0000000525057287 */ /* 0x000fe4000c800000 */
[----:B------:R-:W-:Y:S01]  /*6dc0*/  UISETP.GE.AND UP0, UPT, UR8, UR4, UPT ;  /* 0x000000040800728c */ /* 0x000fe2000bf06270 */
[----:B------:R-:W-:Y:S01]  /*6dd0*/  UMOV UR6, UR11 ;  /* 0x0000000b00067c82 */ /* 0x000fe20008000000 */
[----:B------:R-:W-:Y:S02]  /*6de0*/  UIMAD.WIDE.U32 UR10, UR8, UR40, URZ ;  /* 0x00000028080a72a5 */ /* 0x000fe4000f8e00ff */
[----:B------:R-:W-:Y:S04]  /*6df0*/  @UP2 USHF.R.U32.HI UR9, URZ, UR41, UR6 ;  /* 0x00000029ff092299 */ /* 0x000fe80008011606 */
[----:B------:R-:W-:Y:S01]  /*6e00*/  UIMAD UR6, UR39, UR9, URZ ;  /* 0x00000009270672a4 */ /* 0x000fe2000f8e02ff */
[----:B------:R-:W-:Y:S03]  /*6e10*/  UMOV UR4, UR11 ;  /* 0x0000000b00047c82 */ /* 0x000fe60008000000 */
[----:B------:R-:W-:Y:S02]  /*6e20*/  UISETP.GE.OR UP0, UPT, UR5, UR6, UP0 ;  /* 0x000000060500728c */ /* 0x000fe40008706670 */
[----:B------:R-:W-:Y:S02]  /*6e30*/  USHF.R.U32.HI UR4, URZ, UR41, UR4 ;  /* 0x00000029ff047299 */ /* 0x000fe40008011604 */
[----:B------:R-:W-:Y:S02]  /*6e40*/  UIMAD.WIDE.U32 UR6, UR5, UR40, URZ ;  /* 0x00000028050672a5 */ /* 0x000fe4000f8e00ff */
[----:B------:R-:W-:Y:S02]  /*6e50*/  USEL UR11, UR8, UR4, !UP2 ;  /* 0x00000004080b7287 */ /* 0x000fe4000d000000 */
[----:B------:R-:W-:Y:S02]  /*6e60*/  UIADD3 UR6, UPT, UPT, -UR5, URZ, URZ ;  /* 0x000000ff05067290 */ /* 0x000fe4000fffe1ff */
[----:B------:R-:W-:Y:S02]  /*6e70*/  UIADD3 UR10, UPT, UPT, -UR11, URZ, URZ ;  /* 0x000000ff0b0a7290 */ /* 0x000fe4000fffe1ff */
[----:B------:R-:W-:Y:S02]  /*6e80*/  UIMAD UR6, UR42, UR6, UR37 ;  /* 0x000000062a0672a4 */ /* 0x000fe4000f8e0225 */
[----:B------:R-:W-:Y:S01]  /*6e90*/  UIMAD UR10, UR39, UR10, UR8 ;  /* 0x0000000a270a72a4 */ /* 0x000fe2000f8e0208 */
[----:B------:R-:W-:Y:S01]  /*6ea0*/  @!UP0 UMOV UR4, UR7 ;  /* 0x0000000700048c82 */ /* 0x000fe20008000000 */
[----:B------:R-:W-:Y:S02]  /*6eb0*/  UIADD3 UR7, UPT, UPT, -UR8, URZ, URZ ;  /* 0x000000ff08077290 */ /* 0x000fe4000fffe1ff */
[----:B------:R-:W-:Y:S04]  /*6ec0*/  @!UP0 USHF.R.U32.HI UR4, URZ, UR41, UR4 ;  /* 0x00000029ff048299 */ /* 0x000fe80008011604 */
[----:B------:R-:W-:Y:S04]  /*6ed0*/  @!UP0 USEL UR4, UR5, UR4, !UP2 ;  /* 0x0000000405048287 */ /* 0x000fe8000d000000 */
[----:B------:R-:W-:Y:S02]  /*6ee0*/  @!UP0 UIMAD UR9, UR9, UR10, UR4 ;  /* 0x0000000a090982a4 */ /* 0x000fe4000f8e0204 */
[----:B------:R-:W-:Y:S02]  /*6ef0*/  @!UP0 UIADD3 UR10, UPT, UPT, UR11, -UR4, URZ ;  /* 0x800000040b0a8290 */ /* 0x000fe4000fffe0ff */
[----:B------:R-:W-:Y:S02]  /*6f00*/  UIMAD UR4, UR54, UR7, UR36 ;  /* 0x00000007360472a4 */ /* 0x000fe4000f8e0224 */
[----:B------:R-:W-:Y:S03]  /*6f10*/  @!UP0 UIMAD UR8, UR10, UR39, UR5 ;  /* 0x000000270a0882a4 */ /* 0x000fe6000f8e0205 */
[----:B------:R-:W-:Y:S02]  /*6f20*/  @!UP0 UMOV UR5, UR9 ;  /* 0x0000000900058c82 */ /* 0x000fe40008000000 */
[----:B------:R-:W-:Y:S02]  /*6f30*/  UIMAD UR37, UR5, UR42, UR6 ;  /* 0x0000002a052572a4 */ /* 0x000fe4000f8e0206 */
[----:B------:R-:W-:Y:S11]  /*6f40*/  UIMAD UR36, UR8, UR54, UR4 ;  /* 0x00000036082472a4 */ /* 0x000ff6000f8e0204 */
[----:B------:R-:W-:Y:S01]  /*6f50*/  @!UPT UIADD3 URZ, UPT, UPT, URZ, URZ, URZ ;  /* 0x000000fffffff290 */ /* 0x000fe2000fffe0ff */
.L_x_118:
[----:B------:R-:W-:Y:S01]  /*6f60*/  UISETP.NE.AND UP0, UPT, UR38, 0x1, UPT ;  /* 0x000000012600788c */ /* 0x000fe2000bf05270 */
[----:B------:R-:W-:Y:S01]  /*6f70*/  @P0 SHF.R.U32.HI R4, RZ, 0x10, R5 ;  /* 0x00000010ff040819 */ /* 0x000fe20000011605 */
[----:B------:R-:W-:Y:S01]  /*6f80*/  USHF.L.U32 UR46, UR20, 0x7, URZ ;  /* 0x00000007142e7899 */ /* 0x000fe200080006ff */
[----:B------:R-:W-:Y:S02]  /*6f90*/  BSSY.RECONVERGENT B6, `(.L_x_119) ;  /* 0x0000034000067945 */ /* 0x000fe40003800200 */
[----:B------:R-:W-:Y:S02]  /*6fa0*/  @P0 R2UR UR59, R4 ;  /* 0x00000000043b02ca */ /* 0x000fe400000e0000 */
[----:B------:R-:W-:Y:S04]  /*6fb0*/  LOP3.LUT P0, RZ, R50, 0x90, RZ, 0xc0, !PT ;  /* 0x0000009032ff7812 */ /* 0x000fe8000780c0ff */
[----:B------:R-:W1:Y:S01]  /*6fc0*/  @!UP0 LDCU.128 UR12, c[0x0][0xb10] ;  /* 0x00016200ff0c87ac */ /* 0x000e620008000c00 */
[----:B------:R-:W2:Y:S01]  /*6fd0*/  @!UP0 LDCU UR5, c[0x0][0xb0c] ;  /* 0x00016180ff0587ac */ /* 0x000ea20008000800 */
[----:B------:R-:W3:Y:S01]  /*6fe0*/  @!UP0 LDCU UR10, c[0x0][0xb20] ;  /* 0x00016400ff0a87ac */ /* 0x000ee20008000800 */
[----:B-1----:R-:W-:Y:S02]  /*6ff0*/  UIMAD.WIDE.U32 UR8, UR37, UR12, URZ ;  /* 0x0000000c250872a5 */ /* 0x002fe4000f8e00ff */
[----:B------:R-:W-:Y:S02]  /*7000*/  UIMAD.WIDE.U32 UR6, UR36, UR15, URZ ;  /* 0x0000000f240672a5 */ /* 0x000fe4000f8e00ff */
[----:B------:R-:W-:Y:S03]  /*7010*/  @!UP0 UISETP.NE.AND UP1, UPT, UR14, 0x1, UPT ;  /* 0x000000010e00888c */ /* 0x000fe6000bf25270 */
[----:B------:R-:W-:Y:S01]  /*7020*/  @!UP0 UMOV UR4, UR9 ;  /* 0x0000000900048c82 */ /* 0x000fe20008000000 */
[----:B--2---:R-:W-:Y:S02]  /*7030*/  @!UP0 UISETP.NE.AND UP2, UPT, UR5, 0x1, UPT ;  /* 0x000000010500888c */ /* 0x004fe4000bf45270 */
[----:B------:R-:W-:Y:S01]  /*7040*/  @!UP0 USHF.R.U32.HI UR4, URZ, UR13, UR4 ;  /* 0x0000000dff048299 */ /* 0x000fe20008011604 */
[----:B------:R-:W-:Y:S02]  /*7050*/  @!UP0 UMOV UR6, UR7 ;  /* 0x0000000700068c82 */ /* 0x000fe40008000000 */
[----:B---3--:R-:W-:Y:S02]  /*7060*/  @!UP0 USHF.R.U32.HI UR6, URZ, UR10, UR6 ;  /* 0x0000000aff068299 */ /* 0x008fe40008011606 */
[----:B------:R-:W-:Y:S02]  /*7070*/  @!UP0 USEL UR7, UR37, UR4, !UP2 ;  /* 0x0000000425078287 */ /* 0x000fe4000d000000 */
[----:B------:R-:W-:Y:S04]  /*7080*/  @!UP0 USEL UR6, UR36, UR6, !UP1 ;  /* 0x0000000624068287 */ /* 0x000fe8000c800000 */
[----:B------:R-:W-:Y:S02]  /*7090*/  @!UP0 UIADD3 UR4, UPT, UPT, -UR7, UR6, URZ ;  /* 0x0000000607048290 */ /* 0x000fe4000fffe1ff */
[----:B------:R-:W-:Y:S02]  /*70a0*/  @!UP0 UIADD3 UR6, UPT, UPT, UR7, -UR6, URZ ;  /* 0x8000000607068290 */ /* 0x000fe4000fffe0ff */
[----:B------:R-:W-:Y:S02]  /*70b0*/  @!UP0 UIMAD UR37, UR4, UR5, UR37 ;  /* 0x00000005042582a4 */ /* 0x000fe4000f8e0225 */
[----:B------:R-:W-:Y:S01]  /*70c0*/  @!UP0 UIMAD UR36, UR6, UR14, UR36 ;  /* 0x0000000e062482a4 */ /* 0x000fe2000f8e0224 */
[----:B------:R-:W-:Y:S11]  /*70d0*/  @!P0 BRA `(.L_x_120) ;  /* 0x00000000007c8947 */ /* 0x000ff60003800000 */
[----:B------:R-:W1:Y:S01]  /*70e0*/  LDCU.64 UR8, c[0x4][0x80] ;  /* 0x01001000ff0877ac */ /* 0x000e620008000a00 */
[----:B------:R-:W-:Y:S01]  /*70f0*/  MOV R16, 0x0 ;  /* 0x0000000000107802 */ /* 0x000fe20000000f00 */
[----:B------:R-:W-:Y:S02]  /*7100*/  HFMA2 R12, -RZ, RZ, 0, 5.9604644775390625e-08 ;  /* 0x00000001ff0c7431 */ /* 0x000fe400000001ff */
[----:B------:R-:W-:Y:S01]  /*7110*/  IMAD.MOV.U32 R8, RZ, RZ, 0x70 ;  /* 0x00000070ff087424 */ /* 0x000fe200078e00ff */
[----:B------:R2:W3:Y:S01]  /*7120*/  LDC.64 R14, c[0x4][R16] ;  /* 0x01000000100e7b82 */ /* 0x0004e20000000a00 */
[----:B------:R-:W4:Y:S01]  /*7130*/  LDCU.64 UR6, c[0x4][0x88] ;  /* 0x01001100ff0677ac */ /* 0x000f220008000a00 */
[----:B------:R-:W-:Y:S01]  /*7140*/  IMAD.MOV.U32 R13, RZ, RZ, RZ ;  /* 0x000000ffff0d7224 */ /* 0x000fe200078e00ff */
[----:B------:R-:W2:Y:S01]  /*7150*/  LDCU.64 UR4, c[0x4][0x8] ;  /* 0x01000100ff0477ac */ /* 0x000ea20008000a00 */
[----:B-1----:R-:W-:Y:S01]  /*7160*/  MOV R5, UR9 ;  /* 0x0000000900057c02 */ /* 0x002fe20008000f00 */
[----:B------:R-:W-:Y:S01]  /*7170*/  IMAD.U32 R4, RZ, RZ, UR8 ;  /* 0x00000008ff047e24 */ /* 0x000fe2000f8e00ff */
[----:B----4-:R-:W-:Y:S01]  /*7180*/  MOV R7, UR7 ;  /* 0x0000000700077c02 */ /* 0x010fe20008000f00 */
[----:B------:R-:W-:Y:S01]  /*7190*/  IMAD.U32 R6, RZ, RZ, UR6 ;  /* 0x00000006ff067e24 */ /* 0x000fe2000f8e00ff */
[----:B--2---:R-:W-:Y:S01]  /*71a0*/  MOV R11, UR5 ;  /* 0x00000005000b7c02 */ /* 0x004fe20008000f00 */
[----:B------:R-:W-:Y:S02]  /*71b0*/  IMAD.U32 R10, RZ, RZ, UR4 ;  /* 0x00000004ff0a7e24 */ /* 0x000fe4000f8e00ff */
[----:B------:R-:W-:Y:S07]  /*71c0*/  LEPC R20, `(.L_x_121) ;  /* 0x000000001014794e */ /* 0x000fee0000000000 */
[----:B---3-5:R-:W-:Y:S05]  /*71d0*/  CALL.ABS.NOINC R14 ;  /* 0x000000000e007343 */ /* 0x028fea0003c00000 */
.L_x_121:
[----:B------:R-:W1:Y:S01]  /*71e0*/  LDCU.64 UR8, c[0x4][0x80] ;  /* 0x01001000ff0877ac */ /* 0x000e620008000a00 */
[----:B------:R-:W2:Y:S01]  /*71f0*/  LDC.64 R16, c[0x4][R16] ;  /* 0x0100000010107b82 */ /* 0x000ea20000000a00 */
[----:B------:R-:W-:Y:S02]  /*7200*/  HFMA2 R12, -RZ, RZ, 0, 5.9604644775390625e-08 ;  /* 0x00000001ff0c7431 */ /* 0x000fe400000001ff */
[----:B------:R-:W-:Y:S02]  /*7210*/  IMAD.MOV.U32 R8, RZ, RZ, 0x70 ;  /* 0x00000070ff087424 */ /* 0x000fe400078e00ff */
[----:B------:R-:W-:Y:S01]  /*7220*/  IMAD.MOV.U32 R13, RZ, RZ, RZ ;  /* 0x000000ffff0d7224 */ /* 0x000fe200078e00ff */
[----:B------:R-:W3:Y:S01]  /*7230*/  LDCU.64 UR6, c[0x4][0x88] ;  /* 0x01001100ff0677ac */ /* 0x000ee20008000a00 */
[----:B------:R-:W4:Y:S01]  /*7240*/  LDCU.64 UR4, c[0x4][0x8] ;  /* 0x01000100ff0477ac */ /* 0x000f220008000a00 */
[----:B-1----:R-:W-:Y:S02]  /*7250*/  MOV R4, UR8 ;  /* 0x0000000800047c02 */ /* 0x002fe40008000f00 */
[----:B------:R-:W-:Y:S02]  /*7260*/  MOV R5, UR9 ;  /* 0x0000000900057c02 */ /* 0x000fe40008000f00 */
[----:B---3--:R-:W-:Y:S01]  /*7270*/  MOV R7, UR7 ;  /* 0x0000000700077c02 */ /* 0x008fe20008000f00 */
[----:B------:R-:W-:Y:S01]  /*7280*/  IMAD.U32 R6, RZ, RZ, UR6 ;  /* 0x00000006ff067e24 */ /* 0x000fe2000f8e00ff */
[----:B----4-:R-:W-:Y:S01]  /*7290*/  MOV R11, UR5 ;  /* 0x00000005000b7c02 */ /* 0x010fe20008000f00 */
[----:B------:R-:W-:Y:S02]  /*72a0*/  IMAD.U32 R10, RZ, RZ, UR4 ;  /* 0x00000004ff0a7e24 */ /* 0x000fe4000f8e00ff */
[----:B------:R-:W-:Y:S07]  /*72b0*/  LEPC R20, `(.L_x_120) ;  /* 0x000000001014794e */ /* 0x000fee0000000000 */
[----:B--2---:R-:W-:Y:S05]  /*72c0*/  CALL.ABS.NOINC R16 ;  /* 0x0000000010007343 */ /* 0x004fea0003c00000 */
.L_x_120:
[----:B------:R-:W-:Y:S05]  /*72d0*/  BSYNC.RECONVERGENT B6 ;  /* 0x0000000000067941 */ /* 0x000fea0003800200 */
.L_x_119:
[----:B------:R-:W-:Y:S01]  /*72e0*/  R2UR UR4, R49 ;  /* 0x00000000310472ca */ /* 0x000fe200000e0000 */
[----:B------:R-:W-:Y:S01]  /*72f0*/  UISETP.NE.U32.AND UP0, UPT, UR60, URZ, UPT ;  /* 0x000000ff3c00728c */ /* 0x000fe2000bf05070 */
[----:B------:R-:W-:Y:S02]  /*7300*/  ISETP.NE.U32.AND P4, PT, R42, RZ, PT ;  /* 0x000000ff2a00720c */ /* 0x000fe40003f85070 */
[----:B------:R-:W-:Y:S01]  /*7310*/  ISETP.NE.U32.AND P2, PT, RZ, UR50, PT ;  /* 0x00000032ff007c0c */ /* 0x000fe2000bf45070 */
[----:B------:R-:W-:Y:S01]  /*7320*/  UISETP.NE.AND.EX UP1, UPT, UR61, URZ, UPT, UP0 ;  /* 0x000000ff3d00728c */ /* 0x000fe2000bf25300 */
[----:B------:R-:W-:Y:S01]  /*7330*/  ISETP.NE.AND.EX P4, PT, R43, RZ, PT, P4 ;  /* 0x000000ff2b00720c */ /* 0x000fe20003f85340 */
[----:B------:R-:W-:Y:S01]  /*7340*/  UPLOP3.LUT UP0, UPT, UPT, UPT, UPT, 0x40, 0x4 ;  /* 0x000000000004789c */ /* 0x000fe20003f0e870 */
[----:B------:R-:W-:Y:S05]  /*7350*/  ISETP.NE.AND.EX P2, PT, RZ, UR51, PT, P2 ;  /* 0x00000033ff007c0c */ /* 0x000fea000bf45320 */
[----:B------:R-:W-:Y:S06]  /*7360*/  UISETP.NE.AND UP2, UPT, UR4, URZ, UPT ;  /* 0x000000ff0400728c */ /* 0x000fec000bf45270 */
[----:B------:R-:W-:Y:S05]  /*7370*/  PLOP3.LUT P1, PT, PT, PT, UP2, 0x80, 0x8 ;  /* 0x000000000008781c */ /* 0x000fea0003f2f028 */
[----:B------:R-:W-:Y:S06]  /*7380*/  @UP2 UPLOP3.LUT UP0, UPT, UPT, UPT, UP1, 0x80, 0x8 ;  /* 0x000000000008289c */ /* 0x000fec0003f0f010 */
[----:B------:R-:W-:Y:S01]  /*7390*/  PLOP3.LUT P0, PT, PT, PT, UP0, 0x80, 0x8 ;  /* 0x000000000008781c */ /* 0x000fe20003f0f008 */
[----:B------:R-:W-:Y:S01]  /*73a0*/  @!UPT UIADD3 URZ, UPT, UPT, URZ, URZ, URZ ;  /* 0x000000fffffff290 */ /* 0x000fe2000fffe0ff */
[----:B------:R-:W-:Y:S11]  /*73b0*/  BRA.U !UP1, `(.L_x_122) ;  /* 0x00000001093c7547 */ /* 0x000ff6000b800000 */
[----:B------:R-:W-:Y:S01]  /*73c0*/  UISETP.NE.U32.AND UP0, UPT, UR50, URZ, UPT ;  /* 0x000000ff3200728c */ /* 0x000fe2000bf05070 */
[----:B------:R-:W-:Y:S01]  /*73d0*/  HFMA2 R0, -RZ, RZ, 0, 5.9604644775390625e-08 ;  /* 0x00000001ff007431 */ /* 0x000fe200000001ff */
[----:B------:R-:W1:Y:S01]  /*73e0*/  LDCU.64 UR8, c[0x0][0x358] ;  /* 0x00006b00ff0877ac */ /* 0x000e620008000a00 */
[----:B------:R-:W-:Y:S01]  /*73f0*/  IMAD.MOV.U32 R45, RZ, RZ, 0x1 ;  /* 0x00000001ff2d7424 */ /* 0x000fe200078e00ff */
[----:B------:R-:W-:Y:S06]  /*7400*/  UISETP.NE.AND.EX UP0, UPT, UR51, URZ, UPT, UP0 ;  /* 0x000000ff3300728c */ /* 0x000fec000bf05300 */
[----:B------:R-:W-:Y:S05]  /*7410*/  PLOP3.LUT P3, PT, PT, PT, UP0, 0x80, 0x8 ;  /* 0x000000000008781c */ /* 0x000fea0003f6f008 */
[----:B------:R-:W2:Y:S01]  /*7420*/  @UP0 LDCU.64 UR4, c[0x0][0x888] ;  /* 0x00011100ff0407ac */ /* 0x000ea20008000a00 */
[----:B------:R-:W-:Y:S07]  /*7430*/  @UP0 UIMAD UR6, UR48, UR60, URZ ;  /* 0x0000003c300602a4 */ /* 0x000fee000f8e02ff */
[----:B------:R-:W-:Y:S01]  /*7440*/  @!P3 PRMT R45, R0, 0x7610, R45 ;  /* 0x00007610002db816 */ /* 0x000fe2000000002d */
[----:B--2---:R-:W-:Y:S06]  /*7450*/  @UP0 UIMAD.WIDE UR4, UR6, 0x4, UR4 ;  /* 0x00000004060408a5 */ /* 0x004fec000f8e0204 */
[----:B------:R-:W-:Y:S01]  /*7460*/  IMAD.U32 R4, RZ, RZ, UR4 ;  /* 0x00000004ff047e24 */ /* 0x000fe2000f8e00ff */
[----:B------:R-:W-:Y:S04]  /*7470*/  MOV R5, UR5 ;  /* 0x0000000500057c02 */ /* 0x000fe80008000f00 */
[----:B------:R-:W2:Y:S01]  /*7480*/  @!UP0 LDCU UR4, c[0x0][0x880] ;  /* 0x00011000ff0487ac */ /* 0x000ea20008000800 */
[----:B-1---5:R1:W5:Y:S02]  /*7490*/  @P3 LDG.E R27, desc[UR8][R4.64] ;  /* 0x00000008041b3981 */ /* 0x022364000c1e1900 */
[----:B-12---:R-:W-:Y:S02]  /*74a0*/  @!P3 IMAD.U32 R27, RZ, RZ, UR4 ;  /* 0x00000004ff1bbe24 */ /* 0x006fe4000f8e00ff */
.L_x_122:
[----:B------:R-:W-:Y:S05]  /*74b0*/  @!P4 BRA `(.L_x_123) ;  /* 0x000000000024c947 */ /* 0x000fea0003800000 */
[----:B------:R-:W-:Y:S01]  /*74c0*/  ISETP.NE.U32.AND P3, PT, R40, RZ, PT ;  /* 0x000000ff2800720c */ /* 0x000fe20003f65070 */
[----:B------:R-:W1:Y:S03]  /*74d0*/  LDCU.64 UR4, c[0x0][0x358] ;  /* 0x00006b00ff0477ac */ /* 0x000e660008000a00 */
[----:B------:R-:W-:Y:S11]  /*74e0*/  ISETP.NE.AND.EX P3, PT, R41, RZ, PT, P3 ;  /* 0x000000ff2900720c */ /* 0x000ff60003f65330 */
[----:B------:R-:W-:Y:S02]  /*74f0*/  @!UPT UIADD3 URZ, UPT, UPT, URZ, URZ, URZ ;  /* 0x000000fffffff290 */ /* 0x000fe4000fffe0ff */
[----:B------:R-:W2:Y:S01]  /*7500*/  @P3 LDC.64 R4, c[0x0][0x8a8] ;  /* 0x00022a00ff043b82 */ /* 0x000ea20000000a00 */
[----:B------:R-:W-:Y:S04]  /*7510*/  @P3 IMAD R0, R42, UR48, RZ ;  /* 0x000000302a003c24 */ /* 0x000fe8000f8e02ff */
[----:B--2---:R-:W-:Y:S05]  /*7520*/  @P3 IMAD.WIDE R4, R0, 0x4, R4 ;  /* 0x0000000400043825 */ /* 0x004fea00078e0204 */
[----:B-1---5:R1:W5:Y:S02]  /*7530*/  @P3 LDG.E R24, desc[UR4][R4.64] ;  /* 0x0000000404183981 */ /* 0x022364000c1e1900 */
[----:B-1----:R-:W2:Y:S02]  /*7540*/  @!P3 LDC R24, c[0x0][0x8a0] ;  /* 0x00022800ff18bb82 */ /* 0x002ea40000000800 */
.L_x_123:
[----:B-----5:R-:W-:Y:S01]  /*7550*/  FSETP.NEU.AND P4, PT, R27, RZ, PT ;  /* 0x000000ff1b00720b */ /* 0x020fe20003f8d000 */
[----:B------:R-:W1:Y:S01]  /*7560*/  LDCU.64 UR10, c[0x0][0xa90] ;  /* 0x00015200ff0a77ac */ /* 0x000e620008000a00 */
[----:B------:R-:W-:Y:S01]  /*7570*/  SEL R4, RZ, 0xffffffff, P2 ;  /* 0xffffffffff047807 */ /* 0x000fe20001000000 */
[----:B------:R-:W-:Y:S01]  /*7580*/  IMAD.SHL.U32 R66, R54, 0x2, RZ ;  /* 0x0000000236427824 */ /* 0x000fe200078e00ff */
[----:B------:R-:W-:Y:S01]  /*7590*/  @P1 LOP3.LUT P2, RZ, R45, 0xff, RZ, 0xc0, !PT ;  /* 0x000000ff2dff1812 */ /* 0x000fe2000784c0ff */
[----:B------:R-:W-:Y:S01]  /*75a0*/  BSSY B1, `(.L_x_124) ;  /* 0x000004a000017945 */ /* 0x000fe20003800000 */
[----:B------:R-:W-:Y:S01]  /*75b0*/  @P1 SEL R0, RZ, 0xffffffff, P4 ;  /* 0xffffffffff001807 */ /* 0x000fe20002000000 */
[----:B------:R-:W-:Y:S01]  /*75c0*/  USHF.L.U32 UR8, UR45, 0x6, URZ ;  /* 0x000000062d087899 */ /* 0x000fe200080006ff */
[----:B------:R-:W-:Y:S01]  /*75d0*/  LOP3.LUT R53, R53, 0x1, RZ, 0x3c, !PT ;  /* 0x0000000135357812 */ /* 0x000fe200078e3cff */
[----:B------:R-:W-:Y:S01]  /*75e0*/  IMAD.MOV.U32 R68, RZ, RZ, 0x1 ;  /* 0x00000001ff447424 */ /* 0x000fe200078e00ff */
[----:B------:R-:W-:Y:S01]  /*75f0*/  @P0 SEL R0, R4, R0, !P2 ;  /* 0x0000000004000207 */ /* 0x000fe20005000000 */
[----:B------:R-:W-:Y:S01]  /*7600*/  IMAD.IADD R25, R23, 0x1, R2 ;  /* 0x0000000117197824 */ /* 0x000fe200078e0202 */
[----:B------:R-:W-:Y:S01]  /*7610*/  LEA R63, R22, UR44, 0x3 ;  /* 0x0000002c163f7c11 */ /* 0x000fe2000f8e18ff */
[----:B------:R-:W-:Y:S01]  /*7620*/  IMAD.U32 R62, RZ, RZ, UR8 ;  /* 0x00000008ff3e7e24 */ /* 0x000fe2000f8e00ff */
[----:B------:R-:W-:Y:S01]  /*7630*/  @P1 LOP3.LUT R0, R0, 0x1, RZ, 0xc0, !PT ;  /* 0x0000000100001812 */ /* 0x000fe200078ec0ff */
[----:B------:R-:W-:Y:S01]  /*7640*/  IMAD.MOV.U32 R26, RZ, RZ, RZ ;  /* 0x000000ffff1a7224 */ /* 0x000fe200078e00ff */
[----:B------:R-:W-:Y:S02]  /*7650*/  R2UR UR4, R58 ;  /* 0x000000003a0472ca */ /* 0x000fe400000e0000 */
[----:B------:R-:W-:Y:S02]  /*7660*/  CS2R R38, SRZ ;  /* 0x0000000000267805 */ /* 0x000fe4000001ff00 */
[----:B------:R-:W-:Y:S02]  /*7670*/  ISETP.NE.U32.OR P6, PT, R0, 0x1, !P1 ;  /* 0x000000010000780c */ /* 0x000fe40004fc5470 */
[----:B------:R-:W-:Y:S02]  /*7680*/  CS2R R36, SRZ ;  /* 0x0000000000247805 */ /* 0x000fe4000001ff00 */
[----:B------:R-:W-:Y:S02]  /*7690*/  R2UR UR6, R57 ;  /* 0x00000000390672ca */ /* 0x000fe400000e0000 */
[----:B------:R-:W-:Y:S02]  /*76a0*/  CS2R R30, SRZ ;  /* 0x00000000001e7805 */ /* 0x000fe4000001ff00 */
[----:B------:R-:W-:Y:S02]  /*76b0*/  R2UR UR12, R59 ;  /* 0x000000003b0c72ca */ /* 0x000fe400000e0000 */
[----:B------:R-:W-:Y:S02]  /*76c0*/  CS2R R28, SRZ ;  /* 0x00000000001c7805 */ /* 0x000fe4000001ff00 */
[----:B------:R-:W-:Y:S01]  /*76d0*/  R2UR UR9, R56 ;  /* 0x00000000380972ca */ /* 0x000fe200000e0000 */
[----:B------:R-:W-:Y:S01]  /*76e0*/  VIADD R67, R66, UR44 ;  /* 0x0000002c42437c36 */ /* 0x000fe20008000000 */
[----:B------:R-:W-:Y:S02]  /*76f0*/  PLOP3.LUT P3, PT, PT, PT, UP1, 0x80, 0x8 ;  /* 0x000000000008781c */ /* 0x000fe40003f6f018 */
[----:B------:R-:W-:Y:S01]  /*7700*/  SEL R3, RZ, 0xffffffff, P4 ;  /* 0xffffffffff037807 */ /* 0x000fe20002000000 */
[----:B------:R-:W-:Y:S01]  /*7710*/  UIMAD.WIDE.U32 UR4, UR8, UR4, URZ ;  /* 0x00000004080472a5 */ /* 0x000fe2000f8e00ff */
[----:B------:R-:W-:Y:S02]  /*7720*/  LOP3.LUT P4, R64, R45, 0xff, RZ, 0xc0, !PT ;  /* 0x000000ff2d407812 */ /* 0x000fe4000788c0ff */
[----:B------:R-:W-:Y:S02]  /*7730*/  @P6 SHF.L.U32 R0, R53, 0x1f, RZ ;  /* 0x0000001f35006819 */ /* 0x000fe400000006ff */
[----:B------:R-:W-:Y:S01]  /*7740*/  P2R R65, PR, RZ, 0x40 ;  /* 0x00000040ff417803 */ /* 0x000fe20000000000 */
[----:B------:R-:W-:Y:S01]  /*7750*/  UISETP.NE.AND UP0, UPT, UR12, 0x1, UPT ;  /* 0x000000010c00788c */ /* 0x000fe2000bf05270 */
[----:B------:R3:W4:Y:S01]  /*7760*/  @P6 SYNCS.PHASECHK.TRANS64.TRYWAIT P1, [UR44+0x1a0], R0 ;  /* 0x0001a000ff0065a7 */ /* 0x000722000802112c */
[----:B------:R-:W-:Y:S02]  /*7770*/  UMOV UR4, UR5 ;  /* 0x0000000500047c82 */ /* 0x000fe40008000000 */
[----:B------:R-:W-:Y:S01]  /*7780*/  USHF.R.U32.HI UR4, URZ, UR6, UR4 ;  /* 0x00000006ff047299 */ /* 0x000fe20008011604 */
[----:B------:R-:W-:Y:S03]  /*7790*/  @P3 SEL R3, R4, R3, !P4 ;  /* 0x0000000304033207 */ /* 0x000fe60006000000 */
[----:B------:R-:W-:Y:S01]  /*77a0*/  USEL UR4, UR8, UR4, !UP0 ;  /* 0x0000000408047287 */ /* 0x000fe2000c000000 */
[----:B------:R-:W-:Y:S01]  /*77b0*/  LOP3.LUT R3, R3, 0x1, RZ, 0xc0, !PT ;  /* 0x0000000103037812 */ /* 0x000fe200078ec0ff */
[----:B------:R-:W-:Y:S03]  /*77c0*/  UISETP.NE.AND UP0, UPT, UR9, 0x1, UPT ;  /* 0x000000010900788c */ /* 0x000fe6000bf05270 */
[----:B------:R-:W-:Y:S01]  /*77d0*/  ISETP.NE.U32.AND P5, PT, R3, 0x1, PT ;  /* 0x000000010300780c */ /* 0x000fe20003fa5070 */
[----:B------:R-:W-:Y:S02]  /*77e0*/  IMAD.U32 R61, RZ, RZ, UR4 ;  /* 0x00000004ff3d7e24 */ /* 0x000fe4000f8e00ff */
[----:B------:R-:W-:Y:S01]  /*77f0*/  PLOP3.LUT P2, PT, PT, PT, UP0, 0x80, 0x8 ;  /* 0x000000000008781c */ /* 0x000fe20003f4f008 */
[----:B------:R-:W-:Y:S01]  /*7800*/  IMAD R5, RZ, RZ, -UR4 ;  /* 0x80000004ff057e24 */ /* 0x000fe2000f8e02ff */
[----:B------:R-:W-:Y:S01]  /*7810*/  P2R R69, PR, RZ, 0x20 ;  /* 0x00000020ff457803 */ /* 0x000fe20000000000 */
[----:B------:R-:W-:Y:S02]  /*7820*/  IMAD.U32 R60, RZ, RZ, UR4 ;  /* 0x00000004ff3c7e24 */ /* 0x000fe4000f8e00ff */
[----:B------:R-:W-:Y:S01]  /*7830*/  IMAD R62, R5, UR12, R62 ;  /* 0x0000000c053e7c24 */ /* 0x000fe2000f8e023e */
[----:B---3--:R-:W-:Y:S04]  /*7840*/  SHF.L.U32 R0, R52, 0x1f, RZ ;  /* 0x0000001f34007819 */ /* 0x008fe800000006ff */
[----:B------:R3:W2:Y:S01]  /*7850*/  SYNCS.PHASECHK.TRANS64.TRYWAIT P0, [R63+URZ+0x200], R0 ;  /* 0x000200003f0075a7 */ /* 0x0006a200080011ff */
[----:B-1----:R-:W-:Y:S07]  /*7860*/  UIMAD.WIDE.U32 UR6, UR4, UR10, URZ ;  /* 0x0000000a040672a5 */ /* 0x002fee000f8e00ff */
[----:B------:R-:W-:Y:S02]  /*7870*/  UMOV UR5, UR7 ;  /* 0x0000000700057c82 */ /* 0x000fe40008000000 */
[----:B------:R-:W-:Y:S06]  /*7880*/  USHF.R.U32.HI UR5, URZ, UR11, UR5 ;  /* 0x0000000bff057299 */ /* 0x000fec0008011605 */
[----:B------:R-:W-:Y:S05]  /*7890*/  SEL R61, R61, UR5, !P2 ;  /* 0x000000053d3d7c07 */ /* 0x000fea000d000000 */
[----:B------:R-:W-:Y:S04]  /*78a0*/  IMAD.MOV R4, RZ, RZ, -R61 ;  /* 0x000000ffff047224 */ /* 0x000fe800078e0a3d */
[----:B------:R-:W-:Y:S01]  /*78b0*/  IMAD R60, R4, UR9, R60 ;  /* 0x00000009043c7c24 */ /* 0x000fe2000f8e023c */
[----:B----4-:R-:W-:Y:S01]  /*78c0*/  @P6 SEL R68, RZ, 0x1, !P1 ;  /* 0x00000001ff446807 */ /* 0x010fe20004800000 */
[----:B---3--:R-:W-:Y:S06]  /*78d0*/  @!P6 BRA `(.L_x_125) ;  /* 0x000000000058e947 */ /* 0x008fec0003800000 */
[C---:B------:R-:W-:Y:S01]  /*78e0*/  VIADD R2, R67.reuse, 0x300 ;  /* 0x0000030043027836 */ /* 0x040fe20000000000 */
[----:B------:R-:W-:Y:S01]  /*78f0*/  LOP3.LUT P6, RZ, R44, 0x40, RZ, 0xc0, !PT ;  /* 0x000000402cff7812 */ /* 0x000fe200078cc0ff */
[----:B------:R-:W-:Y:S01]  /*7900*/  BSSY B0, `(.L_x_126) ;  /* 0x000000e000007945 */ /* 0x000fe20003800000 */
[----:B------:R-:W-:Y:S01]  /*7910*/  ISETP.NE.AND P2, PT, R68, RZ, PT ;  /* 0x000000ff4400720c */ /* 0x000fe20003f45270 */
[----:B------:R-:W-:Y:S01]  /*7920*/  @P5 VIADD R4, R67, 0x310 ;  /* 0x0000031043045836 */ /* 0x000fe20000000000 */
[----:B------:R-:W-:Y:S01]  /*7930*/  PLOP3.LUT P1, PT, PT, PT, PT, 0x8, 0x80 ;  /* 0x000000000080781c */ /* 0x000fe20003f2e170 */
[----:B------:R-:W-:Y:S01]  /*7940*/  IMAD.MOV.U32 R39, RZ, RZ, RZ ;  /* 0x000000ffff277224 */ /* 0x000fe200078e00ff */
[----:B------:R-:W-:Y:S02]  /*7950*/  @P5 PLOP3.LUT P1, PT, P6, PT, PT, 0x80, 0x8 ;  /* 0x000000000008581c */ /* 0x000fe4000372f070 */
[----:B------:R-:W-:Y:S02]  /*7960*/  CS2R R36, SRZ ;  /* 0x0000000000247805 */ /* 0x000fe4000001ff00 */
[----:B------:R-:W-:Y:S02]  /*7970*/  CS2R R30, SRZ ;  /* 0x00000000001e7805 */ /* 0x000fe4000001ff00 */
[----:B------:R-:W-:Y:S07]  /*7980*/  CS2R R28, SRZ ;  /* 0x00000000001c7805 */ /* 0x000fee000001ff00 */
[----:B------:R-:W-:Y:S01]  /*7990*/  @P1 VIADD R4, R2, 0xfffffff0 ;  /* 0xfffffff002041836 */ /* 0x000fe20000000000 */
[----:B------:R-:W-:Y:S06]  /*79a0*/  @P2 BRA `(.L_x_127) ;  /* 0x00000000000c2947 */ /* 0x000fec0003800000 */
[----:B------:R-:W-:Y:S04]  /*79b0*/  SHF.L.U32 R3, R53, 0x1f, RZ ;  /* 0x0000001f35037819 */ /* 0x000fe800000006ff */
[----:B------:R-:W1:Y:S02]  /*79c0*/  SYNCS.PHASECHK.TRANS64.TRYWAIT P1, [UR44+0x1a0], R3 ;  /* 0x0001a003ff0075a7 */ /* 0x000e64000802112c */
[----:B-1----:R-:W-:Y:S05]  /*79d0*/  @!P1 BRA `(.L_x_128) ;  /* 0x0000003800009947 */ /* 0x002fea0003800000 */
.L_x_127:
[----:B------:R-:W-:Y:S05]  /*79e0*/  BSYNC B0 ;  /* 0x0000000000007941 */ /* 0x000fea0003800000 */
.L_x_126:
[----:B------:R-:W-:Y:S01]  /*79f0*/  ISETP.NE.AND P1, PT, R69, RZ, PT ;  /* 0x000000ff4500720c */ /* 0x000fe20003f25270 */
[----:B------:R-:W-:Y:S11]  /*7a00*/  HFMA2 R26, -RZ, RZ, 0, 5.9604644775390625e-08 ;  /* 0x00000001ff1a7431 */ /* 0x000ff600000001ff */
[----:B------:R-:W-:Y:S01]  /*7a10*/  @!UPT UIADD3 URZ, UPT, UPT, URZ, URZ, URZ ;  /* 0x000000fffffff290 */ /* 0x000fe2000fffe0ff */
[----:B------:R3:W4:Y:S04]  /*7a20*/  @P1 LDS.128 R36, [R4] ;  /* 0x0000000004241984 */ /* 0x0007280000000c00 */
[----:B------:R3:W1:Y:S02]  /*7a30*/  @P1 LDS.128 R28, [R66+UR44+0x300] ;  /* 0x0003002c421c1984 */ /* 0x0006640008000c00 */
.L_x_125:
[----:B------:R-:W-:Y:S05]  /*7a40*/  BSYNC B1 ;  /* 0x0000000000017941 */ /* 0x000fea0003800000 */
.L_x_124:
[----:B-1----:R-:W-:Y:S04]  /*7a50*/  SHF.R.U32.HI R2, RZ, 0x15, R25 ;  /* 0x00000015ff027819 */ /* 0x002fe80000011619 */
[----:B------:R-:W-:Y:S01]  /*7a60*/  LOP3.LUT P1, RZ, R2, 0x3, R46, 0x48, !PT ;  /* 0x0000000302ff7812 */ /* 0x000fe2000782482e */
[----:B------:R-:W-:Y:S01]  /*7a70*/  @!UPT UIADD3 URZ, UPT, UPT, URZ, URZ, URZ ;  /* 0x000000fffffff290 */ /* 0x000fe2000fffe0ff */
[----:B--2---:R-:W-:Y:S11]  /*7a80*/  @P0 BRA `(.L_x_129) ;  /* 0x0000000000080947 */ /* 0x004ff60003800000 */
[----:B------:R-:W1:Y:S02]  /*7a90*/  SYNCS.PHASECHK.TRANS64.TRYWAIT P0, [R63+URZ+0x200], R0 ;  /* 0x000200003f0075a7 */ /* 0x000e6400080011ff */
[----:B-1----:R-:W-:Y:S05]  /*7aa0*/  @!P0 BRA `(.L_x_130) ;  /* 0x0000003400e48947 */ /* 0x002fea0003800000 */
.L_x_129:
[----:B------:R-:W-:Y:S05]  /*7ab0*/  @!P1 BRA `(.L_x_131) ;  /* 0x0000000000409947 */ /* 0x000fea0003800000 */
[----:B------:R-:W2:Y:S01]  /*7ac0*/  LDCU.64 UR8, c[0x4][0x70] ;  /* 0x01000e00ff0877ac */ /* 0x000ea20008000a00 */
[----:B------:R-:W-:Y:S01]  /*7ad0*/  MOV R3, 0x0 ;  /* 0x0000000000037802 */ /* 0x000fe20000000f00 */
[----:B------:R-:W-:Y:S02]  /*7ae0*/  HFMA2 R12, -RZ, RZ, 0, 5.9604644775390625e-08 ;  /* 0x00000001ff0c7431 */ /* 0x000fe400000001ff */
[----:B------:R-:W-:Y:S02]  /*7af0*/  IMAD.MOV.U32 R8, RZ, RZ, 0x192 ;  /* 0x00000192ff087424 */ /* 0x000fe400078e00ff */
[----:B------:R-:W-:Y:S01]  /*7b00*/  IMAD.MOV.U32 R13, RZ, RZ, RZ ;  /* 0x000000ffff0d7224 */ /* 0x000fe200078e00ff */
[----:B------:R-:W5:Y:S01]  /*7b10*/  LDCU.64 UR6, c[0x4][0x78] ;  /* 0x01000f00ff0677ac */ /* 0x000f620008000a00 */
[----:B------:R-:W1:Y:S01]  /*7b20*/  LDC.64 R2, c[0x4][R3] ;  /* 0x0100000003027b82 */ /* 0x000e620000000a00 */
[----:B------:R-:W4:Y:S01]  /*7b30*/  LDCU.64 UR4, c[0x4][0x10] ;  /* 0x01000200ff0477ac */ /* 0x000f220008000a00 */
[----:B--2---:R-:W-:Y:S01]  /*7b40*/  MOV R5, UR9 ;  /* 0x0000000900057c02 */ /* 0x004fe20008000f00 */
[----:B---3--:R-:W-:Y:S01]  /*7b50*/  IMAD.U32 R4, RZ, RZ, UR8 ;  /* 0x00000008ff047e24 */ /* 0x008fe2000f8e00ff */
[----:B-----5:R-:W-:Y:S01]  /*7b60*/  MOV R7, UR7 ;  /* 0x0000000700077c02 */ /* 0x020fe20008000f00 */
[----:B------:R-:W-:Y:S01]  /*7b70*/  IMAD.U32 R6, RZ, RZ, UR6 ;  /* 0x00000006ff067e24 */ /* 0x000fe2000f8e00ff */
[----:B----4-:R-:W-:Y:S01]  /*7b80*/  MOV R11, UR5 ;  /* 0x00000005000b7c02 */ /* 0x010fe20008000f00 */
[----:B------:R-:W-:Y:S02]  /*7b90*/  IMAD.U32 R10, RZ, RZ, UR4 ;  /* 0x00000004ff0a7e24 */ /* 0x000fe4000f8e00ff */
[----:B------:R-:W-:Y:S07]  /*7ba0*/  LEPC R20, `(.L_x_131) ;  /* 0x000000001014794e */ /* 0x000fee0000000000 */
[----:B-1----:R-:W-:Y:S05]  /*7bb0*/  CALL.ABS.NOINC R2 ;  /* 0x0000000002007343 */ /* 0x002fea0003c00000 */
.L_x_131:
[----:B------:R-:W-:Y:S01]  /*7bc0*/  SHF.L.U32 R3, R28, 0x10, RZ ;  /* 0x000000101c037819 */ /* 0x000fe200000006ff */
[----:B------:R-:W-:Y:S05]  /*7bd0*/  WARPSYNC.ALL ;  /* 0x0000000000007948 */ /* 0x000fea0003800000 */
[----:B------:R-:W-:Y:S01]  /*7be0*/  R2UR UR4, R25 ;  /* 0x00000000190472ca */ /* 0x000fe200000e0000 */
[----:B------:R-:W-:Y:S01]  /*7bf0*/  BSSY.RECONVERGENT B0, `(.L_x_132) ;  /* 0x000005a000007945 */ /* 0x000fe20003800200 */
[----:B------:R-:W-:Y:S02]  /*7c00*/  SHF.L.U32 R20, R29, 0x10, RZ ;  /* 0x000000101d147819 */ /* 0x000fe400000006ff */
[----:B------:R-:W-:Y:S02]  /*7c10*/  MOV R71, 0x10 ;  /* 0x0000001000477802 */ /* 0x000fe40000000f00 */
[----:B------:R-:W-:Y:S02]  /*7c20*/  LOP3.LUT P6, RZ, R44, 0x40, RZ, 0xc0, !PT ;  /* 0x000000402cff7812 */ /* 0x000fe400078cc0ff */
[----:B------:R-:W-:Y:S02]  /*7c30*/  ISETP.NE.AND P0, PT, R55, RZ, PT ;  /* 0x000000ff3700720c */ /* 0x000fe40003f05270 */
[----:B------:R-:W-:Y:S03]  /*7c40*/  SEL R71, R71, 0xfffffff0, !P6 ;  /* 0xfffffff047477807 */ /* 0x000fe60007000000 */
[----:B---3--:R-:W1:Y:S01]  /*7c50*/  LDTM.x16 R4, tmem[UR4] ;  /* 0x00000004000479ee */ /* 0x008e620008240000 */
[----:B------:R-:W-:Y:S01]  /*7c60*/  IADD3 R67, PT, PT, R67, R71, RZ ;  /* 0x0000004743437210 */ /* 0x000fe20007ffe0ff */
[----:B-1----:R-:W-:Y:S01]  /*7c70*/  FMUL R0, R24, R4 ;  /* 0x0000000418007220 */ /* 0x002fe20000400000 */
[----:B------:R-:W-:Y:S01]  /*7c80*/  LOP3.LUT R4, R28, 0xffff0000, RZ, 0xc0, !PT ;  /* 0xffff00001c047812 */ /* 0x000fe200078ec0ff */
[C---:B------:R-:W-:Y:S01]  /*7c90*/  FMUL R2, R24.reuse, R5 ;  /* 0x0000000518027220 */ /* 0x040fe20000400000 */
[C---:B------:R-:W-:Y:S01]  /*7ca0*/  FMUL R5, R24.reuse, R9 ;  /* 0x0000000918057220 */ /* 0x040fe20000400000 */
[C---:B------:R-:W-:Y:S01]  /*7cb0*/  FFMA R0, R27.reuse, R3, R0 ;  /* 0x000000031b007223 */ /* 0x040fe20000000000 */
[C---:B------:R-:W-:Y:S01]  /*7cc0*/  FMUL R9, R24.reuse, R13 ;  /* 0x0000000d18097220 */ /* 0x040fe20000400000 */
[----:B------:R-:W-:Y:S01]  /*7cd0*/  FFMA R2, R27, R4, R2 ;  /* 0x000000041b027223 */ /* 0x000fe20000000002 */
[C---:B------:R-:W-:Y:S01]  /*7ce0*/  FMUL R4, R24.reuse, R8 ;  /* 0x0000000818047220 */ /* 0x040fe20000400000 */
[C---:B------:R-:W-:Y:S01]  /*7cf0*/  FMUL R8, R24.reuse, R12 ;  /* 0x0000000c18087220 */ /* 0x040fe20000400000 */
[C---:B------:R-:W-:Y:S01]  /*7d00*/  FMUL R12, R24.reuse, R16 ;  /* 0x00000010180c7220 */ /* 0x040fe20000400000 */
[----:B------:R-:W-:Y:S01]  /*7d10*/  LOP3.LUT R16, R29, 0xffff0000, RZ, 0xc0, !PT ;  /* 0xffff00001d107812 */ /* 0x000fe200078ec0ff */
[----:B------:R-:W-:Y:S01]  /*7d20*/  FMUL R3, R24, R6 ;  /* 0x0000000618037220 */ /* 0x000fe20000400000 */
[----:B------:R-:W-:Y:S01]  /*7d30*/  F2FP.BF16.F32.PACK_AB R32, R2, R0 ;  /* 0x000000000220723e */ /* 0x000fe200000010ff */
[----:B------:R-:W-:Y:S01]  /*7d40*/  FMUL R13, R24, R17 ;  /* 0x00000011180d7220 */ /* 0x000fe20000400000 */
[----:B------:R-:W-:Y:S01]  /*7d50*/  SHF.L.U32 R17, R30, 0x10, RZ ;  /* 0x000000101e117819 */ /* 0x000fe200000006ff */
[----:B------:R-:W-:Y:S01]  /*7d60*/  FMUL R7, R24, R7 ;  /* 0x0000000718077220 */ /* 0x000fe20000400000 */
[----:B------:R-:W-:Y:S01]  /*7d70*/  LOP3.LUT R0, R30, 0xffff0000, RZ, 0xc0, !PT ;  /* 0xffff00001e007812 */ /* 0x000fe200078ec0ff */
[----:B------:R-:W-:Y:S01]  /*7d80*/  FFMA R3, R27, R20, R3 ;  /* 0x000000141b037223 */ /* 0x000fe20000000003 */
[----:B------:R-:W-:Y:S01]  /*7d90*/  SHF.L.U32 R2, R31, 0x10, RZ ;  /* 0x000000101f027819 */ /* 0x000fe200000006ff */
[----:B------:R-:W-:Y:S01]  /*7da0*/  FFMA R7, R27, R16, R7 ;  /* 0x000000101b077223 */ /* 0x000fe20000000007 */
[----:B------:R-:W-:Y:S01]  /*7db0*/  LOP3.LUT R16, R31, 0xffff0000, RZ, 0xc0, !PT ;  /* 0xffff00001f107812 */ /* 0x000fe200078ec0ff */
[C---:B------:R-:W-:Y:S01]  /*7dc0*/  FFMA R4, R27.reuse, R17, R4 ;  /* 0x000000111b047223 */ /* 0x040fe20000000004 */
[----:B------:R-:W-:Y:S01]  /*7dd0*/  FFMA R5, R27, R0, R5 ;  /* 0x000000001b057223 */ /* 0x000fe20000000005 */
[----:B----4-:R-:W-:Y:S01]  /*7de0*/  SHF.L.U32 R0, R36, 0x10, RZ ;  /* 0x0000001024007819 */ /* 0x010fe200000006ff */
[C---:B------:R-:W-:Y:S01]  /*7df0*/  FMUL R6, R24.reuse, R10 ;  /* 0x0000000a18067220 */ /* 0x040fe20000400000 */
[C---:B------:R-:W-:Y:S01]  /*7e00*/  FMUL R11, R24.reuse, R11 ;  /* 0x0000000b180b7220 */ /* 0x040fe20000400000 */
[----:B------:R-:W-:Y:S01]  /*7e10*/  F2FP.BF16.F32.PACK_AB R33, R7, R3 ;  /* 0x000000030721723e */ /* 0x000fe200000010ff */
[----:B------:R-:W-:Y:S01]  /*7e20*/  FMUL R10, R24, R14 ;  /* 0x0000000e180a7220 */ /* 0x000fe20000400000 */
[C---:B------:R-:W-:Y:S01]  /*7e30*/  FFMA R6, R27.reuse, R2, R6 ;  /* 0x000000021b067223 */ /* 0x040fe20000000006 */
[C---:B------:R-:W-:Y:S01]  /*7e40*/  FFMA R11, R27.reuse, R16, R11 ;  /* 0x000000101b0b7223 */ /* 0x040fe2000000000b */
[----:B------:R-:W-:Y:S01]  /*7e50*/  LOP3.LUT R2, R36, 0xffff0000, RZ, 0xc0, !PT ;  /* 0xffff000024027812 */ /* 0x000fe200078ec0ff */
[----:B------:R-:W-:Y:S01]  /*7e60*/  FFMA R8, R27, R0, R8 ;  /* 0x000000001b087223 */ /* 0x000fe20000000008 */
[C---:B------:R-:W-:Y:S01]  /*7e70*/  SHF.L.U32 R3, R37.reuse, 0x10, RZ ;  /* 0x0000001025037819 */ /* 0x040fe200000006ff */
[----:B------:R-:W-:Y:S01]  /*7e80*/  FMUL R15, R24, R15 ;  /* 0x0000000f180f7220 */ /* 0x000fe20000400000 */
[----:B------:R-:W-:Y:S01]  /*7e90*/  LOP3.LUT R0, R37, 0xffff0000, RZ, 0xc0, !PT ;  /* 0xffff000025007812 */ /* 0x000fe200078ec0ff */
[C---:B------:R-:W-:Y:S01]  /*7ea0*/  FFMA R9, R27.reuse, R2, R9 ;  /* 0x000000021b097223 */ /* 0x040fe20000000009 */
[C---:B------:R-:W-:Y:S01]  /*7eb0*/  SHF.L.U32 R2, R38.reuse, 0x10, RZ ;  /* 0x0000001026027819 */ /* 0x040fe200000006ff */
[C---:B------:R-:W-:Y:S01]  /*7ec0*/  FFMA R10, R27.reuse, R3, R10 ;  /* 0x000000031b0a7223 */ /* 0x040fe2000000000a */
[----:B------:R-:W-:Y:S01]  /*7ed0*/  LOP3.LUT R3, R38, 0xffff0000, RZ, 0xc0, !PT ;  /* 0xffff000026037812 */ /* 0x000fe200078ec0ff */
[----:B------:R-:W-:Y:S01]  /*7ee0*/  FFMA R15, R27, R0, R15 ;  /* 0x000000001b0f7223 */ /* 0x000fe2000000000f */
[----:B------:R-:W-:Y:S01]  /*7ef0*/  F2FP.BF16.F32.PACK_AB R34, R5, R4 ;  /* 0x000000040522723e */ /* 0x000fe200000010ff */
[C---:B------:R-:W-:Y:S01]  /*7f00*/  FMUL R14, R24.reuse, R18 ;  /* 0x00000012180e7220 */ /* 0x040fe20000400000 */
[C---:B------:R-:W-:Y:S01]  /*7f10*/  SHF.L.U32 R0, R39.reuse, 0x10, RZ ;  /* 0x0000001027007819 */ /* 0x040fe200000006ff */
[----:B------:R-:W-:Y:S01]  /*7f20*/  FMUL R19, R24, R19 ;  /* 0x0000001318137220 */ /* 0x000fe20000400000 */
[----:B------:R-:W-:Y:S01]  /*7f30*/  LOP3.LUT R4, R39, 0xffff0000, RZ, 0xc0, !PT ;  /* 0xffff000027047812 */ /* 0x000fe200078ec0ff */
[----:B------:R-:W-:Y:S01]  /*7f40*/  FFMA R12, R27, R2, R12 ;  /* 0x000000021b0c7223 */ /* 0x000fe2000000000c */
[----:B------:R-:W-:Y:S01]  /*7f50*/  F2FP.BF16.F32.PACK_AB R35, R11, R6 ;  /* 0x000000060b23723e */ /* 0x000fe200000010ff */
[C---:B------:R-:W-:Y:S01]  /*7f60*/  FFMA R13, R27.reuse, R3, R13 ;  /* 0x000000031b0d7223 */ /* 0x040fe2000000000d */
[C---:B------:R-:W-:Y:S01]  /*7f70*/  FFMA R14, R27.reuse, R0, R14 ;  /* 0x000000001b0e7223 */ /* 0x040fe2000000000e */
[----:B------:R-:W-:Y:S01]  /*7f80*/  FFMA R19, R27, R4, R19 ;  /* 0x000000041b137223 */ /* 0x000fe20000000013 */
[----:B------:R-:W-:Y:S01]  /*7f90*/  F2FP.BF16.F32.PACK_AB R8, R9, R8 ;  /* 0x000000080908723e */ /* 0x000fe200000010ff */
[----:B------:R1:W-:Y:S01]  /*7fa0*/  STS.128 [R66+UR44+0x300], R32 ;  /* 0x0003002042007988 */ /* 0x0003e20008000c2c */
[----:B------:R-:W-:Y:S02]  /*7fb0*/  F2FP.BF16.F32.PACK_AB R9, R15, R10 ;  /* 0x0000000a0f09723e */ /* 0x000fe400000010ff */
[----:B------:R-:W-:Y:S02]  /*7fc0*/  F2FP.BF16.F32.PACK_AB R10, R13, R12 ;  /* 0x0000000c0d0a723e */ /* 0x000fe400000010ff */
[----:B------:R-:W-:Y:S05]  /*7fd0*/  F2FP.BF16.F32.PACK_AB R11, R19, R14 ;  /* 0x0000000e130b723e */ /* 0x000fea00000010ff */
[----:B------:R1:W-:Y:S01]  /*7fe0*/  STS.128 [R67+0x300], R8 ;  /* 0x0003000843007388 */ /* 0x0003e20000000c00 */
[----:B------:R-:W-:Y:S01]  /*7ff0*/  @!PT LDS RZ, [RZ] ;  /* 0x00000000fffff984 */ /* 0x000fe20000000800 */
[----:B------:R-:W-:Y:S01]  /*8000*/  @!PT LDS RZ, [RZ] ;  /* 0x00000000fffff984 */ /* 0x000fe20000000800 */
[----:B------:R-:W-:Y:S01]  /*8010*/  @!PT LDS RZ, [RZ] ;  /* 0x00000000fffff984 */ /* 0x000fe20000000800 */
[----:B------:R-:W-:Y:S01]  /*8020*/  @!PT LDS RZ, [RZ] ;  /* 0x00000000fffff984 */ /* 0x000fe20000000800 */
[----:B------:R2:W-:Y:S07]  /*8030*/  MEMBAR.ALL.CTA ;  /* 0x0000000000007992 */ /* 0x0005ee0000008000 */
[----:B--2---:R-:W2:Y:S02]  /*8040*/  FENCE.VIEW.ASYNC.S ;  /* 0x00000000000073c6 */ /* 0x004ea40000000000 */
[----:B--2---:R-:W-:Y:S06]  /*8050*/  BAR.SYNC.DEFER_BLOCKING 0x1, 0x80 ;  /* 0x0042000000007b1d */ /* 0x004fec0000010000 */
[----:B------:R-:W-:Y:S05]  /*8060*/  @P0 BRA `(.L_x_133) ;  /* 0x0000000000480947 */ /* 0x000fea0003800000 */
[----:B------:R-:W-:Y:S01]  /*8070*/  UIADD3 UR4, UPT, UPT, UR44, 0x300, URZ ;  /* 0x000003002c047890 */ /* 0x000fe2000fffe0ff */
[----:B------:R-:W-:Y:S01]  /*8080*/  R2UR UR10, R62 ;  /* 0x000000003e0a72ca */ /* 0x000fe200000e0000 */
[----:B------:R-:W-:Y:S01]  /*8090*/  UMOV UR9, UR46 ;  /* 0x0000002e00097c82 */ /* 0x000fe20008000000 */
[----:B------:R-:W-:Y:S01]  /*80a0*/  R2UR UR11, R60 ;  /* 0x000000003c0b72ca */ /* 0x000fe200000e0000 */
[----:B------:R-:W-:Y:S01]  /*80b0*/  UIADD3 UR6, UPT, UPT, UR44, 0xb00, URZ ;  /* 0x00000b002c067890 */ /* 0x000fe2000fffe0ff */
[----:B------:R-:W-:Y:S01]  /*80c0*/  R2UR UR12, R61 ;  /* 0x000000003d0c72ca */ /* 0x000fe200000e0000 */
[----:B------:R-:W-:Y:S01]  /*80d0*/  IMAD.U32 R50, RZ, RZ, UR4 ;  /* 0x00000004ff327e24 */ /* 0x000fe2000f8e00ff */
[----:B------:R-:W-:Y:S02]  /*80e0*/  UIADD3 UR4, UP0, UPT, UR62, 0x680, URZ ;  /* 0x000006803e047890 */ /* 0x000fe4000ff1e0ff */
[----:B------:R-:W-:Y:S02]  /*80f0*/  UIADD3 UR7, UPT, UPT, UR46, 0x40, URZ ;  /* 0x000000402e077890 */ /* 0x000fe4000fffe0ff */
[----:B------:R-:W-:Y:S01]  /*8100*/  R2UR UR8, R50 ;  /* 0x00000000320872ca */ /* 0x000fe200000e0000 */
[----:B------:R-:W-:Y:S11]  /*8110*/  UIADD3.X UR5, UPT, UPT, URZ, UR63, URZ, UP0, !UPT ;  /* 0x0000003fff057290 */ /* 0x000ff600087fe4ff */
[----:B------:R-:W-:Y:S01]  /*8120*/  @!UPT UIADD3 URZ, UPT, UPT, URZ, URZ, URZ ;  /* 0x000000fffffff290 */ /* 0x000fe2000fffe0ff */
[----:B------:R2:W-:Y:S02]  /*8130*/  UTMASTG.4D.IM2COL [UR8], [UR4] ;  /* 0x00000008040073b5 */ /* 0x0005e40008058000 */
[----:B--2---:R-:W-:Y:S01]  /*8140*/  UMOV UR8, UR6 ;  /* 0x0000000600087c82 */ /* 0x004fe20008000000 */
[----:B------:R-:W-:Y:S02]  /*8150*/  UMOV UR9, UR7 ;  /* 0x0000000700097c82 */ /* 0x000fe40008000000 */
[----:B------:R2:W-:Y:S01]  /*8160*/  UTMASTG.4D.IM2COL [UR8], [UR4] ;  /* 0x00000008040073b5 */ /* 0x0005e20008058000 */
[----:B------:R0:W-:Y:S01]  /*8170*/  UTMACMDFLUSH ;  /* 0x00000000000079b7 */ /* 0x0001e20000000000 */
[----:B--2---:R-:W-:Y:S04]  /*8180*/  DEPBAR.LE SB0, 0x1 ;  /* 0x000080400000791a */ /* 0x004fe80000000000 */
.L_x_133:
[----:B------:R-:W-:Y:S05]  /*8190*/  BSYNC.RECONVERGENT B0 ;  /* 0x0000000000007941 */ /* 0x000fea0003800200 */
.L_x_132:
[----:B------:R-:W-:Y:S01]  /*81a0*/  BAR.SYNC.DEFER_BLOCKING 0x1, 0x80 ;  /* 0x0042000000007b1d */ /* 0x000fe20000010000 */
[----:B------:R-:W-:Y:S01]  /*81b0*/  ISETP.NE.AND P1, PT, R65, RZ, PT ;  /* 0x000000ff4100720c */ /* 0x000fe20003f25270 */
[----:B------:R-:W-:Y:S01]  /*81c0*/  UISETP.NE.AND UP0, UPT, UR49, URZ, UPT ;  /* 0x000000ff3100728c */ /* 0x000fe2000bf05270 */
[----:B------:R-:W-:Y:S11]  /*81d0*/  LEA R4, R26, UR44, 0x3 ;  /* 0x0000002c1a047c11 */ /* 0x000ff6000f8e18ff */
[----:B------:R-:W-:Y:S01]  /*81e0*/  @P1 SHF.L.U32 R3, R53, 0x1f, RZ ;  /* 0x0000001f35031819 */ /* 0x000fe200000006ff */
[----:B------:R-:W-:Y:S06]  /*81f0*/  BRA.U !UP0, `(.L_x_134) ;  /* 0x0000000108247547 */ /* 0x000fec000b800000 */
[----:B------:R-:W2:Y:S01]  /*8200*/  S2R R0, SR_CgaCtaId ;  /* 0x0000000000007919 */ /* 0x000ea20000008800 */
[----:B------:R-:W-:Y:S01]  /*8210*/  IMAD.U32 R2, RZ, RZ, UR47 ;  /* 0x0000002fff027e24 */ /* 0x000fe2000f8e00ff */
[----:B------:R-:W-:Y:S04]  /*8220*/  UIADD3 UR4, UPT, UPT, UR47, 0x1, URZ ;  /* 0x000000012f047890 */ /* 0x000fe8000fffe0ff */
[----:B------:R-:W-:Y:S01]  /*8230*/  @P1 LEA R2, R2, UR44, 0x3 ;  /* 0x0000002c02021c11 */ /* 0x000fe2000f8e18ff */
[----:B------:R-:W-:Y:S04]  /*8240*/  UISETP.NE.AND UP0, UPT, UR4, 0x4, UPT ;  /* 0x000000040400788c */ /* 0x000fe8000bf05270 */
[----:B------:R-:W-:Y:S01]  /*8250*/  @P1 VIADD R2, R2, 0x1c0 ;  /* 0x000001c002021836 */ /* 0x000fe20000000000 */
[----:B------:R-:W-:Y:S04]  /*8260*/  USEL UR47, UR4, URZ, UP0 ;  /* 0x000000ff042f7287 */ /* 0x000fe80008000000 */
[----:B--2---:R-:W-:Y:S04]  /*8270*/  @P1 PRMT R0, R0, 0x654, R2 ;  /* 0x0000065400001816 */ /* 0x004fe80000000002 */
[----:B------:R2:W-:Y:S04]  /*8280*/  @P1 SYNCS.ARRIVE.TRANS64.RED.A1T0 RZ, [R0+URZ], RZ ;  /* 0x000000ff00ff19a7 */ /* 0x0005e800081004ff */
.L_x_134:
[----:B------:R-:W3:Y:S01]  /*8290*/  @P1 SYNCS.PHASECHK.TRANS64.TRYWAIT P0, [R4+URZ+0x1a0], R3 ;  /* 0x0001a003040015a7 */ /* 0x000ee200080011ff */
[----:B------:R-:W-:Y:S01]  /*82a0*/  BSSY B1, `(.L_x_135) ;  /* 0x0000012000017945 */ /* 0x000fe20003800000 */
[----:B---3--:R-:W-:Y:S03]  /*82b0*/  @P1 SEL R68, RZ, 0x1, !P0 ;  /* 0x00000001ff441807 */ /* 0x008fe60004000000 */
[----:B------:R-:W-:Y:S05]  /*82c0*/  @!P1 BRA `(.L_x_136) ;  /* 0x00000000003c9947 */ /* 0x000fea0003800000 */
[----:B------:R-:W-:Y:S01]  /*82d0*/  ISETP.NE.AND P1, PT, R69, RZ, PT ;  /* 0x000000ff4500720c */ /* 0x000fe20003f25270 */
[----:B------:R-:W-:Y:S01]  /*82e0*/  BSSY B0, `(.L_x_137) ;  /* 0x0000009000007945 */ /* 0x000fe20003800000 */
[----:B------:R-:W-:Y:S11]  /*82f0*/  ISETP.NE.AND P0, PT, R68, RZ, PT ;  /* 0x000000ff4400720c */ /* 0x000ff60003f05270 */
[----:B------:R-:W-:Y:S05]  /*8300*/  @P1 IMAD R3, R26, 0x1000, R66 ;  /* 0x000010001a031824 */ /* 0x000fea00078e0242 */
[----:B------:R-:W-:Y:S05]  /*8310*/  @P1 IADD3 R2, PT, PT, R3, UR44, RZ ;  /* 0x0000002c03021c10 */ /* 0x000fea000fffe0ff */
[----:B------:R-:W-:Y:S01]  /*8320*/  @P1 IMAD.IADD R2, R71, 0x1, R2 ;  /* 0x0000000147021824 */ /* 0x000fe200078e0202 */
[----:B------:R-:W-:Y:S06]  /*8330*/  @P0 BRA `(.L_x_138) ;  /* 0x00000000000c0947 */ /* 0x000fec0003800000 */
[----:B--2---:R-:W-:Y:S04]  /*8340*/  SHF.L.U32 R0, R53, 0x1f, RZ ;  /* 0x0000001f35007819 */ /* 0x004fe800000006ff */
[----:B------:R-:W2:Y:S02]  /*8350*/  SYNCS.PHASECHK.TRANS64.TRYWAIT P0, [R4+URZ+0x1a0], R0 ;  /* 0x0001a000040075a7 */ /* 0x000ea400080011ff */
[----:B--2---:R-:W-:Y:S05]  /*8360*/  @!P0 BRA `(.L_x_139) ;  /* 0x0000002c00c88947 */ /* 0x004fea0003800000 */
.L_x_138:
[----:B------:R-:W-:Y:S05]  /*8370*/  BSYNC B0 ;  /* 0x0000000000007941 */ /* 0x000fea0003800000 */
.L_x_137:
[----:B------:R-:W-:Y:S02]  /*8380*/  ISETP.NE.AND P0, PT, R69, RZ, PT ;  /* 0x000000ff4500720c */ /* 0x000fe40003f05270 */
[----:B------:R-:W-:Y:S11]  /*8390*/  IADD3 R26, PT, PT, R26, 0x1, RZ ;  /* 0x000000011a1a7810 */ /* 0x000ff60007ffe0ff */
[----:B------:R3:W4:Y:S04]  /*83a0*/  @P0 LDS.128 R28, [R3+UR44+0x300] ;  /* 0x0003002c031c0984 */ /* 0x0007280008000c00 */
[----:B------:R3:W1:Y:S02]  /*83b0*/  @P0 LDS.128 R36, [R2+0x300] ;  /* 0x0003000002240984 */ /* 0x0006640000000c00 */
.L_x_136:
[----:B------:R-:W-:Y:S05]  /*83c0*/  BSYNC B1 ;  /* 0x0000000000017941 */ /* 0x000fea0003800000 */
.L_x_135:
[----:B--2---:R-:W-:Y:S05]  /*83d0*/  VIADD R0, R25, 0x10 ;  /* 0x0000001019007836 */ /* 0x004fea0000000000 */
[----:B------:R-:W-:Y:S04]  /*83e0*/  SHF.R.U32.HI R0, RZ, 0x15, R0 ;  /* 0x00000015ff007819 */ /* 0x000fe80000011600 */
[----:B------:R-:W-:Y:S11]  /*83f0*/  LOP3.LUT P0, RZ, R0, 0x3, R46, 0x48, !PT ;  /* 0x0000000300ff7812 */ /* 0x000ff6000780482e */
[----:B------:R-:W-:Y:S02]  /*8400*/  @!UPT UIADD3 URZ, UPT, UPT, URZ, URZ, URZ ;  /* 0x000000fffffff290 */ /* 0x000fe4000fffe0ff */
[----:B------:R-:W-:Y:S05]  /*8410*/  @!P0 BRA `(.L_x_140) ;  /* 0x0000000000408947 */ /* 0x000fea0003800000 */
[----:B------:R-:W2:Y:S01]  /*8420*/  LDCU.64 UR8, c[0x4][0x70] ;  /* 0x01000e00ff0877ac */ /* 0x000ea20008000a00 */
[----:B---3--:R-:W-:Y:S01]  /*8430*/  MOV R3, 0x0 ;  /* 0x0000000000037802 */ /* 0x008fe20000000f00 */
[----:B------:R-:W-:Y:S02]  /*8440*/  HFMA2 R12, -RZ, RZ, 0, 5.9604644775390625e-08 ;  /* 0x00000001ff0c7431 */ /* 0x000fe400000001ff */
[----:B-1----:R-:W-:Y:S02]  /*8450*/  IMAD.MOV.U32 R8, RZ, RZ, 0x192 ;  /* 0x00000192ff087424 */ /* 0x002fe400078e00ff */
[----:B------:R-:W-:Y:S01]  /*8460*/  IMAD.MOV.U32 R13, RZ, RZ, RZ ;  /* 0x000000ffff0d7224 */ /* 0x000fe200078e00ff */
[----:B------:R-:W1:Y:S01]  /*8470*/  LDCU.64 UR6, c[0x4][0x78] ;  /* 0x01000f00ff0677ac */ /* 0x000e620008000a00 */
[----:B------:R-:W3:Y:S01]  /*8480*/  LDC.64 R2, c[0x4][R3] ;  /* 0x0100000003027b82 */ /* 0x000ee20000000a00 */
[----:B------:R-:W5:Y:S01]  /*8490*/  LDCU.64 UR4, c[0x4][0x10] ;  /* 0x01000200ff0477ac */ /* 0x000f620008000a00 */
[----:B--2---:R-:W-:Y:S01]  /*84a0*/  MOV R5, UR9 ;  /* 0x0000000900057c02 */ /* 0x004fe20008000f00 */
[----:B------:R-:W-:Y:S01]  /*84b0*/  IMAD.U32 R4, RZ, RZ, UR8 ;  /* 0x00000008ff047e24 */ /* 0x000fe2000f8e00ff */
[----:B-1----:R-:W-:Y:S01]  /*84c0*/  MOV R7, UR7 ;  /* 0x0000000700077c02 */ /* 0x002fe20008000f00 */
[----:B------:R-:W-:Y:S01]  /*84d0*/  IMAD.U32 R6, RZ, RZ, UR6 ;  /* 0x00000006ff067e24 */ /* 0x000fe2000f8e00ff */
[----:B-----5:R-:W-:Y:S01]  /*84e0*/  MOV R11, UR5 ;  /* 0x00000005000b7c02 */ /* 0x020fe20008000f00 */
[----:B------:R-:W-:Y:S02]  /*84f0*/  IMAD.U32 R10, RZ, RZ, UR4 ;  /* 0x00000004ff0a7e24 */ /* 0x000fe4000f8e00ff */
[----:B------:R-:W-:Y:S07]  /*8500*/  LEPC R20, `(.L_x_140) ;  /* 0x000000001014794e */ /* 0x000fee0000000000 */
[----:B---34-:R-:W-:Y:S05]  /*8510*/  CALL.ABS.NOINC R2 ;  /* 0x0000000002007343 */ /* 0x018fea0003c00000 */
.L_x_140:
[----:B---34-:R-:W-:Y:S01]  /*8520*/  SHF.L.U32 R3, R28, 0x10, RZ ;  /* 0x000000101c037819 */ /* 0x018fe200000006ff */
[----:B------:R-:W-:Y:S05]  /*8530*/  WARPSYNC.ALL ;  /* 0x0000000000007948 */ /* 0x000fea0003800000 */
[----:B------:R-:W-:Y:S01]  /*8540*/  R2UR UR4, R25 ;  /* 0x00000000190472ca */ /* 0x000fe200000e0000 */
[----:B------:R-:W2:Y:S01]  /*8550*/  S2R R70, SR_CgaCtaId ;  /* 0x0000000000467919 */ /* 0x000ea20000008800 */
[C---:B------:R-:W-:Y:S01]  /*8560*/  SHF.L.U32 R20, R29.reuse, 0x10, RZ ;  /* 0x000000101d147819 */ /* 0x040fe200000006ff */
[----:B------:R-:W-:Y:S01]  /*8570*/  BSSY.RECONVERGENT B0, `(.L_x_141) ;  /* 0x0000059000007945 */ /* 0x000fe20003800200 */
[----:B------:R-:W-:Y:S02]  /*8580*/  LOP3.LUT R21, R29, 0xffff0000, RZ, 0xc0, !PT ;  /* 0xffff00001d157812 */ /* 0x000fe400078ec0ff */
[----:B------:R-:W-:Y:S02]  /*8590*/  ISETP.NE.AND P6, PT, R65, RZ, PT ;  /* 0x000000ff4100720c */ /* 0x000fe40003fc5270 */
[----:B------:R-:W-:Y:S05]  /*85a0*/  ISETP.NE.AND P0, PT, R55, RZ, PT ;  /* 0x000000ff3700720c */ /* 0x000fea0003f05270 */
[----:B-1----:R-:W1:Y:S02]  /*85b0*/  LDTM.x16 R4, tmem[UR4+0x10] ;  /* 0x00001004000479ee */ /* 0x002e640008240000 */
[----:B-1----:R-:W-:Y:S01]  /*85c0*/  FMUL R0, R24, R4 ;  /* 0x0000000418007220 */ /* 0x002fe20000400000 */
[----:B------:R-:W-:Y:S01]  /*85d0*/  LOP3.LUT R4, R28, 0xffff0000, RZ, 0xc0, !PT ;  /* 0xffff00001c047812 */ /* 0x000fe200078ec0ff */
[C---:B------:R-:W-:Y:S01]  /*85e0*/  FMUL R2, R24.reuse, R5 ;  /* 0x0000000518027220 */ /* 0x040fe20000400000 */
[C---:B------:R-:W-:Y:S01]  /*85f0*/  FMUL R7, R24.reuse, R7 ;  /* 0x0000000718077220 */ /* 0x040fe20000400000 */
[C---:B------:R-:W-:Y:S01]  /*8600*/  FFMA R0, R27.reuse, R3, R0 ;  /* 0x000000031b007223 */ /* 0x040fe20000000000 */
[C---:B------:R-:W-:Y:S01]  /*8610*/  FMUL R3, R24.reuse, R6 ;  /* 0x0000000618037220 */ /* 0x040fe20000400000 */
[C---:B------:R-:W-:Y:S01]  /*8620*/  FFMA R2, R27.reuse, R4, R2 ;  /* 0x000000041b027223 */ /* 0x040fe20000000002 */
[C---:B------:R-:W-:Y:S01]  /*8630*/  FMUL R4, R24.reuse, R8 ;  /* 0x0000000818047220 */ /* 0x040fe20000400000 */
[----:B------:R-:W-:Y:S01]  /*8640*/  FMUL R8, R24, R12 ;  /* 0x0000000c18087220 */ /* 0x000fe20000400000 */
[C---:B------:R-:W-:Y:S01]  /*8650*/  FFMA R3, R27.reuse, R20, R3 ;  /* 0x000000141b037223 */ /* 0x040fe20000000003 */
[----:B------:R-:W-:Y:S01]  /*8660*/  FFMA R7, R27, R21, R7 ;  /* 0x000000151b077223 */ /* 0x000fe20000000007 */
[----:B------:R-:W-:Y:S01]  /*8670*/  F2FP.BF16.F32.PACK_AB R32, R2, R0 ;  /* 0x000000000220723e */ /* 0x000fe200000010ff */
[----:B------:R-:W-:Y:S01]  /*8680*/  FMUL R12, R24, R16 ;  /* 0x00000010180c7220 */ /* 0x000fe20000400000 */
[----:B------:R-:W-:Y:S01]  /*8690*/  SHF.L.U32 R16, R30, 0x10, RZ ;  /* 0x000000101e107819 */ /* 0x000fe200000006ff */
[----:B------:R-:W-:Y:S01]  /*86a0*/  FMUL R5, R24, R9 ;  /* 0x0000000918057220 */ /* 0x000fe20000400000 */
[----:B------:R-:W-:Y:S01]  /*86b0*/  LOP3.LUT R0, R30, 0xffff0000, RZ, 0xc0, !PT ;  /* 0xffff00001e007812 */ /* 0x000fe200078ec0ff */
[C---:B------:R-:W-:Y:S01]  /*86c0*/  FMUL R6, R24.reuse, R10 ;  /* 0x0000000a18067220 */ /* 0x040fe20000400000 */
[----:B------:R-:W-:Y:S01]  /*86d0*/  SHF.L.U32 R2, R31, 0x10, RZ ;  /* 0x000000101f027819 */ /* 0x000fe200000006ff */
[----:B------:R-:W-:Y:S01]  /*86e0*/  FFMA R4, R27, R16, R4 ;  /* 0x000000101b047223 */ /* 0x000fe20000000004 */
[----:B------:R-:W-:Y:S01]  /*86f0*/  F2FP.BF16.F32.PACK_AB R33, R7, R3 ;  /* 0x000000030721723e */ /* 0x000fe200000010ff */
[----:B------:R-:W-:Y:S01]  /*8700*/  FFMA R5, R27, R0, R5 ;  /* 0x000000001b057223 */ /* 0x000fe20000000005 */
[----:B------:R-:W-:Y:S01]  /*8710*/  LOP3.LUT R3, R31, 0xffff0000, RZ, 0xc0, !PT ;  /* 0xffff00001f037812 */ /* 0x000fe200078ec0ff */
[----:B------:R-:W-:Y:S01]  /*8720*/  FMUL R11, R24, R11 ;  /* 0x0000000b180b7220 */ /* 0x000fe20000400000 */
[C---:B------:R-:W-:Y:S01]  /*8730*/  SHF.L.U32 R0, R36.reuse, 0x10, RZ ;  /* 0x0000001024007819 */ /* 0x040fe200000006ff */
[C---:B------:R-:W-:Y:S01]  /*8740*/  FFMA R6, R27.reuse, R2, R6 ;  /* 0x000000021b067223 */ /* 0x040fe20000000006 */
[----:B------:R-:W-:Y:S01]  /*8750*/  LOP3.LUT R2, R36, 0xffff0000, RZ, 0xc0, !PT ;  /* 0xffff000024027812 */ /* 0x000fe200078ec0ff */
[----:B------:R-:W-:Y:S01]  /*8760*/  FFMA R11, R27, R3, R11 ;  /* 0x000000031b0b7223 */ /* 0x000fe2000000000b */
[----:B------:R-:W-:Y:S01]  /*8770*/  SHF.L.U32 R3, R37, 0x10, RZ ;  /* 0x0000001025037819 */ /* 0x000fe200000006ff */
[C---:B------:R-:W-:Y:S01]  /*8780*/  FMUL R9, R24.reuse, R13 ;  /* 0x0000000d18097220 */ /* 0x040fe20000400000 */
[----:B------:R-:W-:Y:S01]  /*8790*/  F2FP.BF16.F32.PACK_AB R34, R5, R4 ;  /* 0x000000040522723e */ /* 0x000fe200000010ff */
[C---:B------:R-:W-:Y:S01]  /*87a0*/  FMUL R10, R24.reuse, R14 ;  /* 0x0000000e180a7220 */ /* 0x040fe20000400000 */
[----:B------:R-:W-:Y:S01]  /*87b0*/  SHF.L.U32 R4, R39, 0x10, RZ ;  /* 0x0000001027047819 */ /* 0x000fe200000006ff */
[----:B------:R-:W-:Y:S01]  /*87c0*/  FFMA R8, R27, R0, R8 ;  /* 0x000000001b087223 */ /* 0x000fe20000000008 */
[----:B------:R-:W-:Y:S01]  /*87d0*/  LOP3.LUT R0, R37, 0xffff0000, RZ, 0xc0, !PT ;  /* 0xffff000025007812 */ /* 0x000fe200078ec0ff */
[C---:B------:R-:W-:Y:S01]  /*87e0*/  FFMA R9, R27.reuse, R2, R9 ;  /* 0x000000021b097223 */ /* 0x040fe20000000009 */
[----:B------:R-:W-:Y:S01]  /*87f0*/  FFMA R10, R27, R3, R10 ;  /* 0x000000031b0a7223 */ /* 0x000fe2000000000a */
[----:B------:R-:W-:Y:S01]  /*8800*/  FMUL R15, R24, R15 ;  /* 0x0000000f180f7220 */ /* 0x000fe20000400000 */
[----:B------:R-:W-:Y:S01]  /*8810*/  SHF.L.U32 R2, R38, 0x10, RZ ;  /* 0x0000001026027819 */ /* 0x000fe200000006ff */
[----:B------:R-:W-:Y:S01]  /*8820*/  FMUL R13, R24, R17 ;  /* 0x00000011180d7220 */ /* 0x000fe20000400000 */
[----:B------:R-:W-:Y:S01]  /*8830*/  LOP3.LUT R3, R38, 0xffff0000, RZ, 0xc0, !PT ;  /* 0xffff000026037812 */ /* 0x000fe200078ec0ff */
[C---:B------:R-:W-:Y:S01]  /*8840*/  FMUL R14, R24.reuse, R18 ;  /* 0x00000012180e7220 */ /* 0x040fe20000400000 */
[----:B------:R-:W-:Y:S01]  /*8850*/  LOP3.LUT R5, R39, 0xffff0000, RZ, 0xc0, !PT ;  /* 0xffff000027057812 */ /* 0x000fe200078ec0ff */
[----:B------:R-:W-:Y:S01]  /*8860*/  FFMA R15, R27, R0, R15 ;  /* 0x000000001b0f7223 */ /* 0x000fe2000000000f */
[----:B------:R-:W-:Y:S01]  /*8870*/  FMUL R19, R24, R19 ;  /* 0x0000001318137220 */ /* 0x000fe20000400000 */
[----:B------:R-:W-:Y:S01]  /*8880*/  F2FP.BF16.F32.PACK_AB R35, R11, R6 ;  /* 0x000000060b23723e */ /* 0x000fe200000010ff */
[C---:B------:R-:W-:Y:S01]  /*8890*/  FFMA R12, R27.reuse, R2, R12 ;  /* 0x000000021b0c7223 */ /* 0x040fe2000000000c */
[C---:B------:R-:W-:Y:S01]  /*88a0*/  FFMA R13, R27.reuse, R3, R13 ;  /* 0x000000031b0d7223 */ /* 0x040fe2000000000d */
[C---:B------:R-:W-:Y:S01]  /*88b0*/  FFMA R14, R27.reuse, R4, R14 ;  /* 0x000000041b0e7223 */ /* 0x040fe2000000000e */
[----:B------:R-:W-:Y:S01]  /*88c0*/  FFMA R19, R27, R5, R19 ;  /* 0x000000051b137223 */ /* 0x000fe20000000013 */
[----:B------:R1:W-:Y:S01]  /*88d0*/  STS.128 [R66+UR44+0x1300], R32 ;  /* 0x0013002042007988 */ /* 0x0003e20008000c2c */
[----:B------:R-:W-:Y:S02]  /*88e0*/  F2FP.BF16.F32.PACK_AB R8, R9, R8 ;  /* 0x000000080908723e */ /* 0x000fe400000010ff */
[----:B------:R-:W-:Y:S02]  /*88f0*/  F2FP.BF16.F32.PACK_AB R9, R15, R10 ;  /* 0x0000000a0f09723e */ /* 0x000fe400000010ff */
[----:B------:R-:W-:Y:S02]  /*8900*/  F2FP.BF16.F32.PACK_AB R10, R13, R12 ;  /* 0x0000000c0d0a723e */ /* 0x000fe400000010ff */
[----:B------:R-:W-:Y:S02]  /*8910*/  F2FP.BF16.F32.PACK_AB R11, R19, R14 ;  /* 0x0000000e130b723e */ /* 0x000fe400000010ff */
[----:B------:R-:W-:Y:S02]  /*8920*/  MOV R0, UR47 ;  /* 0x0000002f00007c02 */ /* 0x000fe40008000f00 */
[----:B------:R-:W-:Y:S01]  /*8930*/  LEA R2, R26, UR44, 0x3 ;  /* 0x0000002c1a027c11 */ /* 0x000fe2000f8e18ff */
[----:B------:R1:W-:Y:S01]  /*8940*/  STS.128 [R67+0x1300], R8 ;  /* 0x0013000843007388 */ /* 0x0003e20000000c00 */
[----:B------:R-:W-:Y:S02]  /*8950*/  @P6 LEA R0, R0, UR44, 0x3 ;  /* 0x0000002c00006c11 */ /* 0x000fe4000f8e18ff */
[----:B------:R-:W-:Y:S02]  /*8960*/  @P6 SHF.L.U32 R3, R53, 0x1f, RZ ;  /* 0x0000001f35036819 */ /* 0x000fe400000006ff */
[----:B------:R-:W-:Y:S01]  /*8970*/  @P6 IADD3 R0, PT, PT, R0, 0x1c0, RZ ;  /* 0x000001c000006810 */ /* 0x000fe20007ffe0ff */
[----:B------:R-:W-:Y:S01]  /*8980*/  @!PT LDS RZ, [RZ] ;  /* 0x00000000fffff984 */ /* 0x000fe20000000800 */
[----:B------:R-:W-:Y:S01]  /*8990*/  @!PT LDS RZ, [RZ] ;  /* 0x00000000fffff984 */ /* 0x000fe20000000800 */
[----:B------:R-:W-:Y:S01]  /*89a0*/  @!PT LDS RZ, [RZ] ;  /* 0x00000000fffff984 */ /* 0x000fe20000000800 */
[----:B------:R-:W-:Y:S01]  /*89b0*/  @!PT LDS RZ, [RZ] ;  /* 0x00000000fffff984 */ /* 0x000fe20000000800 */
[----:B------:R3:W-:Y:S06]  /*89c0*/  MEMBAR.ALL.CTA ;  /* 0x0000000000007992 */ /* 0x0007ec0000008000 */
[----:B---3--:R-:W3:Y:S01]  /*89d0*/  FENCE.VIEW.ASYNC.S ;  /* 0x00000000000073c6 */ /* 0x008ee20000000000 */
[----:B--2---:R-:W-:Y:S01]  /*89e0*/  @P6 PRMT R0, R70, 0x654, R0 ;  /* 0x0000065446006816 */ /* 0x004fe20000000000 */
[----:B---3--:R-:W-:Y:S06]  /*89f0*/  BAR.SYNC.DEFER_BLOCKING 0x1, 0x80 ;  /* 0x0042000000007b1d */ /* 0x008fec0000010000 */
[----:B------:R-:W-:Y:S05]  /*8a00*/  @P0 BRA `(.L_x_142) ;  /* 0x00000000003c0947 */ /* 0x000fea0003800000 */
[----:B------:R-:W-:Y:S01]  /*8a10*/  R2UR UR10, R62 ;  /* 0x000000003e0a72ca */ /* 0x000fe200000e0000 */
[----:B------:R-:W-:Y:S01]  /*8a20*/  UIADD3 UR4, UP0, UPT, UR62, 0x680, URZ ;  /* 0x000006803e047890 */ /* 0x000fe2000ff1e0ff */
[----:B------:R-:W-:Y:S01]  /*8a30*/  R2UR UR11, R60 ;  /* 0x000000003c0b72ca */ /* 0x000fe200000e0000 */
[----:B------:R-:W-:Y:S01]  /*8a40*/  UIADD3 UR8, UPT, UPT, UR44, 0x1300, URZ ;  /* 0x000013002c087890 */ /* 0x000fe2000fffe0ff */
[----:B------:R-:W-:Y:S01]  /*8a50*/  R2UR UR12, R61 ;  /* 0x000000003d0c72ca */ /* 0x000fe200000e0000 */
[----:B------:R-:W-:Y:S02]  /*8a60*/  UIADD3 UR9, UPT, UPT, UR46, 0x10, URZ ;  /* 0x000000102e097890 */ /* 0x000fe4000fffe0ff */
[----:B------:R-:W-:Y:S02]  /*8a70*/  UIADD3.X UR5, UPT, UPT, URZ, UR63, URZ, UP0, !UPT ;  /* 0x0000003fff057290 */ /* 0x000fe400087fe4ff */
[----:B------:R-:W-:Y:S02]  /*8a80*/  UIADD3 UR6, UPT, UPT, UR44, 0x1b00, URZ ;  /* 0x00001b002c067890 */ /* 0x000fe4000fffe0ff */
[----:B------:R-:W-:Y:S06]  /*8a90*/  UIADD3 UR7, UPT, UPT, UR46, 0x50, URZ ;  /* 0x000000502e077890 */ /* 0x000fec000fffe0ff */
[----:B------:R2:W-:Y:S02]  /*8aa0*/  UTMASTG.4D.IM2COL [UR8], [UR4] ;  /* 0x00000008040073b5 */ /* 0x0005e40008058000 */
[----:B--2---:R-:W-:Y:S01]  /*8ab0*/  UMOV UR8, UR6 ;  /* 0x0000000600087c82 */ /* 0x004fe20008000000 */
[----:B------:R-:W-:Y:S02]  /*8ac0*/  UMOV UR9, UR7 ;  /* 0x0000000700097c82 */ /* 0x000fe40008000000 */
[----:B------:R2:W-:Y:S01]  /*8ad0*/  UTMASTG.4D.IM2COL [UR8], [UR4] ;  /* 0x00000008040073b5 */ /* 0x0005e20008058000 */
[----:B------:R0:W-:Y:S01]  /*8ae0*/  UTMACMDFLUSH ;  /* 0x00000000000079b7 */ /* 0x0001e20000000000 */
[----:B--2---:R-:W-:Y:S04]  /*8af0*/  DEPBAR.LE SB0, 0x1 ;  /* 0x000080400000791a */ /* 0x004fe80000000000 */
.L_x_142:
[----:B------:R-:W-:Y:S05]  /*8b00*/  BSYNC.RECONVERGENT B0 ;  /* 0x0000000000007941 */ /* 0x000fea0003800200 */
.L_x_141:
[----:B------:R-:W-:Y:S01]  /*8b10*/  BAR.SYNC.DEFER_BLOCKING 0x1, 0x80 ;  /* 0x0042000000007b1d */ /* 0x000fe20000010000 */
[----:B------:R-:W-:Y:S04]  /*8b20*/  UIADD3 UR4, UPT, UPT, UR47, 0x1, URZ ;  /* 0x000000012f047890 */ /* 0x000fe8000fffe0ff */
[----:B------:R-:W-:Y:S04]  /*8b30*/  UISETP.NE.AND UP0, UPT, UR4, 0x4, UPT ;  /* 0x000000040400788c */ /* 0x000fe8000bf05270 */
[----:B------:R-:W-:Y:S01]  /*8b40*/  USEL UR45, UR4, URZ, UP0 ;  /* 0x000000ff042d7287 */ /* 0x000fe20008000000 */
[----:B------:R2:W-:Y:S01]  /*8b50*/  @P6 SYNCS.ARRIVE.TRANS64.RED.A1T0 RZ, [R0+URZ], RZ ;  /* 0x000000ff00ff69a7 */ /* 0x0005e200081004ff */
[----:B------:R-:W-:Y:S01]  /*8b60*/  BSSY B1, `(.L_x_143) ;  /* 0x0000013000017945 */ /* 0x000fe20003800000 */
[----:B------:R-:W3:Y:S02]  /*8b70*/  @P6 SYNCS.PHASECHK.TRANS64.TRYWAIT P0, [R2+URZ+0x1a0], R3 ;  /* 0x0001a003020065a7 */ /* 0x000ee400080011ff */
[----:B---3--:R-:W-:Y:S01]  /*8b80*/  @P6 SEL R68, RZ, 0x1, !P0 ;  /* 0x00000001ff446807 */ /* 0x008fe20004000000 */
[----:B--2---:R-:W-:Y:S06]  /*8b90*/  @!P6 BRA `(.L_x_144) ;  /* 0x00000000003ce947 */ /* 0x004fec0003800000 */
[----:B------:R-:W-:Y:S01]  /*8ba0*/  ISETP.NE.AND P1, PT, R69, RZ, PT ;  /* 0x000000ff4500720c */ /* 0x000fe20003f25270 */
[----:B------:R-:W-:Y:S01]  /*8bb0*/  BSSY B0, `(.L_x_145) ;  /* 0x0000009000007945 */ /* 0x000fe20003800000 */
[----:B------:R-:W-:Y:S11]  /*8bc0*/  ISETP.NE.AND P0, PT, R68, RZ, PT ;  /* 0x000000ff4400720c */ /* 0x000ff60003f05270 */
[----:B------:R-:W-:Y:S05]  /*8bd0*/  @P1 IMAD R3, R26, 0x1000, R66 ;  /* 0x000010001a031824 */ /* 0x000fea00078e0242 */
[----:B------:R-:W-:Y:S05]  /*8be0*/  @P1 IADD3 R0, PT, PT, R3, UR44, RZ ;  /* 0x0000002c03001c10 */ /* 0x000fea000fffe0ff */
[----:B------:R-:W-:Y:S01]  /*8bf0*/  @P1 IMAD.IADD R0, R71, 0x1, R0 ;  /* 0x0000000147001824 */ /* 0x000fe200078e0200 */
[----:B------:R-:W-:Y:S06]  /*8c00*/  @P0 BRA `(.L_x_146) ;  /* 0x00000000000c0947 */ /* 0x000fec0003800000 */
[----:B------:R-:W-:Y:S04]  /*8c10*/  SHF.L.U32 R4, R53, 0x1f, RZ ;  /* 0x0000001f35047819 */ /* 0x000fe800000006ff */
[----:B------:R-:W2:Y:S02]  /*8c20*/  SYNCS.PHASECHK.TRANS64.TRYWAIT P0, [R2+URZ+0x1a0], R4 ;  /* 0x0001a004020075a7 */ /* 0x000ea400080011ff */
[----:B--2---:R-:W-:Y:S05]  /*8c30*/  @!P0 BRA `(.L_x_147) ;  /* 0x0000002400a88947 */ /* 0x004fea0003800000 */
.L_x_146:
[----:B------:R-:W-:Y:S05]  /*8c40*/  BSYNC B0 ;  /* 0x0000000000007941 */ /* 0x000fea0003800000 */
.L_x_145:
[----:B------:R-:W-:Y:S02]  /*8c50*/  ISETP.NE.AND P0, PT, R69, RZ, PT ;  /* 0x000000ff4500720c */ /* 0x000fe40003f05270 */
[----:B------:R-:W-:Y:S11]  /*8c60*/  IADD3 R26, PT, PT, R26, 0x1, RZ ;  /* 0x000000011a1a7810 */ /* 0x000ff60007ffe0ff */
[----:B------:R3:W4:Y:S04]  /*8c70*/  @P0 LDS.128 R28, [R3+UR44+0x300] ;  /* 0x0003002c031c0984 */ /* 0x0007280008000c00 */
[----:B------:R3:W1:Y:S02]  /*8c80*/  @P0 LDS.128 R36, [R0+0x300] ;  /* 0x0003000000240984 */ /* 0x0006640000000c00 */
.L_x_144:
[----:B------:R-:W-:Y:S05]  /*8c90*/  BSYNC B1 ;  /* 0x0000000000017941 */ /* 0x000fea0003800000 */
.L_x_143:
[----:B---3--:R-:W-:Y:S05]  /*8ca0*/  VIADD R0, R25, 0x20 ;  /* 0x0000002019007836 */ /* 0x008fea0000000000 */
[----:B------:R-:W-:Y:S04]  /*8cb0*/  SHF.R.U32.HI R0, RZ, 0x15, R0 ;  /* 0x00000015ff007819 */ /* 0x000fe80000011600 */
[----:B------:R-:W-:Y:S11]  /*8cc0*/  LOP3.LUT P0, RZ, R0, 0x3, R46, 0x48, !PT ;  /* 0x0000000300ff7812 */ /* 0x000ff6000780482e */
[----:B------:R-:W-:Y:S02]  /*8cd0*/  @!UPT UIADD3 URZ, UPT, UPT, URZ, URZ, URZ ;  /* 0x000000fffffff290 */ /* 0x000fe4000fffe0ff */
[----:B------:R-:W-:Y:S05]  /*8ce0*/  @!P0 BRA `(.L_x_148) ;  /* 0x0000000000408947 */ /* 0x000fea0003800000 */
[----:B------:R-:W3:Y:S01]  /*8cf0*/  LDCU.64 UR8, c[0x4][0x70] ;  /* 0x01000e00ff0877ac */ /* 0x000ee20008000a00 */
[----:B------:R-:W-:Y:S01]  /*8d00*/  MOV R3, 0x0 ;  /* 0x0000000000037802 */ /* 0x000fe20000000f00 */
[----:B------:R-:W-:Y:S02]  /*8d10*/  HFMA2 R12, -RZ, RZ, 0, 5.9604644775390625e-08 ;  /* 0x00000001ff0c7431 */ /* 0x000fe400000001ff */
[----:B-1----:R-:W-:Y:S02]  /*8d20*/  IMAD.MOV.U32 R8, RZ, RZ, 0x192 ;  /* 0x00000192ff087424 */ /* 0x002fe400078e00ff */
[----:B------:R-:W-:Y:S01]  /*8d30*/  IMAD.MOV.U32 R13, RZ, RZ, RZ ;  /* 0x000000ffff0d7224 */ /* 0x000fe200078e00ff */
[----:B------:R-:W1:Y:S01]  /*8d40*/  LDCU.64 UR6, c[0x4][0x78] ;  /* 0x01000f00ff0677ac */ /* 0x000e620008000a00 */
[----:B--2---:R-:W2:Y:S01]  /*8d50*/  LDC.64 R2, c[0x4][R3] ;  /* 0x0100000003027b82 */ /* 0x004ea20000000a00 */
[----:B------:R-:W5:Y:S01]  /*8d60*/  LDCU.64 UR4, c[0x4][0x10] ;  /* 0x01000200ff0477ac */ /* 0x000f620008000a00 */
[----:B---3--:R-:W-:Y:S01]  /*8d70*/  MOV R5, UR9 ;  /* 0x0000000900057c02 */ /* 0x008fe20008000f00 */
[----:B------:R-:W-:Y:S01]  /*8d80*/  IMAD.U32 R4, RZ, RZ, UR8 ;  /* 0x00000008ff047e24 */ /* 0x000fe2000f8e00ff */
[----:B-1----:R-:W-:Y:S01]  /*8d90*/  MOV R7, UR7 ;  /* 0x0000000700077c02 */ /* 0x002fe20008000f00 */
[----:B------:R-:W-:Y:S01]  /*8da0*/  IMAD.U32 R6, RZ, RZ, UR6 ;  /* 0x00000006ff067e24 */ /* 0x000fe2000f8e00ff */
[----:B-----5:R-:W-:Y:S01]  /*8db0*/  MOV R11, UR5 ;  /* 0x00000005000b7c02 */ /* 0x020fe20008000f00 */
[----:B------:R-:W-:Y:S02]  /*8dc0*/  IMAD.U32 R10, RZ, RZ, UR4 ;  /* 0x00000004ff0a7e24 */ /* 0x000fe4000f8e00ff */
[----:B------:R-:W-:Y:S07]  /*8dd0*/  LEPC R20, `(.L_x_148) ;  /* 0x000000001014794e */ /* 0x000fee0000000000 */
[----:B--2-4-:R-:W-:Y:S05]  /*8de0*/  CALL.ABS.NOINC R2 ;  /* 0x0000000002007343 */ /* 0x014fea0003c00000 */
.L_x_148:
[----:B----4-:R-:W-:Y:S01]  /*8df0*/  SHF.L.U32 R3, R28, 0x10, RZ ;  /* 0x000000101c037819 */ /* 0x010fe200000006ff */
[----:B------:R-:W-:Y:S05]  /*8e00*/  WARPSYNC.ALL ;  /* 0x0000000000007948 */ /* 0x000fea0003800000 */
[----:B------:R-:W-:Y:S01]  /*8e10*/  R2UR UR4, R25 ;  /* 0x00000000190472ca */ /* 0x000fe200000e0000 */
[----:B------:R-:W-:Y:S01]  /*8e20*/  BSSY.RECONVERGENT B0, `(.L_x_149) ;  /* 0x000005a000007945 */ /* 0x000fe20003800200 */
[C---:B------:R-:W-:Y:S02]  /*8e30*/  SHF.L.U32 R20, R29.reuse, 0x10, RZ ;  /* 0x000000101d147819 */ /* 0x040fe400000006ff */
[----:B------:R-:W-:Y:S02]  /*8e40*/  LOP3.LUT R21, R29, 0xffff0000, RZ, 0xc0, !PT ;  /* 0xffff00001d157812 */ /* 0x000fe400078ec0ff */
[----:B------:R-:W-:Y:S02]  /*8e50*/  ISETP.NE.AND P6, PT, R65, RZ, PT ;  /* 0x000000ff4100720c */ /* 0x000fe40003fc5270 */
[----:B------:R-:W-:Y:S05]  /*8e60*/  ISETP.NE.AND P0, PT, R55, RZ, PT ;  /* 0x000000ff3700720c */ /* 0x000fea0003f05270 */
[----:B-12---:R-:W1:Y:S02]  /*8e70*/  LDTM.x16 R4, tmem[UR4+0x20] ;  /* 0x00002004000479ee */ /* 0x006e640008240000 */
        /* <DEDUP_REMOVED lines=8> */
[C---:B------:R-:W-:Y:S01]  /*8f00*/  FMUL R8, R24.reuse, R12 ;  /* 0x0000000c18087220 */ /* 0x040fe20000400000 */
[----:B------:R-:W-:Y:S01]  /*8f10*/  FMUL R12, R24, R16 ;  /* 0x00000010180c7220 */ /* 0x000fe20000400000 */
[----:B------:R-:W-:Y:S01]  /*8f20*/  SHF.L.U32 R16, R30, 0x10, RZ ;  /* 0x000000101e107819 */ /* 0x000fe200000006ff */
[C---:B------:R-:W-:Y:S01]  /*8f30*/  FFMA R3, R27.reuse, R20, R3 ;  /* 0x000000141b037223 */ /* 0x040fe20000000003 */
[----:B------:R-:W-:Y:S01]  /*8f40*/  F2FP.BF16.F32.PACK_AB R32, R2, R0 ;  /* 0x000000000220723e */ /* 0x000fe200000010ff */
[C---:B------:R-:W-:Y:S01]  /*8f50*/  FFMA R7, R27.reuse, R21, R7 ;  /* 0x000000151b077223 */ /* 0x040fe20000000007 */
[----:B------:R-:W-:Y:S01]  /*8f60*/  LOP3.LUT R0, R30, 0xffff0000, RZ, 0xc0, !PT ;  /* 0xffff00001e007812 */ /* 0x000fe200078ec0ff */
[----:B------:R-:W-:Y:S01]  /*8f70*/  FFMA R4, R27, R16, R4 ;  /* 0x000000101b047223 */ /* 0x000fe20000000004 */
[C---:B------:R-:W-:Y:S01]  /*8f80*/  SHF.L.U32 R2, R31.reuse, 0x10, RZ ;  /* 0x000000101f027819 */ /* 0x040fe200000006ff */
[C---:B------:R-:W-:Y:S01]  /*8f90*/  FMUL R5, R24.reuse, R9 ;  /* 0x0000000918057220 */ /* 0x040fe20000400000 */
[----:B------:R-:W-:Y:S01]  /*8fa0*/  LOP3.LUT R16, R31, 0xffff0000, RZ, 0xc0, !PT ;  /* 0xffff00001f107812 */ /* 0x000fe200078ec0ff */
[----:B------:R-:W-:Y:S01]  /*8fb0*/  FMUL R6, R24, R10 ;  /* 0x0000000a18067220 */ /* 0x000fe20000400000 */
[----:B------:R-:W-:Y:S01]  /*8fc0*/  F2FP.BF16.F32.PACK_AB R33, R7, R3 ;  /* 0x000000030721723e */ /* 0x000fe200000010ff */
[C---:B------:R-:W-:Y:S01]  /*8fd0*/  FFMA R5, R27.reuse, R0, R5 ;  /* 0x000000001b057223 */ /* 0x040fe20000000005 */
[C---:B------:R-:W-:Y:S01]  /*8fe0*/  SHF.L.U32 R0, R36.reuse, 0x10, RZ ;  /* 0x0000001024007819 */ /* 0x040fe200000006ff */
[----:B------:R-:W-:Y:S01]  /*8ff0*/  FFMA R6, R27, R2, R6 ;  /* 0x000000021b067223 */ /* 0x000fe20000000006 */
[----:B------:R-:W-:Y:S01]  /*9000*/  LOP3.LUT R2, R36, 0xffff0000, RZ, 0xc0, !PT ;  /* 0xffff000024027812 */ /* 0x000fe200078ec0ff */
[C---:B------:R-:W-:Y:S01]  /*9010*/  FMUL R11, R24.reuse, R11 ;  /* 0x0000000b180b7220 */ /* 0x040fe20000400000 */
        /* <DEDUP_REMOVED lines=9> */
[----:B------:R-:W-:Y:S01]  /*90b0*/  LOP3.LUT R0, R37, 0xffff0000, RZ, 0xc0, !PT ;  /* 0xffff000025007812 */ /* 0x000fe200078ec0ff */
[C---:B------:R-:W-:Y:S01]  /*90c0*/  FFMA R10, R27.reuse, R3, R10 ;  /* 0x000000031b0a7223 */ /* 0x040fe2000000000a */
[----:B------:R-:W-:Y:S01]  /*90d0*/  FMUL R15, R24, R15 ;  /* 0x0000000f180f7220 */ /* 0x000fe20000400000 */
[----:B------:R-:W-:Y:S01]  /*90e0*/  SHF.L.U32 R2, R38, 0x10, RZ ;  /* 0x0000001026027819 */ /* 0x000fe200000006ff */
[----:B------:R-:W-:Y:S01]  /*90f0*/  FMUL R13, R24, R17 ;  /* 0x00000011180d7220 */ /* 0x000fe20000400000 */
[----:B------:R-:W-:Y:S01]  /*9100*/  LOP3.LUT R3, R38, 0xffff0000, RZ, 0xc0, !PT ;  /* 0xffff000026037812 */ /* 0x000fe200078ec0ff */
[C---:B------:R-:W-:Y:S01]  /*9110*/  FMUL R14, R24.reuse, R18 ;  /* 0x00000012180e7220 */ /* 0x040fe20000400000 */
        /* <DEDUP_REMOVED lines=23> */
[----:B--2---:R-:W2:Y:S01]  /*9290*/  FENCE.VIEW.ASYNC.S ;  /* 0x00000000000073c6 */ /* 0x004ea20000000000 */
[----:B------:R-:W-:Y:S01]  /*92a0*/  @P6 PRMT R0, R70, 0x654, R0 ;  /* 0x0000065446006816 */ /* 0x000fe20000000000 */
[----:B--2---:R-:W-:Y:S06]  /*92b0*/  BAR.SYNC.DEFER_BLOCKING 0x1, 0x80 ;  /* 0x0042000000007b1d */ /* 0x004fec0000010000 */
        /* <DEDUP_REMOVED lines=16> */
.L_x_150:
[----:B------:R-:W-:Y:S05]  /*93c0*/  BSYNC.RECONVERGENT B0 ;  /* 0x0000000000007941 */ /* 0x000fea0003800200 */
.L_x_149:
        /* <DEDUP_REMOVED lines=19> */
.L_x_154:
[----:B------:R-:W-:Y:S05]  /*9500*/  BSYNC B0 ;  /* 0x0000000000007941 */ /* 0x000fea0003800000 */
.L_x_153:
[----:B------:R-:W-:Y:S11]  /*9510*/  ISETP.NE.AND P0, PT, R69, RZ, PT ;  /* 0x000000ff4500720c */ /* 0x000ff60003f05270 */
[----:B------:R-:W-:Y:S02]  /*9520*/  @!UPT UIADD3 URZ, UPT, UPT, URZ, URZ, URZ ;  /* 0x000000fffffff290 */ /* 0x000fe4000fffe0ff */
[----:B------:R3:W4:Y:S04]  /*9530*/  @P0 LDS.128 R28, [R26+UR44+0x300] ;  /* 0x0003002c1a1c0984 */ /* 0x0007280008000c00 */
[----:B------:R3:W1:Y:S02]  /*9540*/  @P0 LDS.128 R36, [R71+0x300] ;  /* 0x0003000047240984 */ /* 0x0006640000000c00 */
.L_x_152:
[----:B------:R-:W-:Y:S05]  /*9550*/  BSYNC B1 ;  /* 0x0000000000017941 */ /* 0x000fea0003800000 */
.L_x_151:
[----:B--2---:R-:W-:Y:S05]  /*9560*/  VIADD R0, R25, 0x30 ;  /* 0x0000003019007836 */ /* 0x004fea0000000000 */
[----:B------:R-:W-:Y:S04]  /*9570*/  SHF.R.U32.HI R0, RZ, 0x15, R0 ;  /* 0x00000015ff007819 */ /* 0x000fe80000011600 */
[----:B------:R-:W-:Y:S11]  /*9580*/  LOP3.LUT P0, RZ, R0, 0x3, R46, 0x48, !PT ;  /* 0x0000000300ff7812 */ /* 0x000ff6000780482e */
[----:B------:R-:W-:Y:S02]  /*9590*/  @!UPT UIADD3 URZ, UPT, UPT, URZ, URZ, URZ ;  /* 0x000000fffffff290 */ /* 0x000fe4000fffe0ff */
[----:B------:R-:W-:Y:S05]  /*95a0*/  @!P0 BRA `(.L_x_156) ;  /* 0x0000000000408947 */ /* 0x000fea0003800000 */
[----:B------:R-:W2:Y:S01]  /*95b0*/  LDCU.64 UR8, c[0x4][0x70] ;  /* 0x01000e00ff0877ac */ /* 0x000ea20008000a00 */
[----:B------:R-:W-:Y:S01]  /*95c0*/  MOV R3, 0x0 ;  /* 0x0000000000037802 */ /* 0x000fe20000000f00 */
        /* <DEDUP_REMOVED lines=14> */
.L_x_156:
[----:B------:R-:W-:Y:S01]  /*96b0*/  ISETP.NE.AND P0, PT, R55, RZ, PT ;  /* 0x000000ff3700720c */ /* 0x000fe20003f05270 */
[----:B------:R-:W-:Y:S05]  /*96c0*/  WARPSYNC.ALL ;  /* 0x0000000000007948 */ /* 0x000fea0003800000 */
[----:B------:R-:W-:Y:S01]  /*96d0*/  R2UR UR4, R25 ;  /* 0x00000000190472ca */ /* 0x000fe200000e0000 */
[----:B------:R-:W-:Y:S01]  /*96e0*/  BSSY.RECONVERGENT B0, `(.L_x_157) ;  /* 0x0000057000007945 */ /* 0x000fe20003800200 */
[C---:B----4-:R-:W-:Y:S02]  /*96f0*/  SHF.L.U32 R20, R28.reuse, 0x10, RZ ;  /* 0x000000101c147819 */ /* 0x050fe400000006ff */
[----:B------:R-:W-:Y:S02]  /*9700*/  LOP3.LUT R21, R28, 0xffff0000, RZ, 0xc0, !PT ;  /* 0xffff00001c157812 */ /* 0x000fe400078ec0ff */
[C---:B------:R-:W-:Y:S02]  /*9710*/  SHF.L.U32 R25, R29.reuse, 0x10, RZ ;  /* 0x000000101d197819 */ /* 0x040fe400000006ff */
[----:B---3--:R-:W-:Y:S02]  /*9720*/  LOP3.LUT R26, R29, 0xffff0000, RZ, 0xc0, !PT ;  /* 0xffff00001d1a7812 */ /* 0x008fe400078ec0ff */
[C---:B------:R-:W-:Y:S02]  /*9730*/  SHF.L.U32 R28, R30.reuse, 0x10, RZ ;  /* 0x000000101e1c7819 */ /* 0x040fe400000006ff */
[----:B------:R-:W-:Y:S01]  /*9740*/  LOP3.LUT R29, R30, 0xffff0000, RZ, 0xc0, !PT ;  /* 0xffff00001e1d7812 */ /* 0x000fe200078ec0ff */
[----:B-1----:R-:W1:Y:S01]  /*9750*/  LDTM.x16 R4, tmem[UR4+0x30] ;  /* 0x00003004000479ee */ /* 0x002e620008240000 */
[C---:B------:R-:W-:Y:S01]  /*9760*/  SHF.L.U32 R30, R31.reuse, 0x10, RZ ;  /* 0x000000101f1e7819 */ /* 0x040fe200000006ff */
[----:B------:R-:W-:Y:S01]  /*9770*/  NOP ;  /* 0x0000000000007918 */ /* 0x000fe20000000000 */
[----:B------:R-:W-:Y:S02]  /*9780*/  LOP3.LUT R31, R31, 0xffff0000, RZ, 0xc0, !PT ;  /* 0xffff00001f1f7812 */ /* 0x000fe400078ec0ff */
[C---:B------:R-:W-:Y:S02]  /*9790*/  SHF.L.U32 R32, R36.reuse, 0x10, RZ ;  /* 0x0000001024207819 */ /* 0x040fe400000006ff */
[----:B------:R-:W-:Y:S02]  /*97a0*/  LOP3.LUT R33, R36, 0xffff0000, RZ, 0xc0, !PT ;  /* 0xffff000024217812 */ /* 0x000fe400078ec0ff */
[----:B------:R-:W-:Y:S02]  /*97b0*/  IADD3 R63, PT, PT, R63, 0x210, RZ ;  /* 0x000002103f3f7810 */ /* 0x000fe40007ffe0ff */
[----:B------:R-:W-:Y:S02]  /*97c0*/  SHF.L.U32 R34, R37, 0x10, RZ ;  /* 0x0000001025227819 */ /* 0x000fe400000006ff */
[----:B------:R-:W-:Y:S02]  /*97d0*/  LOP3.LUT R63, R63, 0xfefffff8, RZ, 0xc0, !PT ;  /* 0xfefffff83f3f7812 */ /* 0x000fe400078ec0ff */
[----:B------:R-:W-:Y:S02]  /*97e0*/  LOP3.LUT R35, R37, 0xffff0000, RZ, 0xc0, !PT ;  /* 0xffff000025237812 */ /* 0x000fe400078ec0ff */
[----:B-1----:R1:W-:Y:S01]  /*97f0*/  SYNCS.ARRIVE.TRANS64.RED.A1T0 RZ, [R63+URZ], RZ ;  /* 0x000000ff3fff79a7 */ /* 0x0023e200081004ff */
[C---:B------:R-:W-:Y:S02]  /*9800*/  SHF.L.U32 R36, R38.reuse, 0x10, RZ ;  /* 0x0000001026247819 */ /* 0x040fe400000006ff */
[----:B------:R-:W-:Y:S02]  /*9810*/  LOP3.LUT R37, R38, 0xffff0000, RZ, 0xc0, !PT ;  /* 0xffff000026257812 */ /* 0x000fe400078ec0ff */
[----:B------:R-:W-:Y:S01]  /*9820*/  SHF.L.U32 R38, R39, 0x10, RZ ;  /* 0x0000001027267819 */ /* 0x000fe200000006ff */
[C---:B------:R-:W-:Y:S01]  /*9830*/  FMUL R4, R24.reuse, R4 ;  /* 0x0000000418047220 */ /* 0x040fe20000400000 */
[C---:B------:R-:W-:Y:S01]  /*9840*/  FMUL R5, R24.reuse, R5 ;  /* 0x0000000518057220 */ /* 0x040fe20000400000 */
[C---:B------:R-:W-:Y:S01]  /*9850*/  FMUL R6, R24.reuse, R6 ;  /* 0x0000000618067220 */ /* 0x040fe20000400000 */
[C---:B------:R-:W-:Y:S01]  /*9860*/  FMUL R7, R24.reuse, R7 ;  /* 0x0000000718077220 */ /* 0x040fe20000400000 */
[C---:B------:R-:W-:Y:S01]  /*9870*/  FFMA R4, R27.reuse, R20, R4 ;  /* 0x000000141b047223 */ /* 0x040fe20000000004 */
        /* <DEDUP_REMOVED lines=15> */
[C---:B------:R-:W-:Y:S01]  /*9970*/  FMUL R12, R24.reuse, R16 ;  /* 0x00000010180c7220 */ /* 0x040fe20000400000 */
[C---:B------:R-:W-:Y:S01]  /*9980*/  FFMA R0, R27.reuse, R32, R0 ;  /* 0x000000201b007223 */ /* 0x040fe20000000000 */
[C---:B------:R-:W-:Y:S01]  /*9990*/  FMUL R13, R24.reuse, R17 ;  /* 0x00000011180d7220 */ /* 0x040fe20000400000 */
[----:B------:R-:W-:Y:S01]  /*99a0*/  FFMA R2, R27, R33, R2 ;  /* 0x000000211b027223 */ /* 0x000fe20000000002 */
[----:B------:R-:W-:Y:S01]  /*99b0*/  F2FP.BF16.F32.PACK_AB R4, R5, R4 ;  /* 0x000000040504723e */ /* 0x000fe200000010ff */
[C---:B------:R-:W-:Y:S01]  /*99c0*/  FMUL R14, R24.reuse, R18 ;  /* 0x00000012180e7220 */ /* 0x040fe20000400000 */
[----:B------:R-:W-:Y:S01]  /*99d0*/  FFMA R3, R27, R34, R3 ;  /* 0x000000221b037223 */ /* 0x000fe20000000003 */
[----:B------:R-:W-:Y:S01]  /*99e0*/  LOP3.LUT R39, R39, 0xffff0000, RZ, 0xc0, !PT ;  /* 0xffff000027277812 */ /* 0x000fe200078ec0ff */
[----:B------:R-:W-:Y:S01]  /*99f0*/  FFMA R15, R27, R35, R15 ;  /* 0x000000231b0f7223 */ /* 0x000fe2000000000f */
[----:B------:R-:W-:Y:S01]  /*9a00*/  F2FP.BF16.F32.PACK_AB R5, R7, R6 ;  /* 0x000000060705723e */ /* 0x000fe200000010ff */
[----:B------:R-:W-:Y:S01]  /*9a10*/  FMUL R19, R24, R19 ;  /* 0x0000001318137220 */ /* 0x000fe20000400000 */
[----:B------:R-:W-:Y:S01]  /*9a20*/  F2FP.BF16.F32.PACK_AB R6, R9, R8 ;  /* 0x000000080906723e */ /* 0x000fe200000010ff */
        /* <DEDUP_REMOVED lines=34> */
.L_x_158:
[----:B------:R-:W-:Y:S05]  /*9c50*/  BSYNC.RECONVERGENT B0 ;  /* 0x0000000000007941 */ /* 0x000fea0003800200 */
.L_x_157:
[----:B------:R-:W-:Y:S01]  /*9c60*/  BAR.SYNC.DEFER_BLOCKING 0x1, 0x80 ;  /* 0x0042000000007b1d */ /* 0x000fe20000010000 */
[----:B------:R-:W-:Y:S01]  /*9c70*/  UISETP.NE.AND UP0, UPT, UR49, -0x4, UPT ;  /* 0xfffffffc3100788c */ /* 0x000fe2000bf05270 */
[----:B------:R-:W-:Y:S08]  /*9c80*/  IADD3 R22, PT, PT, R22, 0x1, RZ ;  /* 0x0000000116167810 */ /* 0x000ff00007ffe0ff */
[----:B------:R-:W-:Y:S05]  /*9c90*/  BRA.U !UP0, `(.L_x_159) ;  /* 0x0000000108247547 */ /* 0x000fea000b800000 */
[----:B------:R-:W-:Y:S01]  /*9ca0*/  ISETP.NE.AND P0, PT, R65, RZ, PT ;  /* 0x000000ff4100720c */ /* 0x000fe20003f05270 */
[----:B------:R-:W-:Y:S01]  /*9cb0*/  IMAD.U32 R0, RZ, RZ, UR47 ;  /* 0x0000002fff007e24 */ /* 0x000fe2000f8e00ff */
[----:B------:R-:W-:Y:S04]  /*9cc0*/  UIADD3 UR4, UPT, UPT, UR47, 0x1, URZ ;  /* 0x000000012f047890 */ /* 0x000fe8000fffe0ff */
[----:B------:R-:W-:Y:S04]  /*9cd0*/  UISETP.NE.AND UP0, UPT, UR4, 0x4, UPT ;  /* 0x000000040400788c */ /* 0x000fe8000bf05270 */
[----:B------:R-:W-:Y:S03]  /*9ce0*/  USEL UR47, UR4, URZ, UP0 ;  /* 0x000000ff042f7287 */ /* 0x000fe60008000000 */
[----:B------:R-:W-:Y:S05]  /*9cf0*/  @P0 LEA R0, R0, UR44, 0x3 ;  /* 0x0000002c00000c11 */ /* 0x000fea000f8e18ff */
[----:B------:R-:W-:Y:S05]  /*9d00*/  @P0 VIADD R0, R0, 0x1c0 ;  /* 0x000001c000000836 */ /* 0x000fea0000000000 */
[----:B------:R-:W-:Y:S04]  /*9d10*/  @P0 PRMT R0, R70, 0x654, R0 ;  /* 0x0000065446000816 */ /* 0x000fe80000000000 */
[----:B------:R2:W-:Y:S03]  /*9d20*/  @P0 SYNCS.ARRIVE.TRANS64.RED.A1T0 RZ, [R0+URZ], RZ ;  /* 0x000000ff00ff09a7 */ /* 0x0005e600081004ff */
.L_x_159:
[----:B------:R-:W-:Y:S01]  /*9d30*/  R2UR UR5, R47 ;  /* 0x000000002f0572ca */ /* 0x000fe200000e0000 */
[----:B------:R-:W-:Y:S01]  /*9d40*/  UISETP.NE.AND UP0, UPT, UR58, URZ, UPT ;  /* 0x000000ff3a00728c */ /* 0x000fe2000bf05270 */
[----:B------:R-:W-:Y:S01]  /*9d50*/  R2UR UR4, R48 ;  /* 0x00000000300472ca */ /* 0x000fe200000e0000 */
[----:B------:R-:W-:Y:S01]  /*9d60*/  UIADD3 UR49, UPT, UPT, UR49, 0x4, URZ ;  /* 0x0000000431317890 */ /* 0x000fe2000fffe0ff */
[C---:B------:R-:W-:Y:S01]  /*9d70*/  ISETP.NE.AND P0, PT, R22.reuse, 0x2, PT ;  /* 0x000000021600780c */ /* 0x040fe20003f05270 */
[----:B------:R-:W-:Y:S01]  /*9d80*/  UMOV UR48, UR59 ;  /* 0x0000003b00307c82 */ /* 0x000fe20008000000 */
[----:B------:R-:W-:Y:S02]  /*9d90*/  LOP3.LUT R51, R51, 0x1, RZ, 0x3c, !PT ;  /* 0x0000000133337812 */ /* 0x000fe400078e3cff */
[----:B--2---:R-:W-:Y:S02]  /*9da0*/  SEL R0, RZ, 0x1, P0 ;  /* 0x00000001ff007807 */ /* 0x004fe40000000000 */
[----:B------:R-:W-:Y:S02]  /*9db0*/  SEL R22, R22, RZ, P0 ;  /* 0x000000ff16167207 */ /* 0x000fe40000000000 */
[----:B------:R-:W-:Y:S01]  /*9dc0*/  LOP3.LUT R52, R52, R0, RZ, 0x3c, !PT ;  /* 0x0000000034347212 */ /* 0x000fe200078e3cff */
[----:B------:R-:W-:Y:S02]  /*9dd0*/  UIADD3 UR20, UPT, UPT, UR36, UR5, URZ ;  /* 0x0000000524147290 */ /* 0x000fe4000fffe0ff */
[----:B------:R-:W-:Y:S01]  /*9de0*/  UIADD3 UR45, UPT, UPT, UR37, UR4, URZ ;  /* 0x00000004252d7290 */ /* 0x000fe2000fffe0ff */
[----:B------:R-:W-:Y:S11]  /*9df0*/  BRA.U UP0, `(.L_x_160) ;  /* 0xffffffcd00187547 */ /* 0x000ff6000b83ffff */
[----:B------:R-:W-:-:S13]  /*9e00*/  R2UR UR4, R49 ;  /* 0x00000000310472ca */ /* 0x000fda00000e0000 */
[----:B------:R-:W-:-:S09]  /*9e10*/  UISETP.NE.AND UP0, UPT, UR4, URZ, UPT ;  /* 0x000000ff0400728c */ /* 0x000fd2000bf05270 */
[----:B------:R-:W-:Y:S05]  /*9e20*/  BRA.U !UP0, `(.L_x_161) ;  /* 0x0000000108487547 */ /* 0x000fea000b800000 */
[----:B------:R-:W2:Y:S02]  /*9e30*/  LDCU.64 UR4, c[0x0][0x890] ;  /* 0x00011200ff0477ac */ /* 0x000ea40008000a00 */
[----:B--2---:R-:W-:-:S04]  /*9e40*/  UISETP.NE.U32.AND UP0, UPT, UR4, URZ, UPT ;  /* 0x000000ff0400728c */ /* 0x004fc8000bf05070 */
[----:B------:R-:W-:-:S09]  /*9e50*/  UISETP.NE.AND.EX UP0, UPT, UR5, URZ, UPT, UP0 ;  /* 0x000000ff0500728c */ /* 0x000fd2000bf05300 */
[----:B------:R-:W-:Y:S05]  /*9e60*/  BRA.U UP0, `(.L_x_162) ;  /* 0x00000001000c7547 */ /* 0x000fea000b800000 */
[----:B------:R-:W-:-:S13]  /*9e70*/  FSETP.NEU.AND P0, PT, R27, RZ, PT ;  /* 0x000000ff1b00720b */ /* 0x000fda0003f0d000 */
[----:B------:R-:W-:Y:S05]  /*9e80*/  @!P0 EXIT ;  /* 0x000000000000894d */ /* 0x000fea0003800000 */
[----:B------:R-:W-:Y:S05]  /*9e90*/  BRA `(.L_x_161) ;  /* 0x00000000002c7947 */ /* 0x000fea0003800000 */
.L_x_162:
[----:B------:R-:W-:Y:S01]  /*9ea0*/  ISETP.NE.AND P0, PT, R64, RZ, PT ;  /* 0x000000ff4000720c */ /* 0x000fe20003f05270 */
[----:B------:R-:W-:-:S12]  /*9eb0*/  BSSY.RECONVERGENT B0, `(.L_x_161) ;  /* 0x0000009000007945 */ /* 0x000fd80003800200 */
[----:B------:R-:W-:Y:S05]  /*9ec0*/  @P0 BRA `(.L_x_163) ;  /* 0x0000000000140947 */ /* 0x000fea0003800000 */
[----:B------:R-:W2:Y:S02]  /*9ed0*/  LDCU.64 UR4, c[0x0][0x888] ;  /* 0x00011100ff0477ac */ /* 0x000ea40008000a00 */
[----:B--2---:R-:W-:-:S04]  /*9ee0*/  ISETP.NE.U32.AND P0, PT, RZ, UR4, PT ;  /* 0x00000004ff007c0c */ /* 0x004fc8000bf05070 */
[----:B------:R-:W-:-:S13]  /*9ef0*/  ISETP.NE.AND.EX P0, PT, RZ, UR5, PT, P0 ;  /* 0x00000005ff007c0c */ /* 0x000fda000bf05300 */
[----:B------:R-:W-:Y:S05]  /*9f00*/  @!P0 EXIT ;  /* 0x000000000000894d */ /* 0x000fea0003800000 */
[----:B------:R-:W-:Y:S05]  /*9f10*/  BRA `(.L_x_164) ;  /* 0x0000000000087947 */ /* 0x000fea0003800000 */
.L_x_163:
[----:B------:R-:W-:-:S13]  /*9f20*/  FSETP.NEU.AND P0, PT, R27, RZ, PT ;  /* 0x000000ff1b00720b */ /* 0x000fda0003f0d000 */
[----:B------:R-:W-:Y:S05]  /*9f30*/  @!P0 EXIT ;  /* 0x000000000000894d */ /* 0x000fea0003800000 */
.L_x_164:
[----:B------:R-:W-:Y:S05]  /*9f40*/  BSYNC.RECONVERGENT B0 ;  /* 0x0000000000007941 */ /* 0x000fea0003800200 */
.L_x_161:
[----:B------:R-:W2:Y:S01]  /*9f50*/  S2UR UR5, SR_CgaCtaId ;  /* 0x00000000000579c3 */ /* 0x000ea20000008800 */
[----:B------:R-:W-:Y:S01]  /*9f60*/  ULEA UR4, UR47, UR44, 0x3 ;  /* 0x0000002c2f047291 */ /* 0x000fe2000f8e18ff */
[----:B------:R-:W-:-:S04]  /*9f70*/  DEPBAR.LE SB0, 0x0 ;  /* 0x000080000000791a */ /* 0x000fc80000000000 */
[----:B------:R-:W-:-:S04]  /*9f80*/  UIADD3 UR4, UPT, UPT, UR4, 0x1c0, URZ ;  /* 0x000001c004047890 */ /* 0x000fc8000fffe0ff */
[----:B--2---:R-:W-:-:S09]  /*9f90*/  UPRMT UR4, UR5, 0x654, UR4 ;  /* 0x0000065405047896 */ /* 0x004fd20008000004 */
[----:B------:R-:W-:Y:S01]  /*9fa0*/  SYNCS.ARRIVE.TRANS64.RED.A1T0 RZ, [UR4], RZ ;  /* 0x000000ffffff79a7 */ /* 0x000fe20008100404 */
[----:B------:R-:W-:Y:S05]  /*9fb0*/  EXIT ;  /* 0x000000000000794d */ /* 0x000fea0003800000 */
.L_x_25:
[----:B------:R-:W-:Y:S07]  /*9fc0*/  MOV R0, UR9 ;  /* 0x0000000900007c02 */ /* 0x000fee0008000f00 */
.L_x_165:
[----:B-1----:R1:W2:Y:S02]  /*9fd0*/  SYNCS.PHASECHK.TRANS64.TRYWAIT P0, [R0+URZ+0xd0], R4 ;  /* 0x0000d004000075a7 */ /* 0x0022a400080011ff */
[----:B--2---:R-:W-:Y:S05]  /*9fe0*/  @!P0 NANOSLEEP.SYNCS 0x989680 ;  /* 0x009896800000895d */ /* 0x004fea0003900000 */
[----:B------:R-:W2:Y:S02]  /*9ff0*/  @!P0 SYNCS.PHASECHK.TRANS64 P0, [R0+URZ+0xd0], R4 ;  /* 0x0000d004000085a7 */ /* 0x000ea400080010ff */
[----:B--2---:R-:W-:Y:S05]  /*a000*/  @!P0 BRA `(.L_x_165) ;  /* 0xfffffffc00f08947 */ /* 0x004fea000383ffff */
[----:B------:R-:W-:Y:S05]  /*a010*/  BRA `(.L_x_24) ;  /* 0xffffff7c006c7947 */ /* 0x000fea000383ffff */
.L_x_32:
[----:B------:R-:W-:Y:S07]  /*a020*/  MOV R0, UR9 ;  /* 0x0000000900007c02 */ /* 0x000fee0008000f00 */
.L_x_166:
[----:B-1----:R1:W2:Y:S02]  /*a030*/  SYNCS.PHASECHK.TRANS64.TRYWAIT P0, [R0+URZ+0xd0], R4 ;  /* 0x0000d004000075a7 */ /* 0x0022a400080011ff */
[----:B--2---:R-:W-:Y:S05]  /*a040*/  @!P0 NANOSLEEP.SYNCS 0x989680 ;  /* 0x009896800000895d */ /* 0x004fea0003900000 */
[----:B------:R-:W2:Y:S02]  /*a050*/  @!P0 SYNCS.PHASECHK.TRANS64 P0, [R0+URZ+0xd0], R4 ;  /* 0x0000d004000085a7 */ /* 0x000ea400080010ff */
[----:B--2---:R-:W-:Y:S05]  /*a060*/  @!P0 BRA `(.L_x_166) ;  /* 0xfffffffc00f08947 */ /* 0x004fea000383ffff */
[----:B------:R-:W-:Y:S05]  /*a070*/  BRA `(.L_x_31) ;  /* 0xffffff8000c47947 */ /* 0x000fea000383ffff */
.L_x_37:
[----:B------:R-:W-:-:S07]  /*a080*/  MOV R0, UR31 ;  /* 0x0000001f00007c02 */ /* 0x000fce0008000f00 */
.L_x_167:
[----:B-1----:R1:W2:Y:S02]  /*a090*/  SYNCS.PHASECHK.TRANS64.TRYWAIT P0, [R0+URZ+0x1f0], R3 ;  /* 0x0001f003000075a7 */ /* 0x0022a400080011ff */
[----:B--2---:R-:W-:Y:S05]  /*a0a0*/  @!P0 NANOSLEEP.SYNCS 0x989680 ;  /* 0x009896800000895d */ /* 0x004fea0003900000 */
[----:B------:R-:W2:Y:S02]  /*a0b0*/  @!P0 SYNCS.PHASECHK.TRANS64 P0, [R0+URZ+0x1f0], R3 ;  /* 0x0001f003000085a7 */ /* 0x000ea400080010ff */
[----:B--2---:R-:W-:Y:S05]  /*a0c0*/  @!P0 BRA `(.L_x_167) ;  /* 0xfffffffc00f08947 */ /* 0x004fea000383ffff */
[----:B------:R-:W-:Y:S05]  /*a0d0*/  BRA `(.L_x_168) ;  /* 0xffffff84008c7947 */ /* 0x000fea000383ffff */
.L_x_41:
[----:B------:R-:W-:-:S07]  /*a0e0*/  MOV R0, UR4 ;  /* 0x0000000400007c02 */ /* 0x000fce0008000f00 */
.L_x_169:
[----:B-1----:R1:W2:Y:S02]  /*a0f0*/  SYNCS.PHASECHK.TRANS64.TRYWAIT P0, [R0+URZ], R2 ;  /* 0x00000002000075a7 */ /* 0x0022a400080011ff */
[----:B--2---:R-:W-:Y:S05]  /*a100*/  @!P0 NANOSLEEP.SYNCS 0x989680 ;  /* 0x009896800000895d */ /* 0x004fea0003900000 */
[----:B------:R-:W2:Y:S02]  /*a110*/  @!P0 SYNCS.PHASECHK.TRANS64 P0, [R0+URZ], R2 ;  /* 0x00000002000085a7 */ /* 0x000ea400080010ff */
[----:B--2---:R-:W-:Y:S05]  /*a120*/  @!P0 BRA `(.L_x_169) ;  /* 0xfffffffc00f08947 */ /* 0x004fea000383ffff */
[----:B------:R-:W-:Y:S05]  /*a130*/  BRA `(.L_x_170) ;  /* 0xffffff8c00247947 */ /* 0x000fea000383ffff */
.L_x_42:
[----:B------:R-:W-:-:S07]  /*a140*/  MOV R0, UR5 ;  /* 0x0000000500007c02 */ /* 0x000fce0008000f00 */
.L_x_171:
[----:B-1----:R1:W2:Y:S02]  /*a150*/  SYNCS.PHASECHK.TRANS64.TRYWAIT P0, [R0+URZ], R2 ;  /* 0x00000002000075a7 */ /* 0x0022a400080011ff */
[----:B--2---:R-:W-:Y:S05]  /*a160*/  @!P0 NANOSLEEP.SYNCS 0x989680 ;  /* 0x009896800000895d */ /* 0x004fea0003900000 */
[----:B------:R-:W2:Y:S02]  /*a170*/  @!P0 SYNCS.PHASECHK.TRANS64 P0, [R0+URZ], R2 ;  /* 0x00000002000085a7 */ /* 0x000ea400080010ff */
[----:B--2---:R-:W-:Y:S05]  /*a180*/  @!P0 BRA `(.L_x_171) ;  /* 0xfffffffc00f08947 */ /* 0x004fea000383ffff */
[----:B------:R-:W-:Y:S05]  /*a190*/  BRA `(.L_x_172) ;  /* 0xffffff8c00347947 */ /* 0x000fea000383ffff */
.L_x_43:
[----:B------:R-:W-:-:S07]  /*a1a0*/  MOV R0, UR5 ;  /* 0x0000000500007c02 */ /* 0x000fce0008000f00 */
.L_x_173:
[----:B-1----:R1:W2:Y:S02]  /*a1b0*/  SYNCS.PHASECHK.TRANS64.TRYWAIT P0, [R0+URZ], R2 ;  /* 0x00000002000075a7 */ /* 0x0022a400080011ff */
[----:B--2---:R-:W-:Y:S05]  /*a1c0*/  @!P0 NANOSLEEP.SYNCS 0x989680 ;  /* 0x009896800000895d */ /* 0x004fea0003900000 */
[----:B------:R-:W2:Y:S02]  /*a1d0*/  @!P0 SYNCS.PHASECHK.TRANS64 P0, [R0+URZ], R2 ;  /* 0x00000002000085a7 */ /* 0x000ea400080010ff */
[----:B--2---:R-:W-:Y:S05]  /*a1e0*/  @!P0 BRA `(.L_x_173) ;  /* 0xfffffffc00f08947 */ /* 0x004fea000383ffff */
[----:B------:R-:W-:Y:S05]  /*a1f0*/  BRA `(.L_x_174) ;  /* 0xffffff8c00447947 */ /* 0x000fea000383ffff */
.L_x_44:
[----:B------:R-:W-:-:S07]  /*a200*/  MOV R0, UR5 ;  /* 0x0000000500007c02 */ /* 0x000fce0008000f00 */
.L_x_175:
[----:B-1----:R1:W2:Y:S02]  /*a210*/  SYNCS.PHASECHK.TRANS64.TRYWAIT P0, [R0+URZ], R2 ;  /* 0x00000002000075a7 */ /* 0x0022a400080011ff */
[----:B--2---:R-:W-:Y:S05]  /*a220*/  @!P0 NANOSLEEP.SYNCS 0x989680 ;  /* 0x009896800000895d */ /* 0x004fea0003900000 */
[----:B------:R-:W2:Y:S02]  /*a230*/  @!P0 SYNCS.PHASECHK.TRANS64 P0, [R0+URZ], R2 ;  /* 0x00000002000085a7 */ /* 0x000ea400080010ff */
[----:B--2---:R-:W-:Y:S05]  /*a240*/  @!P0 BRA `(.L_x_175) ;  /* 0xfffffffc00f08947 */ /* 0x004fea000383ffff */
[----:B------:R-:W-:Y:S05]  /*a250*/  BRA `(.L_x_176) ;  /* 0xffffff8c00547947 */ /* 0x000fea000383ffff */
.L_x_45:
[----:B------:R-:W-:-:S07]  /*a260*/  MOV R0, UR5 ;  /* 0x0000000500007c02 */ /* 0x000fce0008000f00 */
.L_x_177:
[----:B-1----:R1:W2:Y:S02]  /*a270*/  SYNCS.PHASECHK.TRANS64.TRYWAIT P0, [R0+URZ], R2 ;  /* 0x00000002000075a7 */ /* 0x0022a400080011ff */
[----:B--2---:R-:W-:Y:S05]  /*a280*/  @!P0 NANOSLEEP.SYNCS 0x989680 ;  /* 0x009896800000895d */ /* 0x004fea0003900000 */
[----:B------:R-:W2:Y:S02]  /*a290*/  @!P0 SYNCS.PHASECHK.TRANS64 P0, [R0+URZ], R2 ;  /* 0x00000002000085a7 */ /* 0x000ea400080010ff */
[----:B--2---:R-:W-:Y:S05]  /*a2a0*/  @!P0 BRA `(.L_x_177) ;  /* 0xfffffffc00f08947 */ /* 0x004fea000383ffff */
[----:B------:R-:W-:Y:S05]  /*a2b0*/  BRA `(.L_x_178) ;  /* 0xffffff8c00647947 */ /* 0x000fea000383ffff */
.L_x_46:
[----:B------:R-:W-:-:S07]  /*a2c0*/  MOV R0, UR5 ;  /* 0x0000000500007c02 */ /* 0x000fce0008000f00 */
.L_x_179:
[----:B-1----:R1:W2:Y:S02]  /*a2d0*/  SYNCS.PHASECHK.TRANS64.TRYWAIT P0, [R0+URZ], R2 ;  /* 0x00000002000075a7 */ /* 0x0022a400080011ff */
[----:B--2---:R-:W-:Y:S05]  /*a2e0*/  @!P0 NANOSLEEP.SYNCS 0x989680 ;  /* 0x009896800000895d */ /* 0x004fea0003900000 */
[----:B------:R-:W2:Y:S02]  /*a2f0*/  @!P0 SYNCS.PHASECHK.TRANS64 P0, [R0+URZ], R2 ;  /* 0x00000002000085a7 */ /* 0x000ea400080010ff */
[----:B--2---:R-:W-:Y:S05]  /*a300*/  @!P0 BRA `(.L_x_179) ;  /* 0xfffffffc00f08947 */ /* 0x004fea000383ffff */
[----:B------:R-:W-:Y:S05]  /*a310*/  BRA `(.L_x_180) ;  /* 0xffffff8c00747947 */ /* 0x000fea000383ffff */
.L_x_47:
[----:B------:R-:W-:-:S07]  /*a320*/  MOV R0, UR5 ;  /* 0x0000000500007c02 */ /* 0x000fce0008000f00 */
.L_x_181:
[----:B-1----:R1:W2:Y:S02]  /*a330*/  SYNCS.PHASECHK.TRANS64.TRYWAIT P0, [R0+URZ], R2 ;  /* 0x00000002000075a7 */ /* 0x0022a400080011ff */
[----:B--2---:R-:W-:Y:S05]  /*a340*/  @!P0 NANOSLEEP.SYNCS 0x989680 ;  /* 0x009896800000895d */ /* 0x004fea0003900000 */
[----:B------:R-:W2:Y:S02]  /*a350*/  @!P0 SYNCS.PHASECHK.TRANS64 P0, [R0+URZ], R2 ;  /* 0x00000002000085a7 */ /* 0x000ea400080010ff */
[----:B--2---:R-:W-:Y:S05]  /*a360*/  @!P0 BRA `(.L_x_181) ;  /* 0xfffffffc00f08947 */ /* 0x004fea000383ffff */
[----:B------:R-:W-:Y:S05]  /*a370*/  BRA `(.L_x_182) ;  /* 0xffffff8c00847947 */ /* 0x000fea000383ffff */
.L_x_48:
[----:B------:R-:W-:-:S07]  /*a380*/  MOV R0, UR5 ;  /* 0x0000000500007c02 */ /* 0x000fce0008000f00 */
.L_x_183:
[----:B-1----:R1:W2:Y:S02]  /*a390*/  SYNCS.PHASECHK.TRANS64.TRYWAIT P0, [R0+URZ], R2 ;  /* 0x00000002000075a7 */ /* 0x0022a400080011ff */
[----:B--2---:R-:W-:Y:S05]  /*a3a0*/  @!P0 NANOSLEEP.SYNCS 0x989680 ;  /* 0x009896800000895d */ /* 0x004fea0003900000 */
[----:B------:R-:W2:Y:S02]  /*a3b0*/  @!P0 SYNCS.PHASECHK.TRANS64 P0, [R0+URZ], R2 ;  /* 0x00000002000085a7 */ /* 0x000ea400080010ff */
[----:B--2---:R-:W-:Y:S05]  /*a3c0*/  @!P0 BRA `(.L_x_183) ;  /* 0xfffffffc00f08947 */ /* 0x004fea000383ffff */
[----:B------:R-:W-:Y:S05]  /*a3d0*/  BRA `(.L_x_184) ;  /* 0xffffff8c00947947 */ /* 0x000fea000383ffff */
.L_x_49:
[----:B------:R-:W-:-:S07]  /*a3e0*/  MOV R0, UR5 ;  /* 0x0000000500007c02 */ /* 0x000fce0008000f00 */
.L_x_185:
[----:B-1----:R1:W2:Y:S02]  /*a3f0*/  SYNCS.PHASECHK.TRANS64.TRYWAIT P0, [R0+URZ], R2 ;  /* 0x00000002000075a7 */ /* 0x0022a400080011ff */
[----:B--2---:R-:W-:Y:S05]  /*a400*/  @!P0 NANOSLEEP.SYNCS 0x989680 ;  /* 0x009896800000895d */ /* 0x004fea0003900000 */
[----:B------:R-:W2:Y:S02]  /*a410*/  @!P0 SYNCS.PHASECHK.TRANS64 P0, [R0+URZ], R2 ;  /* 0x00000002000085a7 */ /* 0x000ea400080010ff */
[----:B--2---:R-:W-:Y:S05]  /*a420*/  @!P0 BRA `(.L_x_185) ;  /* 0xfffffffc00f08947 */ /* 0x004fea000383ffff */
[----:B------:R-:W-:Y:S05]  /*a430*/  BRA `(.L_x_186) ;  /* 0xffffff8c00a47947 */ /* 0x000fea000383ffff */
.L_x_50:
[----:B------:R-:W-:-:S07]  /*a440*/  MOV R0, UR5 ;  /* 0x0000000500007c02 */ /* 0x000fce0008000f00 */
.L_x_187:
[----:B-1----:R1:W2:Y:S02]  /*a450*/  SYNCS.PHASECHK.TRANS64.TRYWAIT P0, [R0+URZ], R2 ;  /* 0x00000002000075a7 */ /* 0x0022a400080011ff */
[----:B--2---:R-:W-:Y:S05]  /*a460*/  @!P0 NANOSLEEP.SYNCS 0x989680 ;  /* 0x009896800000895d */ /* 0x004fea0003900000 */
[----:B------:R-:W2:Y:S02]  /*a470*/  @!P0 SYNCS.PHASECHK.TRANS64 P0, [R0+URZ], R2 ;  /* 0x00000002000085a7 */ /* 0x000ea400080010ff */
[----:B--2---:R-:W-:Y:S05]  /*a480*/  @!P0 BRA `(.L_x_187) ;  /* 0xfffffffc00f08947 */ /* 0x004fea000383ffff */
[----:B------:R-:W-:Y:S05]  /*a490*/  BRA `(.L_x_188) ;  /* 0xffffff8c00b47947 */ /* 0x000fea000383ffff */
.L_x_51:
[----:B------:R-:W-:-:S07]  /*a4a0*/  MOV R0, UR5 ;  /* 0x0000000500007c02 */ /* 0x000fce0008000f00 */
.L_x_189:
[----:B-1----:R1:W2:Y:S02]  /*a4b0*/  SYNCS.PHASECHK.TRANS64.TRYWAIT P0, [R0+URZ], R2 ;  /* 0x00000002000075a7 */ /* 0x0022a400080011ff */
[----:B--2---:R-:W-:Y:S05]  /*a4c0*/  @!P0 NANOSLEEP.SYNCS 0x989680 ;  /* 0x009896800000895d */ /* 0x004fea0003900000 */
[----:B------:R-:W2:Y:S02]  /*a4d0*/  @!P0 SYNCS.PHASECHK.TRANS64 P0, [R0+URZ], R2 ;  /* 0x00000002000085a7 */ /* 0x000ea400080010ff */
[----:B--2---:R-:W-:Y:S05]  /*a4e0*/  @!P0 BRA `(.L_x_189) ;  /* 0xfffffffc00f08947 */ /* 0x004fea000383ffff */
[----:B------:R-:W-:Y:S05]  /*a4f0*/  BRA `(.L_x_190) ;  /* 0xffffff8c00c47947 */ /* 0x000fea000383ffff */
.L_x_52:
[----:B------:R-:W-:-:S07]  /*a500*/  MOV R0, UR5 ;  /* 0x0000000500007c02 */ /* 0x000fce0008000f00 */
.L_x_191:
[----:B-1----:R1:W2:Y:S02]  /*a510*/  SYNCS.PHASECHK.TRANS64.TRYWAIT P0, [R0+URZ], R2 ;  /* 0x00000002000075a7 */ /* 0x0022a400080011ff */
[----:B--2---:R-:W-:Y:S05]  /*a520*/  @!P0 NANOSLEEP.SYNCS 0x989680 ;  /* 0x009896800000895d */ /* 0x004fea0003900000 */
[----:B------:R-:W2:Y:S02]  /*a530*/  @!P0 SYNCS.PHASECHK.TRANS64 P0, [R0+URZ], R2 ;  /* 0x00000002000085a7 */ /* 0x000ea400080010ff */
[----:B--2---:R-:W-:Y:S05]  /*a540*/  @!P0 BRA `(.L_x_191) ;  /* 0xfffffffc00f08947 */ /* 0x004fea000383ffff */
[----:B------:R-:W-:Y:S05]  /*a550*/  BRA `(.L_x_192) ;  /* 0xffffff8c00d47947 */ /* 0x000fea000383ffff */
.L_x_53:
[----:B------:R-:W-:-:S07]  /*a560*/  MOV R0, UR5 ;  /* 0x0000000500007c02 */ /* 0x000fce0008000f00 */
.L_x_193:
[----:B-1----:R1:W2:Y:S02]  /*a570*/  SYNCS.PHASECHK.TRANS64.TRYWAIT P0, [R0+URZ], R2 ;  /* 0x00000002000075a7 */ /* 0x0022a400080011ff */
[----:B--2---:R-:W-:Y:S05]  /*a580*/  @!P0 NANOSLEEP.SYNCS 0x989680 ;  /* 0x009896800000895d */ /* 0x004fea0003900000 */
[----:B------:R-:W2:Y:S02]  /*a590*/  @!P0 SYNCS.PHASECHK.TRANS64 P0, [R0+URZ], R2 ;  /* 0x00000002000085a7 */ /* 0x000ea400080010ff */
[----:B--2---:R-:W-:Y:S05]  /*a5a0*/  @!P0 BRA `(.L_x_193) ;  /* 0xfffffffc00f08947 */ /* 0x004fea000383ffff */
[----:B------:R-:W-:Y:S05]  /*a5b0*/  BRA `(.L_x_194) ;  /* 0xffffff8c00e47947 */ /* 0x000fea000383ffff */
.L_x_54:
[----:B------:R-:W-:-:S07]  /*a5c0*/  MOV R0, UR5 ;  /* 0x0000000500007c02 */ /* 0x000fce0008000f00 */
.L_x_195:
[----:B-1----:R1:W2:Y:S02]  /*a5d0*/  SYNCS.PHASECHK.TRANS64.TRYWAIT P0, [R0+URZ], R2 ;  /* 0x00000002000075a7 */ /* 0x0022a400080011ff */
[----:B--2---:R-:W-:Y:S05]  /*a5e0*/  @!P0 NANOSLEEP.SYNCS 0x989680 ;  /* 0x009896800000895d */ /* 0x004fea0003900000 */
[----:B------:R-:W2:Y:S02]  /*a5f0*/  @!P0 SYNCS.PHASECHK.TRANS64 P0, [R0+URZ], R2 ;  /* 0x00000002000085a7 */ /* 0x000ea400080010ff */
[----:B--2---:R-:W-:Y:S05]  /*a600*/  @!P0 BRA `(.L_x_195) ;  /* 0xfffffffc00f08947 */ /* 0x004fea000383ffff */
[----:B------:R-:W-:Y:S05]  /*a610*/  BRA `(.L_x_196) ;  /* 0xffffff8c00f47947 */ /* 0x000fea000383ffff */
.L_x_55:
[----:B------:R-:W-:-:S07]  /*a620*/  MOV R0, UR5 ;  /* 0x0000000500007c02 */ /* 0x000fce0008000f00 */
.L_x_197:
[----:B-1----:R1:W2:Y:S02]  /*a630*/  SYNCS.PHASECHK.TRANS64.TRYWAIT P0, [R0+URZ], R2 ;  /* 0x00000002000075a7 */ /* 0x0022a400080011ff */
[----:B--2---:R-:W-:Y:S05]  /*a640*/  @!P0 NANOSLEEP.SYNCS 0x989680 ;  /* 0x009896800000895d */ /* 0x004fea0003900000 */
[----:B------:R-:W2:Y:S02]  /*a650*/  @!P0 SYNCS.PHASECHK.TRANS64 P0, [R0+URZ], R2 ;  /* 0x00000002000085a7 */ /* 0x000ea400080010ff */
[----:B--2---:R-:W-:Y:S05]  /*a660*/  @!P0 BRA `(.L_x_197) ;  /* 0xfffffffc00f08947 */ /* 0x004fea000383ffff */
[----:B------:R-:W-:Y:S05]  /*a670*/  BRA `(.L_x_198) ;  /* 0xffffff9000047947 */ /* 0x000fea000383ffff */
.L_x_56:
[----:B------:R-:W-:-:S07]  /*a680*/  MOV R0, UR5 ;  /* 0x0000000500007c02 */ /* 0x000fce0008000f00 */
.L_x_199:
[----:B-1----:R1:W2:Y:S02]  /*a690*/  SYNCS.PHASECHK.TRANS64.TRYWAIT P0, [R0+URZ], R2 ;  /* 0x00000002000075a7 */ /* 0x0022a400080011ff */
[----:B--2---:R-:W-:Y:S05]  /*a6a0*/  @!P0 NANOSLEEP.SYNCS 0x989680 ;  /* 0x009896800000895d */ /* 0x004fea0003900000 */
[----:B------:R-:W2:Y:S02]  /*a6b0*/  @!P0 SYNCS.PHASECHK.TRANS64 P0, [R0+URZ], R2 ;  /* 0x00000002000085a7 */ /* 0x000ea400080010ff */
[----:B--2---:R-:W-:Y:S05]  /*a6c0*/  @!P0 BRA `(.L_x_199) ;  /* 0xfffffffc00f08947 */ /* 0x004fea000383ffff */
[----:B------:R-:W-:Y:S05]  /*a6d0*/  BRA `(.L_x_200) ;  /* 0xffffff9000147947 */ /* 0x000fea000383ffff */
.L_x_57:
[----:B------:R-:W-:-:S07]  /*a6e0*/  MOV R0, UR5 ;  /* 0x0000000500007c02 */ /* 0x000fce0008000f00 */
.L_x_201:
[----:B-1----:R1:W2:Y:S02]  /*a6f0*/  SYNCS.PHASECHK.TRANS64.TRYWAIT P0, [R0+URZ], R2 ;  /* 0x00000002000075a7 */ /* 0x0022a400080011ff */
[----:B--2---:R-:W-:Y:S05]  /*a700*/  @!P0 NANOSLEEP.SYNCS 0x989680 ;  /* 0x009896800000895d */ /* 0x004fea0003900000 */
[----:B------:R-:W2:Y:S02]  /*a710*/  @!P0 SYNCS.PHASECHK.TRANS64 P0, [R0+URZ], R2 ;  /* 0x00000002000085a7 */ /* 0x000ea400080010ff */
[----:B--2---:R-:W-:Y:S05]  /*a720*/  @!P0 BRA `(.L_x_201) ;  /* 0xfffffffc00f08947 */ /* 0x004fea000383ffff */
[----:B------:R-:W-:Y:S05]  /*a730*/  BRA `(.L_x_202) ;  /* 0xffffff9000247947 */ /* 0x000fea000383ffff */
.L_x_58:
[----:B------:R-:W-:-:S07]  /*a740*/  MOV R0, UR5 ;  /* 0x0000000500007c02 */ /* 0x000fce0008000f00 */
.L_x_203:
[----:B-1----:R1:W2:Y:S02]  /*a750*/  SYNCS.PHASECHK.TRANS64.TRYWAIT P0, [R0+URZ], R2 ;  /* 0x00000002000075a7 */ /* 0x0022a400080011ff */
[----:B--2---:R-:W-:Y:S05]  /*a760*/  @!P0 NANOSLEEP.SYNCS 0x989680 ;  /* 0x009896800000895d */ /* 0x004fea0003900000 */
[----:B------:R-:W2:Y:S02]  /*a770*/  @!P0 SYNCS.PHASECHK.TRANS64 P0, [R0+URZ], R2 ;  /* 0x00000002000085a7 */ /* 0x000ea400080010ff */
[----:B--2---:R-:W-:Y:S05]  /*a780*/  @!P0 BRA `(.L_x_203) ;  /* 0xfffffffc00f08947 */ /* 0x004fea000383ffff */
[----:B------:R-:W-:Y:S05]  /*a790*/  BRA `(.L_x_204) ;  /* 0xffffff9000347947 */ /* 0x000fea000383ffff */
.L_x_59:
[----:B------:R-:W-:-:S07]  /*a7a0*/  MOV R0, UR5 ;  /* 0x0000000500007c02 */ /* 0x000fce0008000f00 */
.L_x_205:
[----:B-1----:R1:W2:Y:S02]  /*a7b0*/  SYNCS.PHASECHK.TRANS64.TRYWAIT P0, [R0+URZ], R2 ;  /* 0x00000002000075a7 */ /* 0x0022a400080011ff */
[----:B--2---:R-:W-:Y:S05]  /*a7c0*/  @!P0 NANOSLEEP.SYNCS 0x989680 ;  /* 0x009896800000895d */ /* 0x004fea0003900000 */
[----:B------:R-:W2:Y:S02]  /*a7d0*/  @!P0 SYNCS.PHASECHK.TRANS64 P0, [R0+URZ], R2 ;  /* 0x00000002000085a7 */ /* 0x000ea400080010ff */
[----:B--2---:R-:W-:Y:S05]  /*a7e0*/  @!P0 BRA `(.L_x_205) ;  /* 0xfffffffc00f08947 */ /* 0x004fea000383ffff */
[----:B------:R-:W-:Y:S05]  /*a7f0*/  BRA `(.L_x_206) ;  /* 0xffffff9000447947 */ /* 0x000fea000383ffff */
.L_x_60:
[----:B------:R-:W-:-:S07]  /*a800*/  MOV R0, UR5 ;  /* 0x0000000500007c02 */ /* 0x000fce0008000f00 */
.L_x_207:
[----:B-1----:R1:W2:Y:S02]  /*a810*/  SYNCS.PHASECHK.TRANS64.TRYWAIT P0, [R0+URZ], R2 ;  /* 0x00000002000075a7 */ /* 0x0022a400080011ff */
[----:B--2---:R-:W-:Y:S05]  /*a820*/  @!P0 NANOSLEEP.SYNCS 0x989680 ;  /* 0x009896800000895d */ /* 0x004fea0003900000 */
[----:B------:R-:W2:Y:S02]  /*a830*/  @!P0 SYNCS.PHASECHK.TRANS64 P0, [R0+URZ], R2 ;  /* 0x00000002000085a7 */ /* 0x000ea400080010ff */
[----:B--2---:R-:W-:Y:S05]  /*a840*/  @!P0 BRA `(.L_x_207) ;  /* 0xfffffffc00f08947 */ /* 0x004fea000383ffff */
[----:B------:R-:W-:Y:S05]  /*a850*/  BRA `(.L_x_208) ;  /* 0xffffff9000547947 */ /* 0x000fea000383ffff */
.L_x_61:
[----:B------:R-:W-:-:S07]  /*a860*/  MOV R0, UR5 ;  /* 0x0000000500007c02 */ /* 0x000fce0008000f00 */
.L_x_209:
[----:B-1----:R1:W2:Y:S02]  /*a870*/  SYNCS.PHASECHK.TRANS64.TRYWAIT P0, [R0+URZ], R2 ;  /* 0x00000002000075a7 */ /* 0x0022a400080011ff */
[----:B--2---:R-:W-:Y:S05]  /*a880*/  @!P0 NANOSLEEP.SYNCS 0x989680 ;  /* 0x009896800000895d */ /* 0x004fea0003900000 */
[----:B------:R-:W2:Y:S02]  /*a890*/  @!P0 SYNCS.PHASECHK.TRANS64 P0, [R0+URZ], R2 ;  /* 0x00000002000085a7 */ /* 0x000ea400080010ff */
[----:B--2---:R-:W-:Y:S05]  /*a8a0*/  @!P0 BRA `(.L_x_209) ;  /* 0xfffffffc00f08947 */ /* 0x004fea000383ffff */
[----:B------:R-:W-:Y:S05]  /*a8b0*/  BRA `(.L_x_210) ;  /* 0xffffff9000647947 */ /* 0x000fea000383ffff */
.L_x_62:
[----:B------:R-:W-:-:S07]  /*a8c0*/  MOV R0, UR5 ;  /* 0x0000000500007c02 */ /* 0x000fce0008000f00 */
.L_x_211:
[----:B-1----:R1:W2:Y:S02]  /*a8d0*/  SYNCS.PHASECHK.TRANS64.TRYWAIT P0, [R0+URZ], R2 ;  /* 0x00000002000075a7 */ /* 0x0022a400080011ff */
[----:B--2---:R-:W-:Y:S05]  /*a8e0*/  @!P0 NANOSLEEP.SYNCS 0x989680 ;  /* 0x009896800000895d */ /* 0x004fea0003900000 */
[----:B------:R-:W2:Y:S02]  /*a8f0*/  @!P0 SYNCS.PHASECHK.TRANS64 P0, [R0+URZ], R2 ;  /* 0x00000002000085a7 */ /* 0x000ea400080010ff */
[----:B--2---:R-:W-:Y:S05]  /*a900*/  @!P0 BRA `(.L_x_211) ;  /* 0xfffffffc00f08947 */ /* 0x004fea000383ffff */
[----:B------:R-:W-:Y:S05]  /*a910*/  BRA `(.L_x_212) ;  /* 0xffffff9000747947 */ /* 0x000fea000383ffff */
.L_x_63:
[----:B------:R-:W-:-:S07]  /*a920*/  MOV R0, UR5 ;  /* 0x0000000500007c02 */ /* 0x000fce0008000f00 */
.L_x_213:
[----:B-1----:R1:W2:Y:S02]  /*a930*/  SYNCS.PHASECHK.TRANS64.TRYWAIT P0, [R0+URZ], R2 ;  /* 0x00000002000075a7 */ /* 0x0022a400080011ff */
[----:B--2---:R-:W-:Y:S05]  /*a940*/  @!P0 NANOSLEEP.SYNCS 0x989680 ;  /* 0x009896800000895d */ /* 0x004fea0003900000 */
[----:B------:R-:W2:Y:S02]  /*a950*/  @!P0 SYNCS.PHASECHK.TRANS64 P0, [R0+URZ], R2 ;  /* 0x00000002000085a7 */ /* 0x000ea400080010ff */
[----:B--2---:R-:W-:Y:S05]  /*a960*/  @!P0 BRA `(.L_x_213) ;  /* 0xfffffffc00f08947 */ /* 0x004fea000383ffff */
[----:B------:R-:W-:Y:S05]  /*a970*/  BRA `(.L_x_214) ;  /* 0xffffff9000847947 */ /* 0x000fea000383ffff */
.L_x_64:
[----:B------:R-:W-:-:S07]  /*a980*/  MOV R0, UR5 ;  /* 0x0000000500007c02 */ /* 0x000fce0008000f00 */
.L_x_215:
[----:B-1----:R1:W2:Y:S02]  /*a990*/  SYNCS.PHASECHK.TRANS64.TRYWAIT P0, [R0+URZ], R2 ;  /* 0x00000002000075a7 */ /* 0x0022a400080011ff */
[----:B--2---:R-:W-:Y:S05]  /*a9a0*/  @!P0 NANOSLEEP.SYNCS 0x989680 ;  /* 0x009896800000895d */ /* 0x004fea0003900000 */
[----:B------:R-:W2:Y:S02]  /*a9b0*/  @!P0 SYNCS.PHASECHK.TRANS64 P0, [R0+URZ], R2 ;  /* 0x00000002000085a7 */ /* 0x000ea400080010ff */
[----:B--2---:R-:W-:Y:S05]  /*a9c0*/  @!P0 BRA `(.L_x_215) ;  /* 0xfffffffc00f08947 */ /* 0x004fea000383ffff */
[----:B------:R-:W-:Y:S05]  /*a9d0*/  BRA `(.L_x_216) ;  /* 0xffffff9000947947 */ /* 0x000fea000383ffff */
.L_x_65:
[----:B------:R-:W-:-:S07]  /*a9e0*/  MOV R0, UR5 ;  /* 0x0000000500007c02 */ /* 0x000fce0008000f00 */
.L_x_217:
[----:B-1----:R1:W2:Y:S02]  /*a9f0*/  SYNCS.PHASECHK.TRANS64.TRYWAIT P0, [R0+URZ], R2 ;  /* 0x00000002000075a7 */ /* 0x0022a400080011ff */
[----:B--2---:R-:W-:Y:S05]  /*aa00*/  @!P0 NANOSLEEP.SYNCS 0x989680 ;  /* 0x009896800000895d */ /* 0x004fea0003900000 */
[----:B------:R-:W2:Y:S02]  /*aa10*/  @!P0 SYNCS.PHASECHK.TRANS64 P0, [R0+URZ], R2 ;  /* 0x00000002000085a7 */ /* 0x000ea400080010ff */
[----:B--2---:R-:W-:Y:S05]  /*aa20*/  @!P0 BRA `(.L_x_217) ;  /* 0xfffffffc00f08947 */ /* 0x004fea000383ffff */
[----:B------:R-:W-:Y:S05]  /*aa30*/  BRA `(.L_x_218) ;  /* 0xffffff9000a47947 */ /* 0x000fea000383ffff */
.L_x_68:
[----:B------:R-:W-:-:S07]  /*aa40*/  MOV R4, UR4 ;  /* 0x0000000400047c02 */ /* 0x000fce0008000f00 */
.L_x_219:
[----:B--2---:R2:W3:Y:S02]  /*aa50*/  SYNCS.PHASECHK.TRANS64.TRYWAIT P1, [R4+URZ+0x1f8], R6 ;  /* 0x0001f806040075a7 */ /* 0x0044e400080211ff */
[----:B---3--:R-:W-:Y:S05]  /*aa60*/  @!P1 NANOSLEEP.SYNCS 0x989680 ;  /* 0x009896800000995d */ /* 0x008fea0003900000 */
[----:B------:R-:W3:Y:S02]  /*aa70*/  @!P1 SYNCS.PHASECHK.TRANS64 P1, [R4+URZ+0x1f8], R6 ;  /* 0x0001f806040095a7 */ /* 0x000ee400080210ff */
[----:B---3--:R-:W-:Y:S05]  /*aa80*/  @!P1 BRA `(.L_x_219) ;  /* 0xfffffffc00f09947 */ /* 0x008fea000383ffff */
[----:B------:R-:W-:Y:S05]  /*aa90*/  BRA `(.L_x_220) ;  /* 0xffffff9400147947 */ /* 0x000fea000383ffff */
.L_x_69:
[----:B--2---:R-:W-:-:S07]  /*aaa0*/  MOV R4, UR4 ;  /* 0x0000000400047c02 */ /* 0x004fce0008000f00 */
.L_x_221:
[----:B--2---:R2:W3:Y:S02]  /*aab0*/  SYNCS.PHASECHK.TRANS64.TRYWAIT P1, [R4+URZ+0x1f0], R5 ;  /* 0x0001f005040075a7 */ /* 0x0044e400080211ff */
[----:B---3--:R-:W-:Y:S05]  /*aac0*/  @!P1 NANOSLEEP.SYNCS 0x989680 ;  /* 0x009896800000995d */ /* 0x008fea0003900000 */
[----:B------:R-:W3:Y:S02]  /*aad0*/  @!P1 SYNCS.PHASECHK.TRANS64 P1, [R4+URZ+0x1f0], R5 ;  /* 0x0001f005040095a7 */ /* 0x000ee400080210ff */
[----:B---3--:R-:W-:Y:S05]  /*aae0*/  @!P1 BRA `(.L_x_221) ;  /* 0xfffffffc00f09947 */ /* 0x008fea000383ffff */
[----:B------:R-:W-:Y:S05]  /*aaf0*/  BRA `(.L_x_222) ;  /* 0xffffff94001c7947 */ /* 0x000fea000383ffff */
.L_x_79:
[----:B--2---:R-:W-:-:S04]  /*ab00*/  MOV R5, UR5 ;  /* 0x0000000500057c02 */ /* 0x004fc80008000f00 */
[----:B------:R2:W3:Y:S03]  /*ab10*/  SYNCS.PHASECHK.TRANS64.TRYWAIT P0, [R5+URZ+0x8], R6 ;  /* 0x00000806050075a7 */ /* 0x0004e600080011ff */
[----:B---3--:R-:W-:Y:S05]  /*ab20*/  @!P0 NANOSLEEP.SYNCS 0x989680 ;  /* 0x009896800000895d */ /* 0x008fea0003900000 */
[----:B------:R-:W3:Y:S02]  /*ab30*/  @!P0 SYNCS.PHASECHK.TRANS64 P0, [R5+URZ+0x8], R6 ;  /* 0x00000806050085a7 */ /* 0x000ee400080010ff */
[----:B---3--:R-:W-:Y:S05]  /*ab40*/  @!P0 BRA `(.L_x_79) ;  /* 0xfffffffc00ec8947 */ /* 0x008fea000383ffff */
[----:B------:R-:W-:Y:S05]  /*ab50*/  BRA `(.L_x_78) ;  /* 0xffffff9400e87947 */ /* 0x000fea000383ffff */
.L_x_81:
[----:B------:R-:W-:Y:S01]  /*ab60*/  BSSY B0, `(.L_x_223) ;  /* 0x0000006000007945 */ /* 0x000fe20003800000 */
[----:B------:R-:W-:-:S07]  /*ab70*/  MOV R15, 0xffffffff ;  /* 0xffffffff000f7802 */ /* 0x000fce0000000f00 */
[----:B-12--5:R-:W-:Y:S05]  /*ab80*/  WARPSYNC.COLLECTIVE R15, `(.L_x_224) ;  /* 0x000000000f0c7348 */ /* 0x026fea0003c00000 */
[----:B------:R-:W-:Y:S02]  /*ab90*/  ELECT P6, UR79, PT ;  /* 0x00000000004f782f */ /* 0x000fe400038c0000 */
[----:B------:R-:W-:Y:S01]  /*aba0*/  MOV R14, UR79 ;  /* 0x0000004f000e7c02 */ /* 0x000fe20008000f00 */
[----:B-12--5:R-:W-:Y:S10]  /*abb0*/  ENDCOLLECTIVE ;  /* 0x000000000000791b */ /* 0x026ff40003800000 */
.L_x_224:
[----:B------:R-:W-:Y:S05]  /*abc0*/  BSYNC B0 ;  /* 0x0000000000007941 */ /* 0x000fea0003800000 */
.L_x_223:
[----:B------:R-:W-:Y:S05]  /*abd0*/  BRA `(.L_x_225) ;  /* 0xffffff9800187947 */ /* 0x000fea000383ffff */
.L_x_83:
[----:B--2---:R-:W-:-:S04]  /*abe0*/  MOV R3, UR5 ;  /* 0x0000000500037c02 */ /* 0x004fc80008000f00 */
[----:B------:R2:W3:Y:S03]  /*abf0*/  SYNCS.PHASECHK.TRANS64.TRYWAIT P0, [R3+URZ+0x8], R4 ;  /* 0x00000804030075a7 */ /* 0x0004e600080011ff */
[----:B---3--:R-:W-:Y:S05]  /*ac00*/  @!P0 NANOSLEEP.SYNCS 0x989680 ;  /* 0x009896800000895d */ /* 0x008fea0003900000 */
[----:B------:R-:W3:Y:S02]  /*ac10*/  @!P0 SYNCS.PHASECHK.TRANS64 P0, [R3+URZ+0x8], R4 ;  /* 0x00000804030085a7 */ /* 0x000ee400080010ff */
[----:B---3--:R-:W-:Y:S05]  /*ac20*/  @!P0 BRA `(.L_x_83) ;  /* 0xfffffffc00ec8947 */ /* 0x008fea000383ffff */
[----:B------:R-:W-:Y:S05]  /*ac30*/  BRA `(.L_x_82) ;  /* 0xffffff98001c7947 */ /* 0x000fea000383ffff */
.L_x_84:
[----:B------:R-:W-:-:S07]  /*ac40*/  MOV R4, UR17 ;  /* 0x0000001100047c02 */ /* 0x000fce0008000f00 */
.L_x_226:
[----:B-1----:R1:W2:Y:S02]  /*ac50*/  SYNCS.PHASECHK.TRANS64.TRYWAIT P0, [R4+URZ+0x1f0], R5 ;  /* 0x0001f005040075a7 */ /* 0x0022a400080011ff */
[----:B--2---:R-:W-:Y:S05]  /*ac60*/  @!P0 NANOSLEEP.SYNCS 0x989680 ;  /* 0x009896800000895d */ /* 0x004fea0003900000 */
[----:B------:R-:W2:Y:S02]  /*ac70*/  @!P0 SYNCS.PHASECHK.TRANS64 P0, [R4+URZ+0x1f0], R5 ;  /* 0x0001f005040085a7 */ /* 0x000ea400080010ff */
[----:B--2---:R-:W-:Y:S05]  /*ac80*/  @!P0 BRA `(.L_x_226) ;  /* 0xfffffffc00f08947 */ /* 0x004fea000383ffff */
[----:B------:R-:W-:Y:S05]  /*ac90*/  BRA `(.L_x_227) ;  /* 0xffffff9c00087947 */ /* 0x000fea000383ffff */
.L_x_86:
[----:B------:R-:W-:-:S07]  /*aca0*/  MOV R4, UR22 ;  /* 0x0000001600047c02 */ /* 0x000fce0008000f00 */
.L_x_228:
[----:B-1----:R1:W2:Y:S02]  /*acb0*/  SYNCS.PHASECHK.TRANS64.TRYWAIT P0, [R4+URZ+0x210], R5 ;  /* 0x00021005040075a7 */ /* 0x0022a400080011ff */
[----:B--2---:R-:W-:Y:S05]  /*acc0*/  @!P0 NANOSLEEP.SYNCS 0x989680 ;  /* 0x009896800000895d */ /* 0x004fea0003900000 */
[----:B------:R-:W2:Y:S02]  /*acd0*/  @!P0 SYNCS.PHASECHK.TRANS64 P0, [R4+URZ+0x210], R5 ;  /* 0x00021005040085a7 */ /* 0x000ea400080010ff */
[----:B--2---:R-:W-:Y:S05]  /*ace0*/  @!P0 BRA `(.L_x_228) ;  /* 0xfffffffc00f08947 */ /* 0x004fea000383ffff */
[----:B------:R-:W-:Y:S05]  /*acf0*/  BRA `(.L_x_85) ;  /* 0xffffff9c00287947 */ /* 0x000fea000383ffff */
.L_x_90:
[----:B-1----:R-:W-:Y:S07]  /*ad00*/  MOV R4, UR10 ;  /* 0x0000000a00047c02 */ /* 0x002fee0008000f00 */
.L_x_229:
[----:B-1----:R1:W2:Y:S02]  /*ad10*/  SYNCS.PHASECHK.TRANS64.TRYWAIT P0, [R4+URZ], R6 ;  /* 0x00000006040075a7 */ /* 0x0022a400080011ff */
[----:B--2---:R-:W-:Y:S05]  /*ad20*/  @!P0 NANOSLEEP.SYNCS 0x989680 ;  /* 0x009896800000895d */ /* 0x004fea0003900000 */
[----:B------:R-:W2:Y:S02]  /*ad30*/  @!P0 SYNCS.PHASECHK.TRANS64 P0, [R4+URZ], R6 ;  /* 0x00000006040085a7 */ /* 0x000ea400080010ff */
[----:B--2---:R-:W-:Y:S05]  /*ad40*/  @!P0 BRA `(.L_x_229) ;  /* 0xfffffffc00f08947 */ /* 0x004fea000383ffff */
[----:B------:R-:W-:Y:S05]  /*ad50*/  BRA `(.L_x_89) ;  /* 0xffffff9c004c7947 */ /* 0x000fea000383ffff */
.L_x_94:
[----:B--2---:R-:W-:-:S07]  /*ad60*/  MOV R0, UR4 ;  /* 0x0000000400007c02 */ /* 0x004fce0008000f00 */
.L_x_230:
[----:B-1----:R1:W2:Y:S02]  /*ad70*/  SYNCS.PHASECHK.TRANS64.TRYWAIT P0, [R0+URZ], R2 ;  /* 0x00000002000075a7 */ /* 0x0022a400080011ff */
[----:B--2---:R-:W-:Y:S05]  /*ad80*/  @!P0 NANOSLEEP.SYNCS 0x989680 ;  /* 0x009896800000895d */ /* 0x004fea0003900000 */
[----:B------:R-:W2:Y:S02]  /*ad90*/  @!P0 SYNCS.PHASECHK.TRANS64 P0, [R0+URZ], R2 ;  /* 0x00000002000085a7 */ /* 0x000ea400080010ff */
[----:B--2---:R-:W-:Y:S05]  /*ada0*/  @!P0 BRA `(.L_x_230) ;  /* 0xfffffffc00f08947 */ /* 0x004fea000383ffff */
[----:B------:R-:W-:Y:S05]  /*adb0*/  BRA `(.L_x_231) ;  /* 0xffffffa000247947 */ /* 0x000fea000383ffff */
.L_x_97:
[----:B------:R-:W-:-:S07]  /*adc0*/  MOV R0, UR17 ;  /* 0x0000001100007c02 */ /* 0x000fce0008000f00 */
.L_x_232:
[----:B-1----:R1:W2:Y:S02]  /*add0*/  SYNCS.PHASECHK.TRANS64.TRYWAIT P1, [R0+URZ+0x220], R2 ;  /* 0x00022002000075a7 */ /* 0x0022a400080211ff */
[----:B--2---:R-:W-:Y:S05]  /*ade0*/  @!P1 NANOSLEEP.SYNCS 0x989680 ;  /* 0x009896800000995d */ /* 0x004fea0003900000 */
[----:B------:R-:W2:Y:S02]  /*adf0*/  @!P1 SYNCS.PHASECHK.TRANS64 P1, [R0+URZ+0x220], R2 ;  /* 0x00022002000095a7 */ /* 0x000ea400080210ff */
[----:B--2---:R-:W-:Y:S05]  /*ae00*/  @!P1 BRA `(.L_x_232) ;  /* 0xfffffffc00f09947 */ /* 0x004fea000383ffff */
[----:B------:R-:W-:Y:S05]  /*ae10*/  BRA `(.L_x_233) ;  /* 0xffffffa000707947 */ /* 0x000fea000383ffff */
.L_x_102:
[----:B------:R-:W-:Y:S07]  /*ae20*/  MOV R2, UR31 ;  /* 0x0000001f00027c02 */ /* 0x000fee0008000f00 */
.L_x_234:
[----:B-1----:R1:W2:Y:S02]  /*ae30*/  SYNCS.PHASECHK.TRANS64.TRYWAIT P0, [R2+URZ+0x1f0], R3 ;  /* 0x0001f003020075a7 */ /* 0x0022a400080011ff */
[----:B--2---:R-:W-:Y:S05]  /*ae40*/  @!P0 NANOSLEEP.SYNCS 0x989680 ;  /* 0x009896800000895d */ /* 0x004fea0003900000 */
[----:B------:R-:W2:Y:S02]  /*ae50*/  @!P0 SYNCS.PHASECHK.TRANS64 P0, [R2+URZ+0x1f0], R3 ;  /* 0x0001f003020085a7 */ /* 0x000ea400080010ff */
[----:B--2---:R-:W-:Y:S05]  /*ae60*/  @!P0 BRA `(.L_x_234) ;  /* 0xfffffffc00f08947 */ /* 0x004fea000383ffff */
[----:B------:R-:W-:Y:S05]  /*ae70*/  BRA `(.L_x_235) ;  /* 0xffffffa400c47947 */ /* 0x000fea000383ffff */
.L_x_105:
[----:B------:R-:W-:Y:S07]  /*ae80*/  MOV R2, UR31 ;  /* 0x0000001f00027c02 */ /* 0x000fee0008000f00 */
.L_x_236:
[----:B-1----:R1:W2:Y:S02]  /*ae90*/  SYNCS.PHASECHK.TRANS64.TRYWAIT P2, [R2+URZ+0x1e8], R3 ;  /* 0x0001e803020075a7 */ /* 0x0022a400080411ff */
[----:B--2---:R-:W-:Y:S05]  /*aea0*/  @!P2 NANOSLEEP.SYNCS 0x989680 ;  /* 0x009896800000a95d */ /* 0x004fea0003900000 */
[----:B------:R-:W2:Y:S02]  /*aeb0*/  @!P2 SYNCS.PHASECHK.TRANS64 P2, [R2+URZ+0x1e8], R3 ;  /* 0x0001e8030200a5a7 */ /* 0x000ea400080410ff */
[----:B--2---:R-:W-:Y:S05]  /*aec0*/  @!P2 BRA `(.L_x_236) ;  /* 0xfffffffc00f0a947 */ /* 0x004fea000383ffff */
[----:B------:R-:W-:Y:S05]  /*aed0*/  BRA `(.L_x_104) ;  /* 0xffffffac00287947 */ /* 0x000fea000383ffff */
.L_x_108:
[----:B-1----:R-:W-:Y:S07]  /*aee0*/  MOV R2, UR31 ;  /* 0x0000001f00027c02 */ /* 0x002fee0008000f00 */
.L_x_237:
[----:B-1----:R1:W2:Y:S02]  /*aef0*/  SYNCS.PHASECHK.TRANS64.TRYWAIT P1, [R2+URZ+0x1c0], R8 ;  /* 0x0001c008020075a7 */ /* 0x0022a400080211ff */
[----:B--2---:R-:W-:Y:S05]  /*af00*/  @!P1 NANOSLEEP.SYNCS 0x989680 ;  /* 0x009896800000995d */ /* 0x004fea0003900000 */
[----:B------:R-:W2:Y:S02]  /*af10*/  @!P1 SYNCS.PHASECHK.TRANS64 P1, [R2+URZ+0x1c0], R8 ;  /* 0x0001c008020095a7 */ /* 0x000ea400080210ff */
[----:B--2---:R-:W-:Y:S05]  /*af20*/  @!P1 BRA `(.L_x_237) ;  /* 0xfffffffc00f09947 */ /* 0x004fea000383ffff */
[----:B------:R-:W-:Y:S05]  /*af30*/  BRA `(.L_x_238) ;  /* 0xffffffac00b87947 */ /* 0x000fea000383ffff */
.L_x_109:
[----:B------:R-:W-:Y:S07]  /*af40*/  MOV R2, UR31 ;  /* 0x0000001f00027c02 */ /* 0x000fee0008000f00 */
.L_x_239:
[----:B-1----:R1:W2:Y:S02]  /*af50*/  SYNCS.PHASECHK.TRANS64.TRYWAIT P1, [R2+URZ+0x1c8], R8 ;  /* 0x0001c808020075a7 */ /* 0x0022a400080211ff */
[----:B--2---:R-:W-:Y:S05]  /*af60*/  @!P1 NANOSLEEP.SYNCS 0x989680 ;  /* 0x009896800000995d */ /* 0x004fea0003900000 */
[----:B------:R-:W2:Y:S02]  /*af70*/  @!P1 SYNCS.PHASECHK.TRANS64 P1, [R2+URZ+0x1c8], R8 ;  /* 0x0001c808020095a7 */ /* 0x000ea400080210ff */
[----:B--2---:R-:W-:Y:S05]  /*af80*/  @!P1 BRA `(.L_x_239) ;  /* 0xfffffffc00f09947 */ /* 0x004fea000383ffff */
[----:B------:R-:W-:Y:S05]  /*af90*/  BRA `(.L_x_240) ;  /* 0xffffffb000107947 */ /* 0x000fea000383ffff */
.L_x_110:
[----:B------:R-:W-:Y:S07]  /*afa0*/  MOV R2, UR31 ;  /* 0x0000001f00027c02 */ /* 0x000fee0008000f00 */
.L_x_241:
[----:B-1----:R1:W2:Y:S02]  /*afb0*/  SYNCS.PHASECHK.TRANS64.TRYWAIT P1, [R2+URZ+0x1d0], R8 ;  /* 0x0001d008020075a7 */ /* 0x0022a400080211ff */
[----:B--2---:R-:W-:Y:S05]  /*afc0*/  @!P1 NANOSLEEP.SYNCS 0x989680 ;  /* 0x009896800000995d */ /* 0x004fea0003900000 */
[----:B------:R-:W2:Y:S02]  /*afd0*/  @!P1 SYNCS.PHASECHK.TRANS64 P1, [R2+URZ+0x1d0], R8 ;  /* 0x0001d008020095a7 */ /* 0x000ea400080210ff */
[----:B--2---:R-:W-:Y:S05]  /*afe0*/  @!P1 BRA `(.L_x_241) ;  /* 0xfffffffc00f09947 */ /* 0x004fea000383ffff */
[----:B------:R-:W-:Y:S05]  /*aff0*/  BRA `(.L_x_242) ;  /* 0xffffffb000787947 */ /* 0x000fea000383ffff */
.L_x_111:
[----:B------:R-:W-:Y:S07]  /*b000*/  MOV R2, UR31 ;  /* 0x0000001f00027c02 */ /* 0x000fee0008000f00 */
.L_x_243:
[----:B-1----:R1:W2:Y:S02]  /*b010*/  SYNCS.PHASECHK.TRANS64.TRYWAIT P0, [R2+URZ+0x1d8], R8 ;  /* 0x0001d808020075a7 */ /* 0x0022a400080011ff */
[----:B--2---:R-:W-:Y:S05]  /*b020*/  @!P0 NANOSLEEP.SYNCS 0x989680 ;  /* 0x009896800000895d */ /* 0x004fea0003900000 */
[----:B------:R-:W2:Y:S02]  /*b030*/  @!P0 SYNCS.PHASECHK.TRANS64 P0, [R2+URZ+0x1d8], R8 ;  /* 0x0001d808020085a7 */ /* 0x000ea400080010ff */
[----:B--2---:R-:W-:Y:S05]  /*b040*/  @!P0 BRA `(.L_x_243) ;  /* 0xfffffffc00f08947 */ /* 0x004fea000383ffff */
[----:B------:R-:W-:Y:S05]  /*b050*/  BRA `(.L_x_244) ;  /* 0xffffffb000e87947 */ /* 0x000fea000383ffff */
.L_x_113:
[----:B--2---:R-:W-:-:S07]  /*b060*/  MOV R0, UR31 ;  /* 0x0000001f00007c02 */ /* 0x004fce0008000f00 */
.L_x_245:
[----:B-1----:R1:W2:Y:S02]  /*b070*/  SYNCS.PHASECHK.TRANS64.TRYWAIT P0, [R0+URZ+0x1c0], R2 ;  /* 0x0001c002000075a7 */ /* 0x0022a400080011ff */
[----:B--2---:R-:W-:Y:S05]  /*b080*/  @!P0 NANOSLEEP.SYNCS 0x989680 ;  /* 0x009896800000895d */ /* 0x004fea0003900000 */
[----:B------:R-:W2:Y:S02]  /*b090*/  @!P0 SYNCS.PHASECHK.TRANS64 P0, [R0+URZ+0x1c0], R2 ;  /* 0x0001c002000085a7 */ /* 0x000ea400080010ff */
[----:B--2---:R-:W-:Y:S05]  /*b0a0*/  @!P0 BRA `(.L_x_245) ;  /* 0xfffffffc00f08947 */ /* 0x004fea000383ffff */
[----:B------:R-:W-:Y:S05]  /*b0b0*/  BRA `(.L_x_246) ;  /* 0xffffffb400707947 */ /* 0x000fea000383ffff */
.L_x_114:
[----:B-12---:R-:W-:-:S07]  /*b0c0*/  MOV R0, UR31 ;  /* 0x0000001f00007c02 */ /* 0x006fce0008000f00 */
.L_x_247:
[----:B-1----:R1:W2:Y:S02]  /*b0d0*/  SYNCS.PHASECHK.TRANS64.TRYWAIT P0, [R0+URZ+0x1c8], R2 ;  /* 0x0001c802000075a7 */ /* 0x0022a400080011ff */
[----:B--2---:R-:W-:Y:S05]  /*b0e0*/  @!P0 NANOSLEEP.SYNCS 0x989680 ;  /* 0x009896800000895d */ /* 0x004fea0003900000 */
[----:B------:R-:W2:Y:S02]  /*b0f0*/  @!P0 SYNCS.PHASECHK.TRANS64 P0, [R0+URZ+0x1c8], R2 ;  /* 0x0001c802000085a7 */ /* 0x000ea400080010ff */
[----:B--2---:R-:W-:Y:S05]  /*b100*/  @!P0 BRA `(.L_x_247) ;  /* 0xfffffffc00f08947 */ /* 0x004fea000383ffff */
[----:B------:R-:W-:Y:S05]  /*b110*/  BRA `(.L_x_248) ;  /* 0xffffffb400607947 */ /* 0x000fea000383ffff */
.L_x_115:
[----:B-12---:R-:W-:-:S07]  /*b120*/  MOV R0, UR31 ;  /* 0x0000001f00007c02 */ /* 0x006fce0008000f00 */
.L_x_249:
[----:B-1----:R1:W2:Y:S02]  /*b130*/  SYNCS.PHASECHK.TRANS64.TRYWAIT P0, [R0+URZ+0x1d0], R2 ;  /* 0x0001d002000075a7 */ /* 0x0022a400080011ff */
[----:B--2---:R-:W-:Y:S05]  /*b140*/  @!P0 NANOSLEEP.SYNCS 0x989680 ;  /* 0x009896800000895d */ /* 0x004fea0003900000 */
[----:B------:R-:W2:Y:S02]  /*b150*/  @!P0 SYNCS.PHASECHK.TRANS64 P0, [R0+URZ+0x1d0], R2 ;  /* 0x0001d002000085a7 */ /* 0x000ea400080010ff */
[----:B--2---:R-:W-:Y:S05]  /*b160*/  @!P0 BRA `(.L_x_249) ;  /* 0xfffffffc00f08947 */ /* 0x004fea000383ffff */
[----:B------:R-:W-:Y:S05]  /*b170*/  BRA `(.L_x_250) ;  /* 0xffffffb400507947 */ /* 0x000fea000383ffff */
.L_x_117:
[----:B------:R-:W-:Y:S07]  /*b180*/  MOV R0, UR44 ;  /* 0x0000002c00007c02 */ /* 0x000fee0008000f00 */
.L_x_251:
[----:B-1----:R1:W2:Y:S02]  /*b190*/  SYNCS.PHASECHK.TRANS64.TRYWAIT P0, [R0+URZ+0x1f0], R2 ;  /* 0x0001f002000075a7 */ /* 0x0022a400080011ff */
[----:B--2---:R-:W-:Y:S05]  /*b1a0*/  @!P0 NANOSLEEP.SYNCS 0x989680 ;  /* 0x009896800000895d */ /* 0x004fea0003900000 */
[----:B------:R-:W2:Y:S02]  /*b1b0*/  @!P0 SYNCS.PHASECHK.TRANS64 P0, [R0+URZ+0x1f0], R2 ;  /* 0x0001f002000085a7 */ /* 0x000ea400080010ff */
[----:B--2---:R-:W-:Y:S05]  /*b1c0*/  @!P0 BRA `(.L_x_251) ;  /* 0xfffffffc00f08947 */ /* 0x004fea000383ffff */
[----:B------:R-:W-:Y:S05]  /*b1d0*/  BRA `(.L_x_252) ;  /* 0xffffffb8002c7947 */ /* 0x000fea000383ffff */
.L_x_128:
[----:B-1----:R-:W-:Y:S04]  /*b1e0*/  MOV R2, UR44 ;  /* 0x0000002c00027c02 */ /* 0x002fe80008000f00 */
[----:B------:R1:W3:Y:S03]  /*b1f0*/  SYNCS.PHASECHK.TRANS64.TRYWAIT P1, [R2+URZ+0x1a0], R3 ;  /* 0x0001a003020075a7 */ /* 0x0002e600080211ff */
[----:B---3--:R-:W-:Y:S05]  /*b200*/  @!P1 NANOSLEEP.SYNCS 0x989680 ;  /* 0x009896800000995d */ /* 0x008fea0003900000 */
[----:B------:R-:W3:Y:S02]  /*b210*/  @!P1 SYNCS.PHASECHK.TRANS64 P1, [R2+URZ+0x1a0], R3 ;  /* 0x0001a003020095a7 */ /* 0x000ee400080210ff */
[----:B---3--:R-:W-:Y:S05]  /*b220*/  @!P1 BRA `(.L_x_128) ;  /* 0xfffffffc00ec9947 */ /* 0x008fea000383ffff */
[----:B------:R-:W-:Y:S05]  /*b230*/  BRA `(.L_x_127) ;  /* 0xffffffc400e87947 */ /* 0x000fea000383ffff */
.L_x_130:
[----:B-1----:R1:W2:Y:S02]  /*b240*/  SYNCS.PHASECHK.TRANS64.TRYWAIT P0, [R63+URZ+0x200], R0 ;  /* 0x000200003f0075a7 */ /* 0x0022a400080011ff */
[----:B--2---:R-:W-:Y:S05]  /*b250*/  @!P0 NANOSLEEP.SYNCS 0x989680 ;  /* 0x009896800000895d */ /* 0x004fea0003900000 */
[----:B------:R-:W2:Y:S02]  /*b260*/  @!P0 SYNCS.PHASECHK.TRANS64 P0, [R63+URZ+0x200], R0 ;  /* 0x000200003f0085a7 */ /* 0x000ea400080010ff */
[----:B--2---:R-:W-:Y:S05]  /*b270*/  @!P0 BRA `(.L_x_130) ;  /* 0xfffffffc00f08947 */ /* 0x004fea000383ffff */
[----:B------:R-:W-:Y:S05]  /*b280*/  BRA `(.L_x_129) ;  /* 0xffffffc800087947 */ /* 0x000fea000383ffff */
.L_x_139:
[----:B--2---:R2:W3:Y:S02]  /*b290*/  SYNCS.PHASECHK.TRANS64.TRYWAIT P0, [R4+URZ+0x1a0], R0 ;  /* 0x0001a000040075a7 */ /* 0x0044e400080011ff */
[----:B---3--:R-:W-:Y:S05]  /*b2a0*/  @!P0 NANOSLEEP.SYNCS 0x989680 ;  /* 0x009896800000895d */ /* 0x008fea0003900000 */
[----:B------:R-:W3:Y:S02]  /*b2b0*/  @!P0 SYNCS.PHASECHK.TRANS64 P0, [R4+URZ+0x1a0], R0 ;  /* 0x0001a000040085a7 */ /* 0x000ee400080010ff */
[----:B---3--:R-:W-:Y:S05]  /*b2c0*/  @!P0 BRA `(.L_x_139) ;  /* 0xfffffffc00f08947 */ /* 0x008fea000383ffff */
[----:B------:R-:W-:Y:S05]  /*b2d0*/  BRA `(.L_x_138) ;  /* 0xffffffd000247947 */ /* 0x000fea000383ffff */
.L_x_147:
[----:B--2---:R2:W3:Y:S02]  /*b2e0*/  SYNCS.PHASECHK.TRANS64.TRYWAIT P0, [R2+URZ+0x1a0], R4 ;  /* 0x0001a004020075a7 */ /* 0x0044e400080011ff */
[----:B---3--:R-:W-:Y:S05]  /*b2f0*/  @!P0 NANOSLEEP.SYNCS 0x989680 ;  /* 0x009896800000895d */ /* 0x008fea0003900000 */
[----:B------:R-:W3:Y:S02]  /*b300*/  @!P0 SYNCS.PHASECHK.TRANS64 P0, [R2+URZ+0x1a0], R4 ;  /* 0x0001a004020085a7 */ /* 0x000ee400080010ff */
[----:B---3--:R-:W-:Y:S05]  /*b310*/  @!P0 BRA `(.L_x_147) ;  /* 0xfffffffc00f08947 */ /* 0x008fea000383ffff */
[----:B------:R-:W-:Y:S05]  /*b320*/  BRA `(.L_x_146) ;  /* 0xffffffd800447947 */ /* 0x000fea000383ffff */
.L_x_155:
[----:B--2---:R2:W3:Y:S02]  /*b330*/  SYNCS.PHASECHK.TRANS64.TRYWAIT P0, [R3+URZ+0x1a0], R0 ;  /* 0x0001a000030075a7 */ /* 0x0044e400080011ff */
[----:B---3--:R-:W-:Y:S05]  /*b340*/  @!P0 NANOSLEEP.SYNCS 0x989680 ;  /* 0x009896800000895d */ /* 0x008fea0003900000 */
[----:B------:R-:W3:Y:S02]  /*b350*/  @!P0 SYNCS.PHASECHK.TRANS64 P0, [R3+URZ+0x1a0], R0 ;  /* 0x0001a000030085a7 */ /* 0x000ee400080010ff */
[----:B---3--:R-:W-:Y:S05]  /*b360*/  @!P0 BRA `(.L_x_155) ;  /* 0xfffffffc00f08947 */ /* 0x008fea000383ffff */
[----:B------:R-:W-:Y:S05]  /*b370*/  BRA `(.L_x_154) ;  /* 0xffffffe000607947 */ /* 0x000fea000383ffff */
        .weak           $__internal_0_$__cuda_sm10x_tcgen05_guardrail_trap_col_being_dealloced_not_returned_by_alloc
        .type           $__internal_0_$__cuda_sm10x_tcgen05_guardrail_trap_col_being_dealloced_not_returned_by_alloc,@function
        .size           $__internal_0_$__cuda_sm10x_tcgen05_guardrail_trap_col_being_dealloced_not_returned_by_alloc,($__internal_1_$__cuda_sm10x_tcgen05_guardrail_trap_phase_invalid_during_alloc - $__internal_0_$__cuda_sm10x_tcgen05_guardrail_trap_col_being_dealloced_not_returned_by_alloc)
$__internal_0_$__cuda_sm10x_tcgen05_guardrail_trap_col_being_dealloced_not_returned_by_alloc:
[----:B------:R-:W-:Y:S05]  /*b380*/  BPT.TRAP 0x1 ;  /* 0x000000040000795c */ /* 0x000fea0000300000 */
[----:B------:R-:W-:-:S04]  /*b390*/  HFMA2 R3, -RZ, RZ, 0, 0 ;  /* 0x00000000ff037431 */ /* 0x000fc800000001ff */
[----:B------:R-:W-:Y:S05]  /*b3a0*/  RET.REL.NODEC R2 `(_ZN7cutlass13device_kernelINS_4conv6kernel13ConvUniversalINS1_16ConvProblemShapeILNS1_8OperatorE0ELi2EEENS1_10collective14CollectiveConvINS1_47MainloopSm100TmaUmmaWarpSpecializedImplicitGemmILS5_0ELi26ELi2ELi1ELi2EN4cute5tupleIJNSA_1CILi2EEENSC_ILi1EEESE_EEEEENSB_IJNSC_ILi128EEESH_NSB_IJNSC_ILi32EEEEEEEEENS_10bfloat16_tESL_NSA_8TiledMMAINSA_8MMA_AtomIJNSA_26SM100_MMA_F16BF16_2x1SM_SSISL_SL_fLi128ELi128ELNSA_4UMMA5MajorE0ELSQ_0ELNSP_7ScaleInE0ELSR_0EEEEEENSA_6LayoutINSB_IJSE_SE_SE_EEENSB_IJNSC_ILi0EEESW_SW_EEEEENSB_IJNSA_10UnderscoreESZ_SZ_EEEEENS7_6detail27Sm100ImplicitGemmTileTraitsINSA_25SM100_TMA_2SM_LOAD_IM2COLENSA_14ComposedLayoutINSA_7SwizzleILi2ELi4ELi3EEENSA_18smem_ptr_flag_bitsILi16EEENSU_INSB_IJNSC_ILi8EEESI_EEENSB_IJSI_SE_EEEEEEEvEENS13_INSA_18SM100_TMA_2SM_LOADES1E_vEEEENS_8epilogue10collective18CollectiveEpilogueINS1J_23Sm100TmaWarpSpecializedILi4ELi2ELi16ELb1ELb0EEEJNSB_IJNSC_ILi64EEESH_SJ_EEENSB_IJNSU_IS1O_SE_EENSU_INSB_IJNSC_ILi16EEESD_EEENSB_IJSE_S1O_EEEEEEEESL_NSB_IJNSB_IJlllEEESE_SW_EEESL_S1X_NS1J_6fusion15FusionCallbacksIS1N_NS1Y_17LinearCombinationISL_fSL_fLNS_15FloatRoundStyleE2EEES1P_S1V_JEEENSA_5SM1004TMEM4LOAD26SM100_TMEM_LOAD_32dp32b16xENSA_20SM90_TMA_LOAD_IM2COLENS15_INS16_ILi1ELi4ELi3EEES19_NSU_INSB_IJS1A_S1R_EEENSB_IJS1R_SE_EEEEEEENSA_39AutoVectorizingCopyWithAssumedAlignmentILi128EEENSA_21SM90_TMA_STORE_IM2COLES2D_S2F_S2F_EEEvvEEEEvNT_6ParamsE) ;  /* 0xffffff4c02147950 */ /* 0x000fea0003c3ffff */
        .weak           $__internal_1_$__cuda_sm10x_tcgen05_guardrail_trap_phase_invalid_during_alloc
        .type           $__internal_1_$__cuda_sm10x_tcgen05_guardrail_trap_phase_invalid_during_alloc,@function
        .size           $__internal_1_$__cuda_sm10x_tcgen05_guardrail_trap_phase_invalid_during_alloc,($__internal_2_$__cuda_sm10x_tcgen05_guardrail_trap_unallocated_columns_being_dealloced - $__internal_1_$__cuda_sm10x_tcgen05_guardrail_trap_phase_invalid_during_alloc)
$__internal_1_$__cuda_sm10x_tcgen05_guardrail_trap_phase_invalid_during_alloc:
[----:B------:R-:W-:Y:S05]  /*b3b0*/  BPT.TRAP 0x1 ;  /* 0x000000040000795c */ /* 0x000fea0000300000 */
[----:B------:R-:W-:-:S04]  /*b3c0*/  MOV R5, 0x0 ;  /* 0x0000000000057802 */ /* 0x000fc80000000f00 */
[----:B------:R-:W-:Y:S05]  /*b3d0*/  RET.REL.NODEC R4 `(_ZN7cutlass13device_kernelINS_4conv6kernel13ConvUniversalINS1_16ConvProblemShapeILNS1_8OperatorE0ELi2EEENS1_10collective14CollectiveConvINS1_47MainloopSm100TmaUmmaWarpSpecializedImplicitGemmILS5_0ELi26ELi2ELi1ELi2EN4cute5tupleIJNSA_1CILi2EEENSC_ILi1EEESE_EEEEENSB_IJNSC_ILi128EEESH_NSB_IJNSC_ILi32EEEEEEEEENS_10bfloat16_tESL_NSA_8TiledMMAINSA_8MMA_AtomIJNSA_26SM100_MMA_F16BF16_2x1SM_SSISL_SL_fLi128ELi128ELNSA_4UMMA5MajorE0ELSQ_0ELNSP_7ScaleInE0ELSR_0EEEEEENSA_6LayoutINSB_IJSE_SE_SE_EEENSB_IJNSC_ILi0EEESW_SW_EEEEENSB_IJNSA_10UnderscoreESZ_SZ_EEEEENS7_6detail27Sm100ImplicitGemmTileTraitsINSA_25SM100_TMA_2SM_LOAD_IM2COLENSA_14ComposedLayoutINSA_7SwizzleILi2ELi4ELi3EEENSA_18smem_ptr_flag_bitsILi16EEENSU_INSB_IJNSC_ILi8EEESI_EEENSB_IJSI_SE_EEEEEEEvEENS13_INSA_18SM100_TMA_2SM_LOADES1E_vEEEENS_8epilogue10collective18CollectiveEpilogueINS1J_23Sm100TmaWarpSpecializedILi4ELi2ELi16ELb1ELb0EEEJNSB_IJNSC_ILi64EEESH_SJ_EEENSB_IJNSU_IS1O_SE_EENSU_INSB_IJNSC_ILi16EEESD_EEENSB_IJSE_S1O_EEEEEEEESL_NSB_IJNSB_IJlllEEESE_SW_EEESL_S1X_NS1J_6fusion15FusionCallbacksIS1N_NS1Y_17LinearCombinationISL_fSL_fLNS_15FloatRoundStyleE2EEES1P_S1V_JEEENSA_5SM1004TMEM4LOAD26SM100_TMEM_LOAD_32dp32b16xENSA_20SM90_TMA_LOAD_IM2COLENS15_INS16_ILi1ELi4ELi3EEES19_NSU_INSB_IJS1A_S1R_EEENSB_IJS1R_SE_EEEEEEENSA_39AutoVectorizingCopyWithAssumedAlignmentILi128EEENSA_21SM90_TMA_STORE_IM2COLES2D_S2F_S2F_EEEvvEEEEvNT_6ParamsE) ;  /* 0xffffff4c04087950 */ /* 0x000fea0003c3ffff */
        .weak           $__internal_2_$__cuda_sm10x_tcgen05_guardrail_trap_unallocated_columns_being_dealloced
        .type           $__internal_2_$__cuda_sm10x_tcgen05_guardrail_trap_unallocated_columns_being_dealloced,@function
        .size           $__internal_2_$__cuda_sm10x_tcgen05_guardrail_trap_unallocated_columns_being_dealloced,(.L_x_254 - $__internal_2_$__cuda_sm10x_tcgen05_guardrail_trap_unallocated_columns_being_dealloced)
$__internal_2_$__cuda_sm10x_tcgen05_guardrail_trap_unallocated_columns_being_dealloced:
[----:B------:R-:W-:Y:S05]  /*b3e0*/  BPT.TRAP 0x1 ;  /* 0x000000040000795c */ /* 0x000fea0000300000 */
[----:B------:R-:W-:-:S04]  /*b3f0*/  HFMA2 R3, -RZ, RZ, 0, 0 ;  /* 0x00000000ff037431 */ /* 0x000fc800000001ff */
[----:B------:R-:W-:Y:S05]  /*b400*/  RET.REL.NODEC R2 `(_ZN7cutlass13device_kernelINS_4conv6kernel13ConvUniversalINS1_16ConvProblemShapeILNS1_8OperatorE0ELi2EEENS1_10collective14CollectiveConvINS1_47MainloopSm100TmaUmmaWarpSpecializedImplicitGemmILS5_0ELi26ELi2ELi1ELi2EN4cute5tupleIJNSA_1CILi2EEENSC_ILi1EEESE_EEEEENSB_IJNSC_ILi128EEESH_NSB_IJNSC_ILi32EEEEEEEEENS_10bfloat16_tESL_NSA_8TiledMMAINSA_8MMA_AtomIJNSA_26SM100_MMA_F16BF16_2x1SM_SSISL_SL_fLi128ELi128ELNSA_4UMMA5MajorE0ELSQ_0ELNSP_7ScaleInE0ELSR_0EEEEEENSA_6LayoutINSB_IJSE_SE_SE_EEENSB_IJNSC_ILi0EEESW_SW_EEEEENSB_IJNSA_10UnderscoreESZ_SZ_EEEEENS7_6detail27Sm100ImplicitGemmTileTraitsINSA_25SM100_TMA_2SM_LOAD_IM2COLENSA_14ComposedLayoutINSA_7SwizzleILi2ELi4ELi3EEENSA_18smem_ptr_flag_bitsILi16EEENSU_INSB_IJNSC_ILi8EEESI_EEENSB_IJSI_SE_EEEEEEEvEENS13_INSA_18SM100_TMA_2SM_LOADES1E_vEEEENS_8epilogue10collective18CollectiveEpilogueINS1J_23Sm100TmaWarpSpecializedILi4ELi2ELi16ELb1ELb0EEEJNSB_IJNSC_ILi64EEESH_SJ_EEENSB_IJNSU_IS1O_SE_EENSU_INSB_IJNSC_ILi16EEESD_EEENSB_IJSE_S1O_EEEEEEEESL_NSB_IJNSB_IJlllEEESE_SW_EEESL_S1X_NS1J_6fusion15FusionCallbacksIS1N_NS1Y_17LinearCombinationISL_fSL_fLNS_15FloatRoundStyleE2EEES1P_S1V_JEEENSA_5SM1004TMEM4LOAD26SM100_TMEM_LOAD_32dp32b16xENSA_20SM90_TMA_LOAD_IM2COLENS15_INS16_ILi1ELi4ELi3EEES19_NSU_INSB_IJS1A_S1R_EEENSB_IJS1R_SE_EEEEEEENSA_39AutoVectorizingCopyWithAssumedAlignmentILi128EEENSA_21SM90_TMA_STORE_IM2COLES2D_S2F_S2F_EEEvvEEEEvNT_6ParamsE) ;  /* 0xffffff4802fc7950 */ /* 0x000fea0003c3ffff */
.L_x_253:
[----:B------:R-:W-:-:S00]  /*b410*/  BRA `(.L_x_253) ;  /* 0xfffffffc00fc7947 */ /* 0x000fc0000383ffff */
[----:B------:R-:W-:-:S00]  /*b420*/  NOP ;  /* 0x0000000000007918 */ /* 0x000fc00000000000 */
        /* <DEDUP_REMOVED lines=13> */
.L_x_254:


//--------------------- .nv.global.init           --------------------------
	.section	.nv.global.init,"aw",@progbits
.nv.global.init:
	.type		$str$29,@object
	.size		$str$29,($str$30 - $str$29)
$str$29:
        /*0000*/ 	.byte	0x28, 0x61, 0x64, 0x64, 0x72, 0x65, 0x73, 0x73, 0x20, 0x26, 0x20, 0x6d, 0x61, 0x73, 0x6b, 0x29
        /*0010*/ 	.byte	0x20, 0x3d, 0x3d, 0x20, 0x30, 0x00
	.type		$str$30,@object
	.size		$str$30,($str$28 - $str$30)
$str$30:
        /*0016*/ 	.byte	0x2f, 0x74, 0x6d, 0x70, 0x2f, 0x63, 0x75, 0x74, 0x6c, 0x61, 0x73, 0x73, 0x5f, 0x73, 0x77, 0x65
        /*0026*/ 	.byte	0x65, 0x70, 0x5f, 0x73, 0x72, 0x63, 0x2f, 0x69, 0x6e, 0x63, 0x6c, 0x75, 0x64, 0x65, 0x2f, 0x63
        /*0036*/ 	.byte	0x75, 0x74, 0x65, 0x2f, 0x70, 0x6f, 0x69, 0x6e, 0x74, 0x65, 0x72, 0x5f, 0x66, 0x6c, 0x61, 0x67
        /*0046*/ 	.byte	0x67, 0x65, 0x64, 0x2e, 0x68, 0x70, 0x70, 0x00
	.type		$str$28,@object
	.size		$str$28,($str$27 - $str$28)
$str$28:
        /*004e*/ 	.byte	0x2f, 0x74, 0x6d, 0x70, 0x2f, 0x63, 0x75, 0x74, 0x6c, 0x61, 0x73, 0x73, 0x5f, 0x73, 0x77, 0x65
        /*005e*/ 	.byte	0x65, 0x70, 0x5f, 0x73, 0x72, 0x63, 0x2f, 0x69, 0x6e, 0x63, 0x6c, 0x75, 0x64, 0x65, 0x2f, 0x63
        /*006e*/ 	.byte	0x75, 0x74, 0x65, 0x2f, 0x61, 0x74, 0x6f, 0x6d, 0x2f, 0x63, 0x6f, 0x70, 0x79, 0x5f, 0x74, 0x72
        /*007e*/ 	.byte	0x61, 0x69, 0x74, 0x73, 0x5f, 0x73, 0x6d, 0x31, 0x30, 0x30, 0x2e, 0x68, 0x70, 0x70, 0x00
	.type		$str$27,@object
	.size		$str$27,(__unnamed_1 - $str$27)
$str$27:
        /*008d*/ 	.byte	0x28, 0x28, 0x75, 0x69, 0x6e, 0x74, 0x33, 0x32, 0x5f, 0x74, 0x28, 0x74, 0x68, 0x72, 0x65, 0x61
        /*009d*/ 	.byte	0x64, 0x49, 0x64, 0x78, 0x2e, 0x78, 0x29, 0x20, 0x2f, 0x20, 0x33, 0x32, 0x29, 0x20, 0x25, 0x20
        /*00ad*/ 	.byte	0x34, 0x29, 0x20, 0x3d, 0x3d, 0x20, 0x28, 0x28, 0x28, 0x74, 0x6d, 0x65, 0x6d, 0x5f, 0x61, 0x64
        /*00bd*/ 	.byte	0x64, 0x72, 0x20, 0x3e, 0x3e, 0x20, 0x31, 0x36, 0x29, 0x20, 0x2f, 0x20, 0x33, 0x32, 0x29, 0x20
        /*00cd*/ 	.byte	0x25, 0x20, 0x34, 0x29, 0x00
	.type		__unnamed_1,@object
	.size		__unnamed_1,(__unnamed_2 - __unnamed_1)
__unnamed_1:
        /*00d2*/ 	.byte	0x61, 0x75, 0x74, 0x6f, 0x20, 0x63, 0x75, 0x74, 0x65, 0x3a, 0x3a, 0x61, 0x73, 0x5f, 0x70, 0x6f
        /* <DEDUP_REMOVED lines=24> */
        /*0262*/ 	.byte	0x43, 0x3c, 0x32, 0x30, 0x34, 0x38, 0x3e, 0x3e, 0x3e, 0x3e, 0x5d, 0x00
	.type		__unnamed_2,@object
	.size		__unnamed_2,(.L_2 - __unnamed_2)
__unnamed_2:
        /* <DEDUP_REMOVED lines=40> */
        /*04ee*/ 	.byte	0x3a, 0x3a, 0x43, 0x3c, 0x30, 0x3e, 0x3e, 0x3e, 0x3e, 0x5d, 0x00
.L_2:


//--------------------- .nv.shared._ZN7cutlass13device_kernelINS_4conv6kernel13ConvUniversalINS1_16ConvProblemShapeILNS1_8OperatorE0ELi2EEENS1_10collective14CollectiveConvINS1_47MainloopSm100TmaUmmaWarpSpecializedImplicitGemmILS5_0ELi26ELi2ELi1ELi2EN4cute5tupleIJNSA_1CILi2EEENSC_ILi1EEESE_EEEEENSB_IJNSC_ILi128EEESH_NSB_IJNSC_ILi32EEEEEEEEENS_10bfloat16_tESL_NSA_8TiledMMAINSA_8MMA_AtomIJNSA_26SM100_MMA_F16BF16_2x1SM_SSISL_SL_fLi128ELi128ELNSA_4UMMA5MajorE0ELSQ_0ELNSP_7ScaleInE0ELSR_0EEEEEENSA_6LayoutINSB_IJSE_SE_SE_EEENSB_IJNSC_ILi0EEESW_SW_EEEEENSB_IJNSA_10UnderscoreESZ_SZ_EEEEENS7_6detail27Sm100ImplicitGemmTileTraitsINSA_25SM100_TMA_2SM_LOAD_IM2COLENSA_14ComposedLayoutINSA_7SwizzleILi2ELi4ELi3EEENSA_18smem_ptr_flag_bitsILi16EEENSU_INSB_IJNSC_ILi8EEESI_EEENSB_IJSI_SE_EEEEEEEvEENS13_INSA_18SM100_TMA_2SM_LOADES1E_vEEEENS_8epilogue10collective18CollectiveEpilogueINS1J_23Sm100TmaWarpSpecializedILi4ELi2ELi16ELb1ELb0EEEJNSB_IJNSC_ILi64EEESH_SJ_EEENSB_IJNSU_IS1O_SE_EENSU_INSB_IJNSC_ILi16EEESD_EEENSB_IJSE_S1O_EEEEEEEESL_NSB_IJNSB_IJlllEEESE_SW_EEESL_S1X_NS1J_6fusion15FusionCallbacksIS1N_NS1Y_17LinearCombinationISL_fSL_fLNS_15FloatRoundStyleE2EEES1P_S1V_JEEENSA_5SM1004TMEM4LOAD26SM100_TMEM_LOAD_32dp32b16xENSA_20SM90_TMA_LOAD_IM2COLENS15_INS16_ILi1ELi4ELi3EEES19_NSU_INSB_IJS1A_S1R_EEENSB_IJS1R_SE_EEEEEEENSA_39AutoVectorizingCopyWithAssumedAlignmentILi128EEENSA_21SM90_TMA_STORE_IM2COLES2D_S2F_S2F_EEEvvEEEEvNT_6ParamsE --------------------------
	.section	.nv.shared._ZN7cutlass13device_kernelINS_4conv6kernel13ConvUniversalINS1_16ConvProblemShapeILNS1_8OperatorE0ELi2EEENS1_10collective14CollectiveConvINS1_47MainloopSm100TmaUmmaWarpSpecializedImplicitGemmILS5_0ELi26ELi2ELi1ELi2EN4cute5tupleIJNSA_1CILi2EEENSC_ILi1EEESE_EEEEENSB_IJNSC_ILi128EEESH_NSB_IJNSC_ILi32EEEEEEEEENS_10bfloat16_tESL_NSA_8TiledMMAINSA_8MMA_AtomIJNSA_26SM100_MMA_F16BF16_2x1SM_SSISL_SL_fLi128ELi128ELNSA_4UMMA5MajorE0ELSQ_0ELNSP_7ScaleInE0ELSR_0EEEEEENSA_6LayoutINSB_IJSE_SE_SE_EEENSB_IJNSC_ILi0EEESW_SW_EEEEENSB_IJNSA_10UnderscoreESZ_SZ_EEEEENS7_6detail27Sm100ImplicitGemmTileTraitsINSA_25SM100_TMA_2SM_LOAD_IM2COLENSA_14ComposedLayoutINSA_7SwizzleILi2ELi4ELi3EEENSA_18smem_ptr_flag_bitsILi16EEENSU_INSB_IJNSC_ILi8EEESI_EEENSB_IJSI_SE_EEEEEEEvEENS13_INSA_18SM100_TMA_2SM_LOADES1E_vEEEENS_8epilogue10collective18CollectiveEpilogueINS1J_23Sm100TmaWarpSpecializedILi4ELi2ELi16ELb1ELb0EEEJNSB_IJNSC_ILi64EEESH_SJ_EEENSB_IJNSU_IS1O_SE_EENSU_INSB_IJNSC_ILi16EEESD_EEENSB_IJSE_S1O_EEEEEEEESL_NSB_IJNSB_IJlllEEESE_SW_EEESL_S1X_NS1J_6fusion15FusionCallbacksIS1N_NS1Y_17LinearCombinationISL_fSL_fLNS_15FloatRoundStyleE2EEES1P_S1V_JEEENSA_5SM1004TMEM4LOAD26SM100_TMEM_LOAD_32dp32b16xENSA_20SM90_TMA_LOAD_IM2COLENS15_INS16_ILi1ELi4ELi3EEES19_NSU_INSB_IJS1A_S1R_EEENSB_IJS1R_SE_EEEEEEENSA_39AutoVectorizingCopyWithAssumedAlignmentILi128EEENSA_21SM90_TMA_STORE_IM2COLES2D_S2F_S2F_EEEvvEEEEvNT_6ParamsE,"aw",@nobits
	.sectionflags	@""
	.align	16
	.zero		1024


//--------------------- .nv.shared.reserved.0     --------------------------
	.section	.nv.shared.reserved.0,"aw",@nobits
	.weak		__nv_reservedSMEM_offset_0_alias
	.size		__nv_reservedSMEM_offset_0_alias, 0, 64
	.other		__nv_reservedSMEM_offset_0_alias,@"STO_CUDA_RESERVED_SHARED STV_DEFAULT"
__nv_reservedSMEM_offset_0_alias:
	.zero		0
.nv.shared.reserved.0:
	.zero		64
	.weak		__nv_reservedSMEM_tcgen05_partition
	.type		__nv_reservedSMEM_tcgen05_partition,@object
	.size		__nv_reservedSMEM_tcgen05_partition,(.L_0 - __nv_reservedSMEM_tcgen05_partition)
__nv_reservedSMEM_tcgen05_partition:
	.zero		32
.L_0:


//--------------------- .nv.global                --------------------------
	.section	.nv.global,"aw",@nobits
.nv.global:
	.type		_ZN39_INTERNAL_23fb2639_4_k_cu_d48f2cb3_33174cute1_E,@object
	.size		_ZN39_INTERNAL_23fb2639_4_k_cu_d48f2cb3_33174cute1_E,(_ZN39_INTERNAL_23fb2639_4_k_cu_d48f2cb3_33174cuda3std3__45__cpo6cbeginE - _ZN39_INTERNAL_23fb2639_4_k_cu_d48f2cb3_33174cute1_E)
_ZN39_INTERNAL_23fb2639_4_k_cu_d48f2cb3_33174cute1_E:
	.zero		1
	.type		_ZN39_INTERNAL_23fb2639_4_k_cu_d48f2cb3_33174cuda3std3__45__cpo6cbeginE,@object
	.size		_ZN39_INTERNAL_23fb2639_4_k_cu_d48f2cb3_33174cuda3std3__45__cpo6cbeginE,(_ZN39_INTERNAL_23fb2639_4_k_cu_d48f2cb3_33174cuda3std3__48in_placeE - _ZN39_INTERNAL_23fb2639_4_k_cu_d48f2cb3_33174cuda3std3__45__cpo6cbeginE)
_ZN39_INTERNAL_23fb2639_4_k_cu_d48f2cb3_33174cuda3std3__45__cpo6cbeginE:
	.zero		1
	.type		_ZN39_INTERNAL_23fb2639_4_k_cu_d48f2cb3_33174cuda3std3__48in_placeE,@object
	.size		_ZN39_INTERNAL_23fb2639_4_k_cu_d48f2cb3_33174cuda3std3__48in_placeE,(_ZN39_INTERNAL_23fb2639_4_k_cu_d48f2cb3_33174cuda3std6ranges3__45__cpo9iter_moveE - _ZN39_INTERNAL_23fb2639_4_k_cu_d48f2cb3_33174cuda3std3__48in_placeE)
_ZN39_INTERNAL_23fb2639_4_k_cu_d48f2cb3_33174cuda3std3__48in_placeE:
	.zero		1
	.type		_ZN39_INTERNAL_23fb2639_4_k_cu_d48f2cb3_33174cuda3std6ranges3__45__cpo9iter_moveE,@object
	.size		_ZN39_INTERNAL_23fb2639_4_k_cu_d48f2cb3_33174cuda3std6ranges3__45__cpo9iter_moveE,(_ZN39_INTERNAL_23fb2639_4_k_cu_d48f2cb3_33174cuda3std3__45__cpo5beginE - _ZN39_INTERNAL_23fb2639_4_k_cu_d48f2cb3_33174cuda3std6ranges3__45__cpo9iter_moveE)
_ZN39_INTERNAL_23fb2639_4_k_cu_d48f2cb3_33174cuda3std6ranges3__45__cpo9iter_moveE:
	.zero		1
	.type		_ZN39_INTERNAL_23fb2639_4_k_cu_d48f2cb3_33174cuda3std3__45__cpo5beginE,@object
	.size		_ZN39_INTERNAL_23fb2639_4_k_cu_d48f2cb3_33174cuda3std3__45__cpo5beginE,(_ZN39_INTERNAL_23fb2639_4_k_cu_d48f2cb3_33174cuda3std3__441_GLOBAL__N__23fb2639_4_k_cu_d48f2cb3_33176ignoreE - _ZN39_INTERNAL_23fb2639_4_k_cu_d48f2cb3_33174cuda3std3__45__cpo5beginE)
_ZN39_INTERNAL_23fb2639_4_k_cu_d48f2cb3_33174cuda3std3__45__cpo5beginE:
	.zero		1
	.type		_ZN39_INTERNAL_23fb2639_4_k_cu_d48f2cb3_33174cuda3std3__441_GLOBAL__N__23fb2639_4_k_cu_d48f2cb3_33176ignoreE,@object
	.size		_ZN39_INTERNAL_23fb2639_4_k_cu_d48f2cb3_33174cuda3std3__441_GLOBAL__N__23fb2639_4_k_cu_d48f2cb3_33176ignoreE,(_ZN39_INTERNAL_23fb2639_4_k_cu_d48f2cb3_33174cute7productE - _ZN39_INTERNAL_23fb2639_4_k_cu_d48f2cb3_33174cuda3std3__441_GLOBAL__N__23fb2639_4_k_cu_d48f2cb3_33176ignoreE)
_ZN39_INTERNAL_23fb2639_4_k_cu_d48f2cb3_33174cuda3std3__441_GLOBAL__N__23fb2639_4_k_cu_d48f2cb3_33176ignoreE:
	.zero		1
	.type		_ZN39_INTERNAL_23fb2639_4_k_cu_d48f2cb3_33174cute7productE,@object
	.size		_ZN39_INTERNAL_23fb2639_4_k_cu_d48f2cb3_33174cute7productE,(_ZN39_INTERNAL_23fb2639_4_k_cu_d48f2cb3_33174cuda3std3__45__cpo3endE - _ZN39_INTERNAL_23fb2639_4_k_cu_d48f2cb3_33174cute7productE)
_ZN39_INTERNAL_23fb2639_4_k_cu_d48f2cb3_33174cute7productE:
	.zero		1
	.type		_ZN39_INTERNAL_23fb2639_4_k_cu_d48f2cb3_33174cuda3std3__45__cpo3endE,@object
	.size		_ZN39_INTERNAL_23fb2639_4_k_cu_d48f2cb3_33174cuda3std3__45__cpo3endE,(_ZN39_INTERNAL_23fb2639_4_k_cu_d48f2cb3_33174cuda3std3__419piecewise_constructE - _ZN39_INTERNAL_23fb2639_4_k_cu_d48f2cb3_33174cuda3std3__45__cpo3endE)
_ZN39_INTERNAL_23fb2639_4_k_cu_d48f2cb3_33174cuda3std3__45__cpo3endE:
	.zero		1
	.type		_ZN39_INTERNAL_23fb2639_4_k_cu_d48f2cb3_33174cuda3std3__419piecewise_constructE,@object
	.size		_ZN39_INTERNAL_23fb2639_4_k_cu_d48f2cb3_33174cuda3std3__419piecewise_constructE,(_ZN39_INTERNAL_23fb2639_4_k_cu_d48f2cb3_33174cuda3std3__45__cpo4cendE - _ZN39_INTERNAL_23fb2639_4_k_cu_d48f2cb3_33174cuda3std3__419piecewise_constructE)
_ZN39_INTERNAL_23fb2639_4_k_cu_d48f2cb3_33174cuda3std3__419piecewise_constructE:
	.zero		1
	.type		_ZN39_INTERNAL_23fb2639_4_k_cu_d48f2cb3_33174cuda3std3__45__cpo4cendE,@object
	.size		_ZN39_INTERNAL_23fb2639_4_k_cu_d48f2cb3_33174cuda3std3__45__cpo4cendE,(_ZN39_INTERNAL_23fb2639_4_k_cu_d48f2cb3_33174cuda3std6ranges3__45__cpo4swapE - _ZN39_INTERNAL_23fb2639_4_k_cu_d48f2cb3_33174cuda3std3__45__cpo4cendE)
_ZN39_INTERNAL_23fb2639_4_k_cu_d48f2cb3_33174cuda3std3__45__cpo4cendE:
	.zero		1
	.type		_ZN39_INTERNAL_23fb2639_4_k_cu_d48f2cb3_33174cuda3std6ranges3__45__cpo4swapE,@object
	.size		_ZN39_INTERNAL_23fb2639_4_k_cu_d48f2cb3_33174cuda3std6ranges3__45__cpo4swapE,(.L_10 - _ZN39_INTERNAL_23fb2639_4_k_cu_d48f2cb3_33174cuda3std6ranges3__45__cpo4swapE)
_ZN39_INTERNAL_23fb2639_4_k_cu_d48f2cb3_33174cuda3std6ranges3__45__cpo4swapE:
	.zero		1
.L_10:


//--------------------- .nv.constant0._ZN7cutlass13device_kernelINS_4conv6kernel13ConvUniversalINS1_16ConvProblemShapeILNS1_8OperatorE0ELi2EEENS1_10collective14CollectiveConvINS1_47MainloopSm100TmaUmmaWarpSpecializedImplicitGemmILS5_0ELi26ELi2ELi1ELi2EN4cute5tupleIJNSA_1CILi2EEENSC_ILi1EEESE_EEEEENSB_IJNSC_ILi128EEESH_NSB_IJNSC_ILi32EEEEEEEEENS_10bfloat16_tESL_NSA_8TiledMMAINSA_8MMA_AtomIJNSA_26SM100_MMA_F16BF16_2x1SM_SSISL_SL_fLi128ELi128ELNSA_4UMMA5MajorE0ELSQ_0ELNSP_7ScaleInE0ELSR_0EEEEEENSA_6LayoutINSB_IJSE_SE_SE_EEENSB_IJNSC_ILi0EEESW_SW_EEEEENSB_IJNSA_10UnderscoreESZ_SZ_EEEEENS7_6detail27Sm100ImplicitGemmTileTraitsINSA_25SM100_TMA_2SM_LOAD_IM2COLENSA_14ComposedLayoutINSA_7SwizzleILi2ELi4ELi3EEENSA_18smem_ptr_flag_bitsILi16EEENSU_INSB_IJNSC_ILi8EEESI_EEENSB_IJSI_SE_EEEEEEEvEENS13_INSA_18SM100_TMA_2SM_LOADES1E_vEEEENS_8epilogue10collective18CollectiveEpilogueINS1J_23Sm100TmaWarpSpecializedILi4ELi2ELi16ELb1ELb0EEEJNSB_IJNSC_ILi64EEESH_SJ_EEENSB_IJNSU_IS1O_SE_EENSU_INSB_IJNSC_ILi16EEESD_EEENSB_IJSE_S1O_EEEEEEEESL_NSB_IJNSB_IJlllEEESE_SW_EEESL_S1X_NS1J_6fusion15FusionCallbacksIS1N_NS1Y_17LinearCombinationISL_fSL_fLNS_15FloatRoundStyleE2EEES1P_S1V_JEEENSA_5SM1004TMEM4LOAD26SM100_TMEM_LOAD_32dp32b16xENSA_20SM90_TMA_LOAD_IM2COLENS15_INS16_ILi1ELi4ELi3EEES19_NSU_INSB_IJS1A_S1R_EEENSB_IJS1R_SE_EEEEEEENSA_39AutoVectorizingCopyWithAssumedAlignmentILi128EEENSA_21SM90_TMA_STORE_IM2COLES2D_S2F_S2F_EEEvvEEEEvNT_6ParamsE --------------------------
	.section	.nv.constant0._ZN7cutlass13device_kernelINS_4conv6kernel13ConvUniversalINS1_16ConvProblemShapeILNS1_8OperatorE0ELi2EEENS1_10collective14CollectiveConvINS1_47MainloopSm100TmaUmmaWarpSpecializedImplicitGemmILS5_0ELi26ELi2ELi1ELi2EN4cute5tupleIJNSA_1CILi2EEENSC_ILi1EEESE_EEEEENSB_IJNSC_ILi128EEESH_NSB_IJNSC_ILi32EEEEEEEEENS_10bfloat16_tESL_NSA_8TiledMMAINSA_8MMA_AtomIJNSA_26SM100_MMA_F16BF16_2x1SM_SSISL_SL_fLi128ELi128ELNSA_4UMMA5MajorE0ELSQ_0ELNSP_7ScaleInE0ELSR_0EEEEEENSA_6LayoutINSB_IJSE_SE_SE_EEENSB_IJNSC_ILi0EEESW_SW_EEEEENSB_IJNSA_10UnderscoreESZ_SZ_EEEEENS7_6detail27Sm100ImplicitGemmTileTraitsINSA_25SM100_TMA_2SM_LOAD_IM2COLENSA_14ComposedLayoutINSA_7SwizzleILi2ELi4ELi3EEENSA_18smem_ptr_flag_bitsILi16EEENSU_INSB_IJNSC_ILi8EEESI_EEENSB_IJSI_SE_EEEEEEEvEENS13_INSA_18SM100_TMA_2SM_LOADES1E_vEEEENS_8epilogue10collective18CollectiveEpilogueINS1J_23Sm100TmaWarpSpecializedILi4ELi2ELi16ELb1ELb0EEEJNSB_IJNSC_ILi64EEESH_SJ_EEENSB_IJNSU_IS1O_SE_EENSU_INSB_IJNSC_ILi16EEESD_EEENSB_IJSE_S1O_EEEEEEEESL_NSB_IJNSB_IJlllEEESE_SW_EEESL_S1X_NS1J_6fusion15FusionCallbacksIS1N_NS1Y_17LinearCombinationISL_fSL_fLNS_15FloatRoundStyleE2EEES1P_S1V_JEEENSA_5SM1004TMEM4LOAD26SM100_TMEM_LOAD_32dp32b16xENSA_20SM90_TMA_LOAD_IM2COLENS15_INS16_ILi1ELi4ELi3EEES19_NSU_INSB_IJS1A_S1R_EEENSB_IJS1R_SE_EEEEEEENSA_39AutoVectorizingCopyWithAssumedAlignmentILi128EEENSA_21SM90_TMA_STORE_IM2COLES2D_S2F_S2F_EEEvvEEEEvNT_6ParamsE,"a",@progbits
	.sectionflags	@""
	.align	4
.nv.constant0._ZN7cutlass13device_kernelINS_4conv6kernel13ConvUniversalINS1_16ConvProblemShapeILNS1_8OperatorE0ELi2EEENS1_10collective14CollectiveConvINS1_47MainloopSm100TmaUmmaWarpSpecializedImplicitGemmILS5_0ELi26ELi2ELi1ELi2EN4cute5tupleIJNSA_1CILi2EEENSC_ILi1EEESE_EEEEENSB_IJNSC_ILi128EEESH_NSB_IJNSC_ILi32EEEEEEEEENS_10bfloat16_tESL_NSA_8TiledMMAINSA_8MMA_AtomIJNSA_26SM100_MMA_F16BF16_2x1SM_SSISL_SL_fLi128ELi128ELNSA_4UMMA5MajorE0ELSQ_0ELNSP_7ScaleInE0ELSR_0EEEEEENSA_6LayoutINSB_IJSE_SE_SE_EEENSB_IJNSC_ILi0EEESW_SW_EEEEENSB_IJNSA_10UnderscoreESZ_SZ_EEEEENS7_6detail27Sm100ImplicitGemmTileTraitsINSA_25SM100_TMA_2SM_LOAD_IM2COLENSA_14ComposedLayoutINSA_7SwizzleILi2ELi4ELi3EEENSA_18smem_ptr_flag_bitsILi16EEENSU_INSB_IJNSC_ILi8EEESI_EEENSB_IJSI_SE_EEEEEEEvEENS13_INSA_18SM100_TMA_2SM_LOADES1E_vEEEENS_8epilogue10collective18CollectiveEpilogueINS1J_23Sm100TmaWarpSpecializedILi4ELi2ELi16ELb1ELb0EEEJNSB_IJNSC_ILi64EEESH_SJ_EEENSB_IJNSU_IS1O_SE_EENSU_INSB_IJNSC_ILi16EEESD_EEENSB_IJSE_S1O_EEEEEEEESL_NSB_IJNSB_IJlllEEESE_SW_EEESL_S1X_NS1J_6fusion15FusionCallbacksIS1N_NS1Y_17LinearCombinationISL_fSL_fLNS_15FloatRoundStyleE2EEES1P_S1V_JEEENSA_5SM1004TMEM4LOAD26SM100_TMEM_LOAD_32dp32b16xENSA_20SM90_TMA_LOAD_IM2COLENS15_INS16_ILi1ELi4ELi3EEES19_NSU_INSB_IJS1A_S1R_EEENSB_IJS1R_SE_EEEEEEENSA_39AutoVectorizingCopyWithAssumedAlignmentILi128EEENSA_21SM90_TMA_STORE_IM2COLES2D_S2F_S2F_EEEvvEEEEvNT_6ParamsE:
	.zero		2944


//--------------------- SYMBOLS --------------------------

	.type		.nv.reservedSmem.offset0,@object
	.size		.nv.reservedSmem.offset0,0x4
	.type		.nv.reservedSmem.cap,@object
	.size		.nv.reservedSmem.cap,0x4
	.type		__assertfail,@function
